//
// Generated by NVIDIA NVVM Compiler
//
// Compiler Build ID: CL-36424714
// Cuda compilation tools, release 13.0, V13.0.88
// Based on NVVM 20.0.0
//

.version 9.0
.target sm_100
.address_size 64

	// .globl	_Z13heat_equationPdS_di
// _ZZN3cub18CUB_300001_SM_10006detail6reduce28DeviceReduceSingleTileKernelINS2_10policy_hubIdyN4cuda3__47maximumIvEEE10Policy1000EPdSB_yS8_ddNS5_3std3__410__identityEEEvT0_T1_T2_T3_T4_T6_E12temp_storage has been demoted
// _ZZN3cub18CUB_300001_SM_10006detail6reduce18DeviceReduceKernelINS2_10policy_hubIdyN4cuda3__47maximumIvEEE10Policy1000EPdyS8_dNS5_3std3__410__identityEEEvT0_PT3_T1_NS0_13GridEvenShareISI_EET2_T4_E12temp_storage has been demoted
// _ZZN3cub18CUB_300001_SM_10006detail6reduce28DeviceReduceSingleTileKernelINS2_10policy_hubIdyN4cuda3__47maximumIvEEE10Policy1000EPdSB_iS8_ddNS5_3std3__410__identityEEEvT0_T1_T2_T3_T4_T6_E12temp_storage has been demoted
.global .align 1 .b8 _ZN34_INTERNAL_23f3a88f_4_k_cu_d2da85854cuda3std3__45__cpo5beginE[1];
.global .align 1 .b8 _ZN34_INTERNAL_23f3a88f_4_k_cu_d2da85854cuda3std3__45__cpo3endE[1];
.global .align 1 .b8 _ZN34_INTERNAL_23f3a88f_4_k_cu_d2da85854cuda3std3__45__cpo6cbeginE[1];
.global .align 1 .b8 _ZN34_INTERNAL_23f3a88f_4_k_cu_d2da85854cuda3std3__45__cpo4cendE[1];
.global .align 1 .b8 _ZN34_INTERNAL_23f3a88f_4_k_cu_d2da85854cuda3std3__45__cpo6rbeginE[1];
.global .align 1 .b8 _ZN34_INTERNAL_23f3a88f_4_k_cu_d2da85854cuda3std3__45__cpo4rendE[1];
.global .align 1 .b8 _ZN34_INTERNAL_23f3a88f_4_k_cu_d2da85854cuda3std3__45__cpo7crbeginE[1];
.global .align 1 .b8 _ZN34_INTERNAL_23f3a88f_4_k_cu_d2da85854cuda3std3__45__cpo5crendE[1];
.global .align 1 .b8 _ZN34_INTERNAL_23f3a88f_4_k_cu_d2da85854cuda3std3__436_GLOBAL__N__23f3a88f_4_k_cu_d2da85856ignoreE[1];
.global .align 1 .b8 _ZN34_INTERNAL_23f3a88f_4_k_cu_d2da85854cuda3std3__419piecewise_constructE[1];
.global .align 1 .b8 _ZN34_INTERNAL_23f3a88f_4_k_cu_d2da85854cuda3std3__48in_placeE[1];
.global .align 1 .b8 _ZN34_INTERNAL_23f3a88f_4_k_cu_d2da85854cuda3std3__420unreachable_sentinelE[1];
.global .align 1 .b8 _ZN34_INTERNAL_23f3a88f_4_k_cu_d2da85854cuda3std3__47nulloptE[1];
.global .align 1 .b8 _ZN34_INTERNAL_23f3a88f_4_k_cu_d2da85854cuda3std3__48unexpectE[1];
.global .align 1 .b8 _ZN34_INTERNAL_23f3a88f_4_k_cu_d2da85854cuda3std6ranges3__45__cpo4swapE[1];
.global .align 1 .b8 _ZN34_INTERNAL_23f3a88f_4_k_cu_d2da85854cuda3std6ranges3__45__cpo9iter_moveE[1];
.global .align 1 .b8 _ZN34_INTERNAL_23f3a88f_4_k_cu_d2da85854cuda3std6ranges3__45__cpo5beginE[1];
.global .align 1 .b8 _ZN34_INTERNAL_23f3a88f_4_k_cu_d2da85854cuda3std6ranges3__45__cpo3endE[1];
.global .align 1 .b8 _ZN34_INTERNAL_23f3a88f_4_k_cu_d2da85854cuda3std6ranges3__45__cpo6cbeginE[1];
.global .align 1 .b8 _ZN34_INTERNAL_23f3a88f_4_k_cu_d2da85854cuda3std6ranges3__45__cpo4cendE[1];
.global .align 1 .b8 _ZN34_INTERNAL_23f3a88f_4_k_cu_d2da85854cuda3std6ranges3__45__cpo7advanceE[1];
.global .align 1 .b8 _ZN34_INTERNAL_23f3a88f_4_k_cu_d2da85854cuda3std6ranges3__45__cpo9iter_swapE[1];
.global .align 1 .b8 _ZN34_INTERNAL_23f3a88f_4_k_cu_d2da85854cuda3std6ranges3__45__cpo4nextE[1];
.global .align 1 .b8 _ZN34_INTERNAL_23f3a88f_4_k_cu_d2da85854cuda3std6ranges3__45__cpo4prevE[1];
.global .align 1 .b8 _ZN34_INTERNAL_23f3a88f_4_k_cu_d2da85854cuda3std6ranges3__45__cpo4dataE[1];
.global .align 1 .b8 _ZN34_INTERNAL_23f3a88f_4_k_cu_d2da85854cuda3std6ranges3__45__cpo5cdataE[1];
.global .align 1 .b8 _ZN34_INTERNAL_23f3a88f_4_k_cu_d2da85854cuda3std6ranges3__45__cpo4sizeE[1];
.global .align 1 .b8 _ZN34_INTERNAL_23f3a88f_4_k_cu_d2da85854cuda3std6ranges3__45__cpo5ssizeE[1];
.global .align 1 .b8 _ZN34_INTERNAL_23f3a88f_4_k_cu_d2da85854cuda3std6ranges3__45__cpo8distanceE[1];
.global .align 1 .b8 _ZN34_INTERNAL_23f3a88f_4_k_cu_d2da85856thrust24THRUST_300001_SM_1000_NS6system6detail10sequential3seqE[1];
.global .align 1 .b8 _ZN34_INTERNAL_23f3a88f_4_k_cu_d2da85856thrust24THRUST_300001_SM_1000_NS12placeholders2_1E[1];
.global .align 1 .b8 _ZN34_INTERNAL_23f3a88f_4_k_cu_d2da85856thrust24THRUST_300001_SM_1000_NS12placeholders2_2E[1];
.global .align 1 .b8 _ZN34_INTERNAL_23f3a88f_4_k_cu_d2da85856thrust24THRUST_300001_SM_1000_NS12placeholders2_3E[1];
.global .align 1 .b8 _ZN34_INTERNAL_23f3a88f_4_k_cu_d2da85856thrust24THRUST_300001_SM_1000_NS12placeholders2_4E[1];
.global .align 1 .b8 _ZN34_INTERNAL_23f3a88f_4_k_cu_d2da85856thrust24THRUST_300001_SM_1000_NS12placeholders2_5E[1];
.global .align 1 .b8 _ZN34_INTERNAL_23f3a88f_4_k_cu_d2da85856thrust24THRUST_300001_SM_1000_NS12placeholders2_6E[1];
.global .align 1 .b8 _ZN34_INTERNAL_23f3a88f_4_k_cu_d2da85856thrust24THRUST_300001_SM_1000_NS12placeholders2_7E[1];
.global .align 1 .b8 _ZN34_INTERNAL_23f3a88f_4_k_cu_d2da85856thrust24THRUST_300001_SM_1000_NS12placeholders2_8E[1];
.global .align 1 .b8 _ZN34_INTERNAL_23f3a88f_4_k_cu_d2da85856thrust24THRUST_300001_SM_1000_NS12placeholders2_9E[1];
.global .align 1 .b8 _ZN34_INTERNAL_23f3a88f_4_k_cu_d2da85856thrust24THRUST_300001_SM_1000_NS12placeholders3_10E[1];

.visible .entry _Z13heat_equationPdS_di(
	.param .u64 .ptr .align 1 _Z13heat_equationPdS_di_param_0,
	.param .u64 .ptr .align 1 _Z13heat_equationPdS_di_param_1,
	.param .f64 _Z13heat_equationPdS_di_param_2,
	.param .u32 _Z13heat_equationPdS_di_param_3
)
{
	.reg .pred 	%p<4>;
	.reg .b32 	%r<4>;
	.reg .b64 	%rd<20>;
	.reg .b64 	%fd<10>;

	ld.param.u64 	%rd1, [_Z13heat_equationPdS_di_param_0];
	ld.param.u64 	%rd2, [_Z13heat_equationPdS_di_param_1];
	ld.param.f64 	%fd1, [_Z13heat_equationPdS_di_param_2];
	ld.param.u32 	%r3, [_Z13heat_equationPdS_di_param_3];
	mov.u32 	%r1, %ctaid.x;
	setp.eq.s32 	%p1, %r1, 0;
	mov.u32 	%r2, %tid.x;
	setp.eq.s32 	%p2, %r2, 0;
	or.pred  	%p3, %p1, %p2;
	@%p3 bra 	$L__BB0_2;
	cvta.to.global.u64 	%rd3, %rd1;
	cvta.to.global.u64 	%rd4, %rd2;
	cvt.u64.u32 	%rd5, %r2;
	cvt.u64.u32 	%rd6, %r1;
	add.s64 	%rd7, %rd6, -1;
	cvt.s64.s32 	%rd8, %r3;
	mad.lo.s64 	%rd9, %rd7, %rd8, %rd5;
	shl.b64 	%rd10, %rd9, 3;
	add.s64 	%rd11, %rd3, %rd10;
	ld.global.f64 	%fd2, [%rd11];
	mul.wide.s32 	%rd12, %r3, 2;
	shl.b64 	%rd13, %rd12, 3;
	add.s64 	%rd14, %rd11, %rd13;
	ld.global.f64 	%fd3, [%rd14];
	add.f64 	%fd4, %fd2, %fd3;
	add.s64 	%rd15, %rd9, %rd8;
	mul.wide.s32 	%rd16, %r3, 8;
	add.s64 	%rd17, %rd11, %rd16;
	ld.global.f64 	%fd5, [%rd17+-8];
	add.f64 	%fd6, %fd4, %fd5;
	ld.global.f64 	%fd7, [%rd17+8];
	add.f64 	%fd8, %fd6, %fd7;
	mul.f64 	%fd9, %fd1, %fd8;
	shl.b64 	%rd18, %rd15, 3;
	add.s64 	%rd19, %rd4, %rd18;
	st.global.f64 	[%rd19], %fd9;
$L__BB0_2:
	ret;

}
	// .globl	_Z9get_errorPdS_S_
.visible .entry _Z9get_errorPdS_S_(
	.param .u64 .ptr .align 1 _Z9get_errorPdS_S__param_0,
	.param .u64 .ptr .align 1 _Z9get_errorPdS_S__param_1,
	.param .u64 .ptr .align 1 _Z9get_errorPdS_S__param_2
)
{
	.reg .pred 	%p<2>;
	.reg .b32 	%r<5>;
	.reg .b64 	%rd<11>;
	.reg .b64 	%fd<5>;

	ld.param.u64 	%rd1, [_Z9get_errorPdS_S__param_0];
	ld.param.u64 	%rd2, [_Z9get_errorPdS_S__param_1];
	ld.param.u64 	%rd3, [_Z9get_errorPdS_S__param_2];
	mov.u32 	%r2, %ctaid.x;
	mov.u32 	%r3, %ntid.x;
	mov.u32 	%r4, %tid.x;
	mad.lo.s32 	%r1, %r2, %r3, %r4;
	setp.eq.s32 	%p1, %r1, 0;
	@%p1 bra 	$L__BB1_2;
	cvta.to.global.u64 	%rd4, %rd2;
	cvta.to.global.u64 	%rd5, %rd1;
	cvta.to.global.u64 	%rd6, %rd3;
	mul.wide.u32 	%rd7, %r1, 8;
	add.s64 	%rd8, %rd4, %rd7;
	ld.global.f64 	%fd1, [%rd8];
	add.s64 	%rd9, %rd5, %rd7;
	ld.global.f64 	%fd2, [%rd9];
	sub.f64 	%fd3, %fd1, %fd2;
	abs.f64 	%fd4, %fd3;
	add.s64 	%rd10, %rd6, %rd7;
	st.global.f64 	[%rd10], %fd4;
$L__BB1_2:
	ret;

}
	// .globl	_ZN3cub18CUB_300001_SM_10006detail11EmptyKernelIvEEvv
.visible .entry _ZN3cub18CUB_300001_SM_10006detail11EmptyKernelIvEEvv()
{


	ret;

}
	// .globl	_ZN3cub18CUB_300001_SM_10006detail6reduce28DeviceReduceSingleTileKernelINS2_10policy_hubIdyN4cuda3__47maximumIvEEE10Policy1000EPdSB_yS8_ddNS5_3std3__410__identityEEEvT0_T1_T2_T3_T4_T6_
.visible .entry _ZN3cub18CUB_300001_SM_10006detail6reduce28DeviceReduceSingleTileKernelINS2_10policy_hubIdyN4cuda3__47maximumIvEEE10Policy1000EPdSB_yS8_ddNS5_3std3__410__identityEEEvT0_T1_T2_T3_T4_T6_(
	.param .u64 .ptr .align 1 _ZN3cub18CUB_300001_SM_10006detail6reduce28DeviceReduceSingleTileKernelINS2_10policy_hubIdyN4cuda3__47maximumIvEEE10Policy1000EPdSB_yS8_ddNS5_3std3__410__identityEEEvT0_T1_T2_T3_T4_T6__param_0,
	.param .u64 .ptr .align 1 _ZN3cub18CUB_300001_SM_10006detail6reduce28DeviceReduceSingleTileKernelINS2_10policy_hubIdyN4cuda3__47maximumIvEEE10Policy1000EPdSB_yS8_ddNS5_3std3__410__identityEEEvT0_T1_T2_T3_T4_T6__param_1,
	.param .u64 _ZN3cub18CUB_300001_SM_10006detail6reduce28DeviceReduceSingleTileKernelINS2_10policy_hubIdyN4cuda3__47maximumIvEEE10Policy1000EPdSB_yS8_ddNS5_3std3__410__identityEEEvT0_T1_T2_T3_T4_T6__param_2,
	.param .align 1 .b8 _ZN3cub18CUB_300001_SM_10006detail6reduce28DeviceReduceSingleTileKernelINS2_10policy_hubIdyN4cuda3__47maximumIvEEE10Policy1000EPdSB_yS8_ddNS5_3std3__410__identityEEEvT0_T1_T2_T3_T4_T6__param_3[1],
	.param .f64 _ZN3cub18CUB_300001_SM_10006detail6reduce28DeviceReduceSingleTileKernelINS2_10policy_hubIdyN4cuda3__47maximumIvEEE10Policy1000EPdSB_yS8_ddNS5_3std3__410__identityEEEvT0_T1_T2_T3_T4_T6__param_4,
	.param .align 1 .b8 _ZN3cub18CUB_300001_SM_10006detail6reduce28DeviceReduceSingleTileKernelINS2_10policy_hubIdyN4cuda3__47maximumIvEEE10Policy1000EPdSB_yS8_ddNS5_3std3__410__identityEEEvT0_T1_T2_T3_T4_T6__param_5[1]
)
.maxntid 256
.minnctapersm 1
{
	.reg .pred 	%p<220>;
	.reg .b32 	%r<446>;
	.reg .b64 	%rd<232>;
	.reg .b64 	%fd<381>;
	// demoted variable
	.shared .align 8 .b8 _ZZN3cub18CUB_300001_SM_10006detail6reduce28DeviceReduceSingleTileKernelINS2_10policy_hubIdyN4cuda3__47maximumIvEEE10Policy1000EPdSB_yS8_ddNS5_3std3__410__identityEEEvT0_T1_T2_T3_T4_T6_E12temp_storage[80];
	ld.param.u64 	%rd31, [_ZN3cub18CUB_300001_SM_10006detail6reduce28DeviceReduceSingleTileKernelINS2_10policy_hubIdyN4cuda3__47maximumIvEEE10Policy1000EPdSB_yS8_ddNS5_3std3__410__identityEEEvT0_T1_T2_T3_T4_T6__param_0];
	ld.param.u64 	%rd33, [_ZN3cub18CUB_300001_SM_10006detail6reduce28DeviceReduceSingleTileKernelINS2_10policy_hubIdyN4cuda3__47maximumIvEEE10Policy1000EPdSB_yS8_ddNS5_3std3__410__identityEEEvT0_T1_T2_T3_T4_T6__param_1];
	ld.param.u64 	%rd32, [_ZN3cub18CUB_300001_SM_10006detail6reduce28DeviceReduceSingleTileKernelINS2_10policy_hubIdyN4cuda3__47maximumIvEEE10Policy1000EPdSB_yS8_ddNS5_3std3__410__identityEEEvT0_T1_T2_T3_T4_T6__param_2];
	ld.param.f64 	%fd58, [_ZN3cub18CUB_300001_SM_10006detail6reduce28DeviceReduceSingleTileKernelINS2_10policy_hubIdyN4cuda3__47maximumIvEEE10Policy1000EPdSB_yS8_ddNS5_3std3__410__identityEEEvT0_T1_T2_T3_T4_T6__param_4];
	cvta.to.global.u64 	%rd1, %rd33;
	setp.ne.s64 	%p1, %rd32, 0;
	@%p1 bra 	$L__BB3_3;
	mov.u32 	%r427, %tid.x;
	setp.ne.s32 	%p219, %r427, 0;
	@%p219 bra 	$L__BB3_74;
	st.global.f64 	[%rd1], %fd58;
	bra.uni 	$L__BB3_74;
$L__BB3_3:
	and.b64  	%rd34, %rd31, 31;
	setp.ne.s64 	%p2, %rd34, 0;
	@%p2 bra 	$L__BB3_38;
	setp.gt.u64 	%p110, %rd32, 2047;
	@%p110 bra 	$L__BB3_22;
	cvt.u32.u64 	%r1, %rd32;
	mov.u32 	%r2, %tid.x;
	setp.ge.u32 	%p159, %r2, %r1;
	mov.f64 	%fd359, 0d0000000000000000;
	mov.u32 	%r431, %r2;
	@%p159 bra 	$L__BB3_7;
	mul.wide.u32 	%rd189, %r2, 8;
	add.s64 	%rd188, %rd31, %rd189;
	// begin inline asm
	ld.global.nc.u64 %rd187, [%rd188];
	// end inline asm
	mov.b64 	%fd359, %rd187;
	add.s32 	%r431, %r2, 256;
$L__BB3_7:
	setp.ge.u32 	%p160, %r431, %r1;
	@%p160 bra 	$L__BB3_13;
	not.b32 	%r303, %r431;
	add.s32 	%r5, %r303, %r1;
	and.b32  	%r304, %r5, 768;
	setp.eq.s32 	%p161, %r304, 768;
	@%p161 bra 	$L__BB3_11;
	mul.wide.u32 	%rd190, %r431, 8;
	add.s64 	%rd222, %rd31, %rd190;
	shr.u32 	%r305, %r5, 8;
	add.s32 	%r306, %r305, 1;
	and.b32  	%r307, %r306, 3;
	neg.s32 	%r429, %r307;
$L__BB3_10:
	.pragma "nounroll";
	// begin inline asm
	ld.global.nc.u64 %rd191, [%rd222];
	// end inline asm
	mov.b64 	%fd272, %rd191;
	setp.lt.f64 	%p162, %fd359, %fd272;
	selp.f64 	%fd359, %fd272, %fd359, %p162;
	add.s32 	%r431, %r431, 256;
	add.s64 	%rd222, %rd222, 2048;
	add.s32 	%r429, %r429, 1;
	setp.ne.s32 	%p163, %r429, 0;
	@%p163 bra 	$L__BB3_10;
$L__BB3_11:
	setp.lt.u32 	%p164, %r5, 768;
	@%p164 bra 	$L__BB3_13;
$L__BB3_12:
	mul.wide.s32 	%rd201, %r431, 8;
	add.s64 	%rd194, %rd31, %rd201;
	// begin inline asm
	ld.global.nc.u64 %rd193, [%rd194];
	// end inline asm
	mov.b64 	%fd273, %rd193;
	setp.lt.f64 	%p165, %fd359, %fd273;
	selp.f64 	%fd274, %fd273, %fd359, %p165;
	add.s64 	%rd196, %rd194, 2048;
	// begin inline asm
	ld.global.nc.u64 %rd195, [%rd196];
	// end inline asm
	mov.b64 	%fd275, %rd195;
	setp.lt.f64 	%p166, %fd274, %fd275;
	selp.f64 	%fd276, %fd275, %fd274, %p166;
	add.s64 	%rd198, %rd194, 4096;
	// begin inline asm
	ld.global.nc.u64 %rd197, [%rd198];
	// end inline asm
	mov.b64 	%fd277, %rd197;
	setp.lt.f64 	%p167, %fd276, %fd277;
	selp.f64 	%fd278, %fd277, %fd276, %p167;
	add.s64 	%rd200, %rd194, 6144;
	// begin inline asm
	ld.global.nc.u64 %rd199, [%rd200];
	// end inline asm
	mov.b64 	%fd279, %rd199;
	setp.lt.f64 	%p168, %fd278, %fd279;
	selp.f64 	%fd359, %fd279, %fd278, %p168;
	add.s32 	%r431, %r431, 1024;
	setp.lt.s32 	%p169, %r431, %r1;
	@%p169 bra 	$L__BB3_12;
$L__BB3_13:
	setp.lt.u64 	%p170, %rd32, 256;
	@%p170 bra 	$L__BB3_18;
	// begin inline asm
	mov.u32 %r371, %laneid;
	// end inline asm
	mov.b64 	%rd212, %fd359;
	mov.b64 	{%r373, %r378}, %rd212;
	mov.b32 	%r379, 1;
	mov.b32 	%r420, 31;
	mov.b32 	%r421, -1;
	// begin inline asm
	shfl.sync.down.b32 %r372, %r373, %r379, %r420, %r421;
	// end inline asm
	// begin inline asm
	shfl.sync.down.b32 %r377, %r378, %r379, %r420, %r421;
	// end inline asm
	mov.b64 	%rd213, {%r372, %r377};
	mov.b64 	%fd327, %rd213;
	setp.gt.s32 	%p198, %r371, 30;
	setp.lt.f64 	%p199, %fd359, %fd327;
	selp.f64 	%fd328, %fd327, %fd359, %p199;
	selp.f64 	%fd329, %fd359, %fd328, %p198;
	mov.b64 	%rd214, %fd329;
	mov.b64 	{%r383, %r388}, %rd214;
	mov.b32 	%r389, 2;
	// begin inline asm
	shfl.sync.down.b32 %r382, %r383, %r389, %r420, %r421;
	// end inline asm
	// begin inline asm
	shfl.sync.down.b32 %r387, %r388, %r389, %r420, %r421;
	// end inline asm
	mov.b64 	%rd215, {%r382, %r387};
	mov.b64 	%fd330, %rd215;
	setp.gt.s32 	%p200, %r371, 29;
	setp.lt.f64 	%p201, %fd329, %fd330;
	selp.f64 	%fd331, %fd330, %fd329, %p201;
	selp.f64 	%fd332, %fd329, %fd331, %p200;
	mov.b64 	%rd216, %fd332;
	mov.b64 	{%r393, %r398}, %rd216;
	mov.b32 	%r399, 4;
	// begin inline asm
	shfl.sync.down.b32 %r392, %r393, %r399, %r420, %r421;
	// end inline asm
	// begin inline asm
	shfl.sync.down.b32 %r397, %r398, %r399, %r420, %r421;
	// end inline asm
	mov.b64 	%rd217, {%r392, %r397};
	mov.b64 	%fd333, %rd217;
	setp.gt.s32 	%p202, %r371, 27;
	setp.lt.f64 	%p203, %fd332, %fd333;
	selp.f64 	%fd334, %fd333, %fd332, %p203;
	selp.f64 	%fd335, %fd332, %fd334, %p202;
	mov.b64 	%rd218, %fd335;
	mov.b64 	{%r403, %r408}, %rd218;
	mov.b32 	%r409, 8;
	// begin inline asm
	shfl.sync.down.b32 %r402, %r403, %r409, %r420, %r421;
	// end inline asm
	// begin inline asm
	shfl.sync.down.b32 %r407, %r408, %r409, %r420, %r421;
	// end inline asm
	mov.b64 	%rd219, {%r402, %r407};
	mov.b64 	%fd336, %rd219;
	setp.gt.s32 	%p204, %r371, 23;
	setp.lt.f64 	%p205, %fd335, %fd336;
	selp.f64 	%fd337, %fd336, %fd335, %p205;
	selp.f64 	%fd338, %fd335, %fd337, %p204;
	mov.b64 	%rd220, %fd338;
	mov.b64 	{%r413, %r418}, %rd220;
	mov.b32 	%r419, 16;
	// begin inline asm
	shfl.sync.down.b32 %r412, %r413, %r419, %r420, %r421;
	// end inline asm
	// begin inline asm
	shfl.sync.down.b32 %r417, %r418, %r419, %r420, %r421;
	// end inline asm
	mov.b64 	%rd221, {%r412, %r417};
	mov.b64 	%fd339, %rd221;
	setp.gt.s32 	%p206, %r371, 15;
	setp.lt.f64 	%p207, %fd338, %fd339;
	selp.f64 	%fd10, %fd339, %fd338, %p207;
	selp.f64 	%fd380, %fd338, %fd10, %p206;
	setp.ne.s32 	%p208, %r371, 0;
	@%p208 bra 	$L__BB3_16;
	shr.u32 	%r422, %r2, 2;
	and.b32  	%r423, %r422, 248;
	mov.u32 	%r424, _ZZN3cub18CUB_300001_SM_10006detail6reduce28DeviceReduceSingleTileKernelINS2_10policy_hubIdyN4cuda3__47maximumIvEEE10Policy1000EPdSB_yS8_ddNS5_3std3__410__identityEEEvT0_T1_T2_T3_T4_T6_E12temp_storage;
	add.s32 	%r425, %r424, %r423;
	st.shared.f64 	[%r425+8], %fd10;
$L__BB3_16:
	bar.sync 	0;
	setp.ne.s32 	%p209, %r2, 0;
	@%p209 bra 	$L__BB3_72;
	ld.shared.f64 	%fd340, [_ZZN3cub18CUB_300001_SM_10006detail6reduce28DeviceReduceSingleTileKernelINS2_10policy_hubIdyN4cuda3__47maximumIvEEE10Policy1000EPdSB_yS8_ddNS5_3std3__410__identityEEEvT0_T1_T2_T3_T4_T6_E12temp_storage+16];
	setp.lt.f64 	%p210, %fd380, %fd340;
	selp.f64 	%fd341, %fd340, %fd380, %p210;
	ld.shared.f64 	%fd342, [_ZZN3cub18CUB_300001_SM_10006detail6reduce28DeviceReduceSingleTileKernelINS2_10policy_hubIdyN4cuda3__47maximumIvEEE10Policy1000EPdSB_yS8_ddNS5_3std3__410__identityEEEvT0_T1_T2_T3_T4_T6_E12temp_storage+24];
	setp.lt.f64 	%p211, %fd341, %fd342;
	selp.f64 	%fd343, %fd342, %fd341, %p211;
	ld.shared.f64 	%fd344, [_ZZN3cub18CUB_300001_SM_10006detail6reduce28DeviceReduceSingleTileKernelINS2_10policy_hubIdyN4cuda3__47maximumIvEEE10Policy1000EPdSB_yS8_ddNS5_3std3__410__identityEEEvT0_T1_T2_T3_T4_T6_E12temp_storage+32];
	setp.lt.f64 	%p212, %fd343, %fd344;
	selp.f64 	%fd345, %fd344, %fd343, %p212;
	ld.shared.f64 	%fd346, [_ZZN3cub18CUB_300001_SM_10006detail6reduce28DeviceReduceSingleTileKernelINS2_10policy_hubIdyN4cuda3__47maximumIvEEE10Policy1000EPdSB_yS8_ddNS5_3std3__410__identityEEEvT0_T1_T2_T3_T4_T6_E12temp_storage+40];
	setp.lt.f64 	%p213, %fd345, %fd346;
	selp.f64 	%fd347, %fd346, %fd345, %p213;
	ld.shared.f64 	%fd348, [_ZZN3cub18CUB_300001_SM_10006detail6reduce28DeviceReduceSingleTileKernelINS2_10policy_hubIdyN4cuda3__47maximumIvEEE10Policy1000EPdSB_yS8_ddNS5_3std3__410__identityEEEvT0_T1_T2_T3_T4_T6_E12temp_storage+48];
	setp.lt.f64 	%p214, %fd347, %fd348;
	selp.f64 	%fd349, %fd348, %fd347, %p214;
	ld.shared.f64 	%fd350, [_ZZN3cub18CUB_300001_SM_10006detail6reduce28DeviceReduceSingleTileKernelINS2_10policy_hubIdyN4cuda3__47maximumIvEEE10Policy1000EPdSB_yS8_ddNS5_3std3__410__identityEEEvT0_T1_T2_T3_T4_T6_E12temp_storage+56];
	setp.lt.f64 	%p215, %fd349, %fd350;
	selp.f64 	%fd351, %fd350, %fd349, %p215;
	ld.shared.f64 	%fd352, [_ZZN3cub18CUB_300001_SM_10006detail6reduce28DeviceReduceSingleTileKernelINS2_10policy_hubIdyN4cuda3__47maximumIvEEE10Policy1000EPdSB_yS8_ddNS5_3std3__410__identityEEEvT0_T1_T2_T3_T4_T6_E12temp_storage+64];
	setp.lt.f64 	%p216, %fd351, %fd352;
	selp.f64 	%fd380, %fd352, %fd351, %p216;
	bra.uni 	$L__BB3_72;
$L__BB3_18:
	// begin inline asm
	mov.u32 %r308, %laneid;
	// end inline asm
	and.b32  	%r359, %r2, 992;
	add.s32 	%r360, %r359, 32;
	setp.gt.u32 	%p171, %r360, %r1;
	not.b32 	%r361, %r359;
	add.s32 	%r362, %r1, %r361;
	selp.b32 	%r357, %r362, 31, %p171;
	mov.b64 	%rd202, %fd359;
	mov.b64 	{%r310, %r315}, %rd202;
	mov.b32 	%r316, 1;
	mov.b32 	%r358, -1;
	// begin inline asm
	shfl.sync.down.b32 %r309, %r310, %r316, %r357, %r358;
	// end inline asm
	// begin inline asm
	shfl.sync.down.b32 %r314, %r315, %r316, %r357, %r358;
	// end inline asm
	mov.b64 	%rd203, {%r309, %r314};
	mov.b64 	%fd280, %rd203;
	setp.lt.s32 	%p172, %r308, %r357;
	setp.lt.f64 	%p173, %fd359, %fd280;
	selp.f64 	%fd281, %fd280, %fd359, %p173;
	selp.f64 	%fd282, %fd281, %fd359, %p172;
	mov.b64 	%rd204, %fd282;
	mov.b64 	{%r320, %r325}, %rd204;
	mov.b32 	%r326, 2;
	// begin inline asm
	shfl.sync.down.b32 %r319, %r320, %r326, %r357, %r358;
	// end inline asm
	// begin inline asm
	shfl.sync.down.b32 %r324, %r325, %r326, %r357, %r358;
	// end inline asm
	mov.b64 	%rd205, {%r319, %r324};
	mov.b64 	%fd283, %rd205;
	add.s32 	%r363, %r308, 2;
	setp.gt.s32 	%p174, %r363, %r357;
	setp.lt.f64 	%p175, %fd282, %fd283;
	selp.f64 	%fd284, %fd283, %fd282, %p175;
	selp.f64 	%fd285, %fd282, %fd284, %p174;
	mov.b64 	%rd206, %fd285;
	mov.b64 	{%r330, %r335}, %rd206;
	mov.b32 	%r336, 4;
	// begin inline asm
	shfl.sync.down.b32 %r329, %r330, %r336, %r357, %r358;
	// end inline asm
	// begin inline asm
	shfl.sync.down.b32 %r334, %r335, %r336, %r357, %r358;
	// end inline asm
	mov.b64 	%rd207, {%r329, %r334};
	mov.b64 	%fd286, %rd207;
	add.s32 	%r364, %r308, 4;
	setp.gt.s32 	%p176, %r364, %r357;
	setp.lt.f64 	%p177, %fd285, %fd286;
	selp.f64 	%fd287, %fd286, %fd285, %p177;
	selp.f64 	%fd288, %fd285, %fd287, %p176;
	mov.b64 	%rd208, %fd288;
	mov.b64 	{%r340, %r345}, %rd208;
	mov.b32 	%r346, 8;
	// begin inline asm
	shfl.sync.down.b32 %r339, %r340, %r346, %r357, %r358;
	// end inline asm
	// begin inline asm
	shfl.sync.down.b32 %r344, %r345, %r346, %r357, %r358;
	// end inline asm
	mov.b64 	%rd209, {%r339, %r344};
	mov.b64 	%fd289, %rd209;
	add.s32 	%r365, %r308, 8;
	setp.gt.s32 	%p178, %r365, %r357;
	setp.lt.f64 	%p179, %fd288, %fd289;
	selp.f64 	%fd290, %fd289, %fd288, %p179;
	selp.f64 	%fd291, %fd288, %fd290, %p178;
	mov.b64 	%rd210, %fd291;
	mov.b64 	{%r350, %r355}, %rd210;
	mov.b32 	%r356, 16;
	// begin inline asm
	shfl.sync.down.b32 %r349, %r350, %r356, %r357, %r358;
	// end inline asm
	// begin inline asm
	shfl.sync.down.b32 %r354, %r355, %r356, %r357, %r358;
	// end inline asm
	mov.b64 	%rd211, {%r349, %r354};
	mov.b64 	%fd292, %rd211;
	add.s32 	%r366, %r308, 16;
	setp.gt.s32 	%p180, %r366, %r357;
	setp.lt.f64 	%p181, %fd291, %fd292;
	selp.f64 	%fd293, %fd292, %fd291, %p181;
	selp.f64 	%fd380, %fd291, %fd293, %p180;
	setp.ne.s32 	%p182, %r308, 0;
	@%p182 bra 	$L__BB3_20;
	shr.u32 	%r367, %r2, 2;
	and.b32  	%r368, %r367, 248;
	mov.u32 	%r369, _ZZN3cub18CUB_300001_SM_10006detail6reduce28DeviceReduceSingleTileKernelINS2_10policy_hubIdyN4cuda3__47maximumIvEEE10Policy1000EPdSB_yS8_ddNS5_3std3__410__identityEEEvT0_T1_T2_T3_T4_T6_E12temp_storage;
	add.s32 	%r370, %r369, %r368;
	st.shared.f64 	[%r370+8], %fd380;
$L__BB3_20:
	bar.sync 	0;
	setp.ne.s32 	%p183, %r2, 0;
	@%p183 bra 	$L__BB3_72;
	setp.gt.u64 	%p184, %rd32, 32;
	ld.shared.f64 	%fd294, [_ZZN3cub18CUB_300001_SM_10006detail6reduce28DeviceReduceSingleTileKernelINS2_10policy_hubIdyN4cuda3__47maximumIvEEE10Policy1000EPdSB_yS8_ddNS5_3std3__410__identityEEEvT0_T1_T2_T3_T4_T6_E12temp_storage+16];
	setp.lt.f64 	%p185, %fd380, %fd294;
	selp.f64 	%fd296, %fd294, %fd380, %p185;
	selp.f64 	%fd297, %fd296, %fd380, %p184;
	setp.gt.u64 	%p186, %rd32, 64;
	ld.shared.f64 	%fd299, [_ZZN3cub18CUB_300001_SM_10006detail6reduce28DeviceReduceSingleTileKernelINS2_10policy_hubIdyN4cuda3__47maximumIvEEE10Policy1000EPdSB_yS8_ddNS5_3std3__410__identityEEEvT0_T1_T2_T3_T4_T6_E12temp_storage+24];
	setp.lt.f64 	%p187, %fd297, %fd299;
	selp.f64 	%fd301, %fd299, %fd297, %p187;
	selp.f64 	%fd302, %fd301, %fd297, %p186;
	setp.gt.u64 	%p188, %rd32, 96;
	ld.shared.f64 	%fd304, [_ZZN3cub18CUB_300001_SM_10006detail6reduce28DeviceReduceSingleTileKernelINS2_10policy_hubIdyN4cuda3__47maximumIvEEE10Policy1000EPdSB_yS8_ddNS5_3std3__410__identityEEEvT0_T1_T2_T3_T4_T6_E12temp_storage+32];
	setp.lt.f64 	%p189, %fd302, %fd304;
	selp.f64 	%fd306, %fd304, %fd302, %p189;
	selp.f64 	%fd307, %fd306, %fd302, %p188;
	setp.gt.u64 	%p190, %rd32, 128;
	ld.shared.f64 	%fd309, [_ZZN3cub18CUB_300001_SM_10006detail6reduce28DeviceReduceSingleTileKernelINS2_10policy_hubIdyN4cuda3__47maximumIvEEE10Policy1000EPdSB_yS8_ddNS5_3std3__410__identityEEEvT0_T1_T2_T3_T4_T6_E12temp_storage+40];
	setp.lt.f64 	%p191, %fd307, %fd309;
	selp.f64 	%fd311, %fd309, %fd307, %p191;
	selp.f64 	%fd312, %fd311, %fd307, %p190;
	setp.gt.u64 	%p192, %rd32, 160;
	ld.shared.f64 	%fd314, [_ZZN3cub18CUB_300001_SM_10006detail6reduce28DeviceReduceSingleTileKernelINS2_10policy_hubIdyN4cuda3__47maximumIvEEE10Policy1000EPdSB_yS8_ddNS5_3std3__410__identityEEEvT0_T1_T2_T3_T4_T6_E12temp_storage+48];
	setp.lt.f64 	%p193, %fd312, %fd314;
	selp.f64 	%fd316, %fd314, %fd312, %p193;
	selp.f64 	%fd317, %fd316, %fd312, %p192;
	setp.gt.u64 	%p194, %rd32, 192;
	ld.shared.f64 	%fd319, [_ZZN3cub18CUB_300001_SM_10006detail6reduce28DeviceReduceSingleTileKernelINS2_10policy_hubIdyN4cuda3__47maximumIvEEE10Policy1000EPdSB_yS8_ddNS5_3std3__410__identityEEEvT0_T1_T2_T3_T4_T6_E12temp_storage+56];
	setp.lt.f64 	%p195, %fd317, %fd319;
	selp.f64 	%fd321, %fd319, %fd317, %p195;
	selp.f64 	%fd322, %fd321, %fd317, %p194;
	setp.gt.u64 	%p196, %rd32, 224;
	ld.shared.f64 	%fd324, [_ZZN3cub18CUB_300001_SM_10006detail6reduce28DeviceReduceSingleTileKernelINS2_10policy_hubIdyN4cuda3__47maximumIvEEE10Policy1000EPdSB_yS8_ddNS5_3std3__410__identityEEEvT0_T1_T2_T3_T4_T6_E12temp_storage+64];
	setp.lt.f64 	%p197, %fd322, %fd324;
	selp.f64 	%fd326, %fd324, %fd322, %p197;
	selp.f64 	%fd380, %fd326, %fd322, %p196;
	bra.uni 	$L__BB3_72;
$L__BB3_22:
	mov.u32 	%r14, %tid.x;
	shl.b32 	%r237, %r14, 2;
	mul.wide.u32 	%rd145, %r237, 8;
	add.s64 	%rd134, %rd31, %rd145;
	// begin inline asm
	ld.global.nc.v2.u64 {%rd132, %rd133}, [%rd134];
	// end inline asm
	add.s64 	%rd137, %rd134, 16;
	// begin inline asm
	ld.global.nc.v2.u64 {%rd135, %rd136}, [%rd137];
	// end inline asm
	mov.b64 	%fd206, %rd132;
	mov.b64 	%fd207, %rd133;
	mov.b64 	%fd208, %rd135;
	mov.b64 	%fd209, %rd136;
	add.s64 	%rd140, %rd134, 8192;
	// begin inline asm
	ld.global.nc.v2.u64 {%rd138, %rd139}, [%rd140];
	// end inline asm
	add.s64 	%rd143, %rd134, 8208;
	// begin inline asm
	ld.global.nc.v2.u64 {%rd141, %rd142}, [%rd143];
	// end inline asm
	mov.b64 	%fd210, %rd138;
	mov.b64 	%fd211, %rd139;
	mov.b64 	%fd212, %rd141;
	mov.b64 	%fd213, %rd142;
	setp.lt.f64 	%p111, %fd206, %fd207;
	selp.f64 	%fd214, %fd207, %fd206, %p111;
	setp.lt.f64 	%p112, %fd214, %fd208;
	selp.f64 	%fd215, %fd208, %fd214, %p112;
	setp.lt.f64 	%p113, %fd215, %fd209;
	selp.f64 	%fd216, %fd209, %fd215, %p113;
	setp.lt.f64 	%p114, %fd216, %fd210;
	selp.f64 	%fd217, %fd210, %fd216, %p114;
	setp.lt.f64 	%p115, %fd217, %fd211;
	selp.f64 	%fd218, %fd211, %fd217, %p115;
	setp.lt.f64 	%p116, %fd218, %fd212;
	selp.f64 	%fd219, %fd212, %fd218, %p116;
	setp.lt.f64 	%p117, %fd219, %fd213;
	selp.f64 	%fd366, %fd213, %fd219, %p117;
	add.s64 	%rd6, %rd32, -2048;
	setp.lt.u64 	%p118, %rd6, 2048;
	mov.b64 	%rd224, 2048;
	@%p118 bra 	$L__BB3_26;
	mov.b64 	%rd224, 2048;
$L__BB3_24:
	shl.b64 	%rd159, %rd224, 3;
	add.s64 	%rd149, %rd134, %rd159;
	// begin inline asm
	ld.global.nc.v2.u64 {%rd147, %rd148}, [%rd149];
	// end inline asm
	add.s64 	%rd152, %rd149, 16;
	// begin inline asm
	ld.global.nc.v2.u64 {%rd150, %rd151}, [%rd152];
	// end inline asm
	mov.b64 	%fd220, %rd147;
	mov.b64 	%fd221, %rd148;
	mov.b64 	%fd222, %rd150;
	mov.b64 	%fd223, %rd151;
	add.s64 	%rd155, %rd149, 8192;
	// begin inline asm
	ld.global.nc.v2.u64 {%rd153, %rd154}, [%rd155];
	// end inline asm
	add.s64 	%rd158, %rd149, 8208;
	// begin inline asm
	ld.global.nc.v2.u64 {%rd156, %rd157}, [%rd158];
	// end inline asm
	mov.b64 	%fd224, %rd153;
	mov.b64 	%fd225, %rd154;
	mov.b64 	%fd226, %rd156;
	mov.b64 	%fd227, %rd157;
	setp.lt.f64 	%p119, %fd366, %fd220;
	selp.f64 	%fd228, %fd220, %fd366, %p119;
	setp.lt.f64 	%p120, %fd228, %fd221;
	selp.f64 	%fd229, %fd221, %fd228, %p120;
	setp.lt.f64 	%p121, %fd229, %fd222;
	selp.f64 	%fd230, %fd222, %fd229, %p121;
	setp.lt.f64 	%p122, %fd230, %fd223;
	selp.f64 	%fd231, %fd223, %fd230, %p122;
	setp.lt.f64 	%p123, %fd231, %fd224;
	selp.f64 	%fd232, %fd224, %fd231, %p123;
	setp.lt.f64 	%p124, %fd232, %fd225;
	selp.f64 	%fd233, %fd225, %fd232, %p124;
	setp.lt.f64 	%p125, %fd233, %fd226;
	selp.f64 	%fd234, %fd226, %fd233, %p125;
	setp.lt.f64 	%p126, %fd234, %fd227;
	selp.f64 	%fd366, %fd227, %fd234, %p126;
	sub.s64 	%rd160, %rd32, %rd224;
	setp.lt.u64 	%p127, %rd160, 2048;
	@%p127 bra 	$L__BB3_34;
	add.s64 	%rd224, %rd224, 2048;
	setp.le.u64 	%p128, %rd224, %rd6;
	@%p128 bra 	$L__BB3_24;
$L__BB3_26:
	setp.le.u64 	%p129, %rd32, %rd224;
	@%p129 bra 	$L__BB3_34;
	cvt.u32.u64 	%r238, %rd224;
	cvt.u32.u64 	%r239, %rd32;
	sub.s32 	%r15, %r239, %r238;
	setp.ge.s32 	%p130, %r14, %r15;
	@%p130 bra 	$L__BB3_34;
	not.b32 	%r241, %r14;
	add.s32 	%r242, %r241, %r239;
	sub.s32 	%r16, %r242, %r238;
	and.b32  	%r244, %r16, 768;
	setp.eq.s32 	%p131, %r244, 768;
	mov.u32 	%r435, %r14;
	@%p131 bra 	$L__BB3_31;
	cvt.u64.u32 	%rd161, %r14;
	add.s64 	%rd162, %rd224, %rd161;
	shl.b64 	%rd163, %rd162, 3;
	add.s64 	%rd225, %rd31, %rd163;
	shr.u32 	%r245, %r16, 8;
	add.s32 	%r246, %r245, 1;
	and.b32  	%r247, %r246, 3;
	neg.s32 	%r433, %r247;
	mov.u32 	%r435, %r14;
$L__BB3_30:
	.pragma "nounroll";
	// begin inline asm
	ld.global.nc.u64 %rd164, [%rd225];
	// end inline asm
	mov.b64 	%fd236, %rd164;
	setp.lt.f64 	%p132, %fd366, %fd236;
	selp.f64 	%fd366, %fd236, %fd366, %p132;
	add.s32 	%r435, %r435, 256;
	add.s64 	%rd225, %rd225, 2048;
	add.s32 	%r433, %r433, 1;
	setp.ne.s32 	%p133, %r433, 0;
	@%p133 bra 	$L__BB3_30;
$L__BB3_31:
	setp.lt.u32 	%p134, %r16, 768;
	@%p134 bra 	$L__BB3_34;
	cvt.u64.u32 	%rd166, %r435;
	add.s64 	%rd167, %rd224, %rd166;
	shl.b64 	%rd168, %rd167, 3;
	add.s64 	%rd226, %rd31, %rd168;
$L__BB3_33:
	// begin inline asm
	ld.global.nc.u64 %rd169, [%rd226];
	// end inline asm
	mov.b64 	%fd237, %rd169;
	setp.lt.f64 	%p135, %fd366, %fd237;
	selp.f64 	%fd238, %fd237, %fd366, %p135;
	add.s64 	%rd172, %rd226, 2048;
	// begin inline asm
	ld.global.nc.u64 %rd171, [%rd172];
	// end inline asm
	mov.b64 	%fd239, %rd171;
	setp.lt.f64 	%p136, %fd238, %fd239;
	selp.f64 	%fd240, %fd239, %fd238, %p136;
	add.s64 	%rd174, %rd226, 4096;
	// begin inline asm
	ld.global.nc.u64 %rd173, [%rd174];
	// end inline asm
	mov.b64 	%fd241, %rd173;
	setp.lt.f64 	%p137, %fd240, %fd241;
	selp.f64 	%fd242, %fd241, %fd240, %p137;
	add.s64 	%rd176, %rd226, 6144;
	// begin inline asm
	ld.global.nc.u64 %rd175, [%rd176];
	// end inline asm
	mov.b64 	%fd243, %rd175;
	setp.lt.f64 	%p138, %fd242, %fd243;
	selp.f64 	%fd366, %fd243, %fd242, %p138;
	add.s32 	%r435, %r435, 1024;
	add.s64 	%rd226, %rd226, 8192;
	setp.lt.s32 	%p139, %r435, %r15;
	@%p139 bra 	$L__BB3_33;
$L__BB3_34:
	// begin inline asm
	mov.u32 %r248, %laneid;
	// end inline asm
	mov.b64 	%rd177, %fd366;
	mov.b64 	{%r250, %r255}, %rd177;
	mov.b32 	%r256, 1;
	mov.b32 	%r297, 31;
	mov.b32 	%r298, -1;
	// begin inline asm
	shfl.sync.down.b32 %r249, %r250, %r256, %r297, %r298;
	// end inline asm
	// begin inline asm
	shfl.sync.down.b32 %r254, %r255, %r256, %r297, %r298;
	// end inline asm
	mov.b64 	%rd178, {%r249, %r254};
	mov.b64 	%fd244, %rd178;
	setp.gt.s32 	%p140, %r248, 30;
	setp.lt.f64 	%p141, %fd366, %fd244;
	selp.f64 	%fd245, %fd244, %fd366, %p141;
	selp.f64 	%fd246, %fd366, %fd245, %p140;
	mov.b64 	%rd179, %fd246;
	mov.b64 	{%r260, %r265}, %rd179;
	mov.b32 	%r266, 2;
	// begin inline asm
	shfl.sync.down.b32 %r259, %r260, %r266, %r297, %r298;
	// end inline asm
	// begin inline asm
	shfl.sync.down.b32 %r264, %r265, %r266, %r297, %r298;
	// end inline asm
	mov.b64 	%rd180, {%r259, %r264};
	mov.b64 	%fd247, %rd180;
	setp.gt.s32 	%p142, %r248, 29;
	setp.lt.f64 	%p143, %fd246, %fd247;
	selp.f64 	%fd248, %fd247, %fd246, %p143;
	selp.f64 	%fd249, %fd246, %fd248, %p142;
	mov.b64 	%rd181, %fd249;
	mov.b64 	{%r270, %r275}, %rd181;
	mov.b32 	%r276, 4;
	// begin inline asm
	shfl.sync.down.b32 %r269, %r270, %r276, %r297, %r298;
	// end inline asm
	// begin inline asm
	shfl.sync.down.b32 %r274, %r275, %r276, %r297, %r298;
	// end inline asm
	mov.b64 	%rd182, {%r269, %r274};
	mov.b64 	%fd250, %rd182;
	setp.gt.s32 	%p144, %r248, 27;
	setp.lt.f64 	%p145, %fd249, %fd250;
	selp.f64 	%fd251, %fd250, %fd249, %p145;
	selp.f64 	%fd252, %fd249, %fd251, %p144;
	mov.b64 	%rd183, %fd252;
	mov.b64 	{%r280, %r285}, %rd183;
	mov.b32 	%r286, 8;
	// begin inline asm
	shfl.sync.down.b32 %r279, %r280, %r286, %r297, %r298;
	// end inline asm
	// begin inline asm
	shfl.sync.down.b32 %r284, %r285, %r286, %r297, %r298;
	// end inline asm
	mov.b64 	%rd184, {%r279, %r284};
	mov.b64 	%fd253, %rd184;
	setp.gt.s32 	%p146, %r248, 23;
	setp.lt.f64 	%p147, %fd252, %fd253;
	selp.f64 	%fd254, %fd253, %fd252, %p147;
	selp.f64 	%fd255, %fd252, %fd254, %p146;
	mov.b64 	%rd185, %fd255;
	mov.b64 	{%r290, %r295}, %rd185;
	mov.b32 	%r296, 16;
	// begin inline asm
	shfl.sync.down.b32 %r289, %r290, %r296, %r297, %r298;
	// end inline asm
	// begin inline asm
	shfl.sync.down.b32 %r294, %r295, %r296, %r297, %r298;
	// end inline asm
	mov.b64 	%rd186, {%r289, %r294};
	mov.b64 	%fd256, %rd186;
	setp.gt.s32 	%p148, %r248, 15;
	setp.lt.f64 	%p149, %fd255, %fd256;
	selp.f64 	%fd26, %fd256, %fd255, %p149;
	selp.f64 	%fd380, %fd255, %fd26, %p148;
	setp.ne.s32 	%p150, %r248, 0;
	@%p150 bra 	$L__BB3_36;
	shr.u32 	%r299, %r14, 2;
	and.b32  	%r300, %r299, 248;
	mov.u32 	%r301, _ZZN3cub18CUB_300001_SM_10006detail6reduce28DeviceReduceSingleTileKernelINS2_10policy_hubIdyN4cuda3__47maximumIvEEE10Policy1000EPdSB_yS8_ddNS5_3std3__410__identityEEEvT0_T1_T2_T3_T4_T6_E12temp_storage;
	add.s32 	%r302, %r301, %r300;
	st.shared.f64 	[%r302+8], %fd26;
$L__BB3_36:
	bar.sync 	0;
	setp.ne.s32 	%p151, %r14, 0;
	@%p151 bra 	$L__BB3_72;
	ld.shared.f64 	%fd257, [_ZZN3cub18CUB_300001_SM_10006detail6reduce28DeviceReduceSingleTileKernelINS2_10policy_hubIdyN4cuda3__47maximumIvEEE10Policy1000EPdSB_yS8_ddNS5_3std3__410__identityEEEvT0_T1_T2_T3_T4_T6_E12temp_storage+16];
	setp.lt.f64 	%p152, %fd380, %fd257;
	selp.f64 	%fd258, %fd257, %fd380, %p152;
	ld.shared.f64 	%fd259, [_ZZN3cub18CUB_300001_SM_10006detail6reduce28DeviceReduceSingleTileKernelINS2_10policy_hubIdyN4cuda3__47maximumIvEEE10Policy1000EPdSB_yS8_ddNS5_3std3__410__identityEEEvT0_T1_T2_T3_T4_T6_E12temp_storage+24];
	setp.lt.f64 	%p153, %fd258, %fd259;
	selp.f64 	%fd260, %fd259, %fd258, %p153;
	ld.shared.f64 	%fd261, [_ZZN3cub18CUB_300001_SM_10006detail6reduce28DeviceReduceSingleTileKernelINS2_10policy_hubIdyN4cuda3__47maximumIvEEE10Policy1000EPdSB_yS8_ddNS5_3std3__410__identityEEEvT0_T1_T2_T3_T4_T6_E12temp_storage+32];
	setp.lt.f64 	%p154, %fd260, %fd261;
	selp.f64 	%fd262, %fd261, %fd260, %p154;
	ld.shared.f64 	%fd263, [_ZZN3cub18CUB_300001_SM_10006detail6reduce28DeviceReduceSingleTileKernelINS2_10policy_hubIdyN4cuda3__47maximumIvEEE10Policy1000EPdSB_yS8_ddNS5_3std3__410__identityEEEvT0_T1_T2_T3_T4_T6_E12temp_storage+40];
	setp.lt.f64 	%p155, %fd262, %fd263;
	selp.f64 	%fd264, %fd263, %fd262, %p155;
	ld.shared.f64 	%fd265, [_ZZN3cub18CUB_300001_SM_10006detail6reduce28DeviceReduceSingleTileKernelINS2_10policy_hubIdyN4cuda3__47maximumIvEEE10Policy1000EPdSB_yS8_ddNS5_3std3__410__identityEEEvT0_T1_T2_T3_T4_T6_E12temp_storage+48];
	setp.lt.f64 	%p156, %fd264, %fd265;
	selp.f64 	%fd266, %fd265, %fd264, %p156;
	ld.shared.f64 	%fd267, [_ZZN3cub18CUB_300001_SM_10006detail6reduce28DeviceReduceSingleTileKernelINS2_10policy_hubIdyN4cuda3__47maximumIvEEE10Policy1000EPdSB_yS8_ddNS5_3std3__410__identityEEEvT0_T1_T2_T3_T4_T6_E12temp_storage+56];
	setp.lt.f64 	%p157, %fd266, %fd267;
	selp.f64 	%fd268, %fd267, %fd266, %p157;
	ld.shared.f64 	%fd269, [_ZZN3cub18CUB_300001_SM_10006detail6reduce28DeviceReduceSingleTileKernelINS2_10policy_hubIdyN4cuda3__47maximumIvEEE10Policy1000EPdSB_yS8_ddNS5_3std3__410__identityEEEvT0_T1_T2_T3_T4_T6_E12temp_storage+64];
	setp.lt.f64 	%p158, %fd268, %fd269;
	selp.f64 	%fd380, %fd269, %fd268, %p158;
	bra.uni 	$L__BB3_72;
$L__BB3_38:
	setp.gt.u64 	%p3, %rd32, 2047;
	@%p3 bra 	$L__BB3_56;
	cvt.u32.u64 	%r25, %rd32;
	mov.u32 	%r26, %tid.x;
	setp.ge.u32 	%p52, %r26, %r25;
	mov.f64 	%fd372, 0d0000000000000000;
	mov.u32 	%r440, %r26;
	@%p52 bra 	$L__BB3_41;
	mul.wide.u32 	%rd99, %r26, 8;
	add.s64 	%rd98, %rd31, %rd99;
	// begin inline asm
	ld.global.nc.u64 %rd97, [%rd98];
	// end inline asm
	mov.b64 	%fd372, %rd97;
	add.s32 	%r440, %r26, 256;
$L__BB3_41:
	setp.ge.u32 	%p53, %r440, %r25;
	@%p53 bra 	$L__BB3_47;
	not.b32 	%r114, %r440;
	add.s32 	%r29, %r114, %r25;
	and.b32  	%r115, %r29, 768;
	setp.eq.s32 	%p54, %r115, 768;
	@%p54 bra 	$L__BB3_45;
	mul.wide.u32 	%rd100, %r440, 8;
	add.s64 	%rd227, %rd31, %rd100;
	shr.u32 	%r116, %r29, 8;
	add.s32 	%r117, %r116, 1;
	and.b32  	%r118, %r117, 3;
	neg.s32 	%r438, %r118;
$L__BB3_44:
	.pragma "nounroll";
	// begin inline asm
	ld.global.nc.u64 %rd101, [%rd227];
	// end inline asm
	mov.b64 	%fd125, %rd101;
	setp.lt.f64 	%p55, %fd372, %fd125;
	selp.f64 	%fd372, %fd125, %fd372, %p55;
	add.s32 	%r440, %r440, 256;
	add.s64 	%rd227, %rd227, 2048;
	add.s32 	%r438, %r438, 1;
	setp.ne.s32 	%p56, %r438, 0;
	@%p56 bra 	$L__BB3_44;
$L__BB3_45:
	setp.lt.u32 	%p57, %r29, 768;
	@%p57 bra 	$L__BB3_47;
$L__BB3_46:
	mul.wide.s32 	%rd111, %r440, 8;
	add.s64 	%rd104, %rd31, %rd111;
	// begin inline asm
	ld.global.nc.u64 %rd103, [%rd104];
	// end inline asm
	mov.b64 	%fd126, %rd103;
	setp.lt.f64 	%p58, %fd372, %fd126;
	selp.f64 	%fd127, %fd126, %fd372, %p58;
	add.s64 	%rd106, %rd104, 2048;
	// begin inline asm
	ld.global.nc.u64 %rd105, [%rd106];
	// end inline asm
	mov.b64 	%fd128, %rd105;
	setp.lt.f64 	%p59, %fd127, %fd128;
	selp.f64 	%fd129, %fd128, %fd127, %p59;
	add.s64 	%rd108, %rd104, 4096;
	// begin inline asm
	ld.global.nc.u64 %rd107, [%rd108];
	// end inline asm
	mov.b64 	%fd130, %rd107;
	setp.lt.f64 	%p60, %fd129, %fd130;
	selp.f64 	%fd131, %fd130, %fd129, %p60;
	add.s64 	%rd110, %rd104, 6144;
	// begin inline asm
	ld.global.nc.u64 %rd109, [%rd110];
	// end inline asm
	mov.b64 	%fd132, %rd109;
	setp.lt.f64 	%p61, %fd131, %fd132;
	selp.f64 	%fd372, %fd132, %fd131, %p61;
	add.s32 	%r440, %r440, 1024;
	setp.lt.s32 	%p62, %r440, %r25;
	@%p62 bra 	$L__BB3_46;
$L__BB3_47:
	setp.lt.u64 	%p63, %rd32, 256;
	@%p63 bra 	$L__BB3_52;
	// begin inline asm
	mov.u32 %r182, %laneid;
	// end inline asm
	mov.b64 	%rd122, %fd372;
	mov.b64 	{%r184, %r189}, %rd122;
	mov.b32 	%r190, 1;
	mov.b32 	%r231, 31;
	mov.b32 	%r232, -1;
	// begin inline asm
	shfl.sync.down.b32 %r183, %r184, %r190, %r231, %r232;
	// end inline asm
	// begin inline asm
	shfl.sync.down.b32 %r188, %r189, %r190, %r231, %r232;
	// end inline asm
	mov.b64 	%rd123, {%r183, %r188};
	mov.b64 	%fd180, %rd123;
	setp.gt.s32 	%p91, %r182, 30;
	setp.lt.f64 	%p92, %fd372, %fd180;
	selp.f64 	%fd181, %fd180, %fd372, %p92;
	selp.f64 	%fd182, %fd372, %fd181, %p91;
	mov.b64 	%rd124, %fd182;
	mov.b64 	{%r194, %r199}, %rd124;
	mov.b32 	%r200, 2;
	// begin inline asm
	shfl.sync.down.b32 %r193, %r194, %r200, %r231, %r232;
	// end inline asm
	// begin inline asm
	shfl.sync.down.b32 %r198, %r199, %r200, %r231, %r232;
	// end inline asm
	mov.b64 	%rd125, {%r193, %r198};
	mov.b64 	%fd183, %rd125;
	setp.gt.s32 	%p93, %r182, 29;
	setp.lt.f64 	%p94, %fd182, %fd183;
	selp.f64 	%fd184, %fd183, %fd182, %p94;
	selp.f64 	%fd185, %fd182, %fd184, %p93;
	mov.b64 	%rd126, %fd185;
	mov.b64 	{%r204, %r209}, %rd126;
	mov.b32 	%r210, 4;
	// begin inline asm
	shfl.sync.down.b32 %r203, %r204, %r210, %r231, %r232;
	// end inline asm
	// begin inline asm
	shfl.sync.down.b32 %r208, %r209, %r210, %r231, %r232;
	// end inline asm
	mov.b64 	%rd127, {%r203, %r208};
	mov.b64 	%fd186, %rd127;
	setp.gt.s32 	%p95, %r182, 27;
	setp.lt.f64 	%p96, %fd185, %fd186;
	selp.f64 	%fd187, %fd186, %fd185, %p96;
	selp.f64 	%fd188, %fd185, %fd187, %p95;
	mov.b64 	%rd128, %fd188;
	mov.b64 	{%r214, %r219}, %rd128;
	mov.b32 	%r220, 8;
	// begin inline asm
	shfl.sync.down.b32 %r213, %r214, %r220, %r231, %r232;
	// end inline asm
	// begin inline asm
	shfl.sync.down.b32 %r218, %r219, %r220, %r231, %r232;
	// end inline asm
	mov.b64 	%rd129, {%r213, %r218};
	mov.b64 	%fd189, %rd129;
	setp.gt.s32 	%p97, %r182, 23;
	setp.lt.f64 	%p98, %fd188, %fd189;
	selp.f64 	%fd190, %fd189, %fd188, %p98;
	selp.f64 	%fd191, %fd188, %fd190, %p97;
	mov.b64 	%rd130, %fd191;
	mov.b64 	{%r224, %r229}, %rd130;
	mov.b32 	%r230, 16;
	// begin inline asm
	shfl.sync.down.b32 %r223, %r224, %r230, %r231, %r232;
	// end inline asm
	// begin inline asm
	shfl.sync.down.b32 %r228, %r229, %r230, %r231, %r232;
	// end inline asm
	mov.b64 	%rd131, {%r223, %r228};
	mov.b64 	%fd192, %rd131;
	setp.gt.s32 	%p99, %r182, 15;
	setp.lt.f64 	%p100, %fd191, %fd192;
	selp.f64 	%fd38, %fd192, %fd191, %p100;
	selp.f64 	%fd380, %fd191, %fd38, %p99;
	setp.ne.s32 	%p101, %r182, 0;
	@%p101 bra 	$L__BB3_50;
	shr.u32 	%r233, %r26, 2;
	and.b32  	%r234, %r233, 248;
	mov.u32 	%r235, _ZZN3cub18CUB_300001_SM_10006detail6reduce28DeviceReduceSingleTileKernelINS2_10policy_hubIdyN4cuda3__47maximumIvEEE10Policy1000EPdSB_yS8_ddNS5_3std3__410__identityEEEvT0_T1_T2_T3_T4_T6_E12temp_storage;
	add.s32 	%r236, %r235, %r234;
	st.shared.f64 	[%r236+8], %fd38;
$L__BB3_50:
	bar.sync 	0;
	setp.ne.s32 	%p102, %r26, 0;
	@%p102 bra 	$L__BB3_72;
	ld.shared.f64 	%fd193, [_ZZN3cub18CUB_300001_SM_10006detail6reduce28DeviceReduceSingleTileKernelINS2_10policy_hubIdyN4cuda3__47maximumIvEEE10Policy1000EPdSB_yS8_ddNS5_3std3__410__identityEEEvT0_T1_T2_T3_T4_T6_E12temp_storage+16];
	setp.lt.f64 	%p103, %fd380, %fd193;
	selp.f64 	%fd194, %fd193, %fd380, %p103;
	ld.shared.f64 	%fd195, [_ZZN3cub18CUB_300001_SM_10006detail6reduce28DeviceReduceSingleTileKernelINS2_10policy_hubIdyN4cuda3__47maximumIvEEE10Policy1000EPdSB_yS8_ddNS5_3std3__410__identityEEEvT0_T1_T2_T3_T4_T6_E12temp_storage+24];
	setp.lt.f64 	%p104, %fd194, %fd195;
	selp.f64 	%fd196, %fd195, %fd194, %p104;
	ld.shared.f64 	%fd197, [_ZZN3cub18CUB_300001_SM_10006detail6reduce28DeviceReduceSingleTileKernelINS2_10policy_hubIdyN4cuda3__47maximumIvEEE10Policy1000EPdSB_yS8_ddNS5_3std3__410__identityEEEvT0_T1_T2_T3_T4_T6_E12temp_storage+32];
	setp.lt.f64 	%p105, %fd196, %fd197;
	selp.f64 	%fd198, %fd197, %fd196, %p105;
	ld.shared.f64 	%fd199, [_ZZN3cub18CUB_300001_SM_10006detail6reduce28DeviceReduceSingleTileKernelINS2_10policy_hubIdyN4cuda3__47maximumIvEEE10Policy1000EPdSB_yS8_ddNS5_3std3__410__identityEEEvT0_T1_T2_T3_T4_T6_E12temp_storage+40];
	setp.lt.f64 	%p106, %fd198, %fd199;
	selp.f64 	%fd200, %fd199, %fd198, %p106;
	ld.shared.f64 	%fd201, [_ZZN3cub18CUB_300001_SM_10006detail6reduce28DeviceReduceSingleTileKernelINS2_10policy_hubIdyN4cuda3__47maximumIvEEE10Policy1000EPdSB_yS8_ddNS5_3std3__410__identityEEEvT0_T1_T2_T3_T4_T6_E12temp_storage+48];
	setp.lt.f64 	%p107, %fd200, %fd201;
	selp.f64 	%fd202, %fd201, %fd200, %p107;
	ld.shared.f64 	%fd203, [_ZZN3cub18CUB_300001_SM_10006detail6reduce28DeviceReduceSingleTileKernelINS2_10policy_hubIdyN4cuda3__47maximumIvEEE10Policy1000EPdSB_yS8_ddNS5_3std3__410__identityEEEvT0_T1_T2_T3_T4_T6_E12temp_storage+56];
	setp.lt.f64 	%p108, %fd202, %fd203;
	selp.f64 	%fd204, %fd203, %fd202, %p108;
	ld.shared.f64 	%fd205, [_ZZN3cub18CUB_300001_SM_10006detail6reduce28DeviceReduceSingleTileKernelINS2_10policy_hubIdyN4cuda3__47maximumIvEEE10Policy1000EPdSB_yS8_ddNS5_3std3__410__identityEEEvT0_T1_T2_T3_T4_T6_E12temp_storage+64];
	setp.lt.f64 	%p109, %fd204, %fd205;
	selp.f64 	%fd380, %fd205, %fd204, %p109;
	bra.uni 	$L__BB3_72;
$L__BB3_52:
	// begin inline asm
	mov.u32 %r119, %laneid;
	// end inline asm
	and.b32  	%r170, %r26, 992;
	add.s32 	%r171, %r170, 32;
	setp.gt.u32 	%p64, %r171, %r25;
	not.b32 	%r172, %r170;
	add.s32 	%r173, %r25, %r172;
	selp.b32 	%r168, %r173, 31, %p64;
	mov.b64 	%rd112, %fd372;
	mov.b64 	{%r121, %r126}, %rd112;
	mov.b32 	%r127, 1;
	mov.b32 	%r169, -1;
	// begin inline asm
	shfl.sync.down.b32 %r120, %r121, %r127, %r168, %r169;
	// end inline asm
	// begin inline asm
	shfl.sync.down.b32 %r125, %r126, %r127, %r168, %r169;
	// end inline asm
	mov.b64 	%rd113, {%r120, %r125};
	mov.b64 	%fd133, %rd113;
	setp.lt.s32 	%p65, %r119, %r168;
	setp.lt.f64 	%p66, %fd372, %fd133;
	selp.f64 	%fd134, %fd133, %fd372, %p66;
	selp.f64 	%fd135, %fd134, %fd372, %p65;
	mov.b64 	%rd114, %fd135;
	mov.b64 	{%r131, %r136}, %rd114;
	mov.b32 	%r137, 2;
	// begin inline asm
	shfl.sync.down.b32 %r130, %r131, %r137, %r168, %r169;
	// end inline asm
	// begin inline asm
	shfl.sync.down.b32 %r135, %r136, %r137, %r168, %r169;
	// end inline asm
	mov.b64 	%rd115, {%r130, %r135};
	mov.b64 	%fd136, %rd115;
	add.s32 	%r174, %r119, 2;
	setp.gt.s32 	%p67, %r174, %r168;
	setp.lt.f64 	%p68, %fd135, %fd136;
	selp.f64 	%fd137, %fd136, %fd135, %p68;
	selp.f64 	%fd138, %fd135, %fd137, %p67;
	mov.b64 	%rd116, %fd138;
	mov.b64 	{%r141, %r146}, %rd116;
	mov.b32 	%r147, 4;
	// begin inline asm
	shfl.sync.down.b32 %r140, %r141, %r147, %r168, %r169;
	// end inline asm
	// begin inline asm
	shfl.sync.down.b32 %r145, %r146, %r147, %r168, %r169;
	// end inline asm
	mov.b64 	%rd117, {%r140, %r145};
	mov.b64 	%fd139, %rd117;
	add.s32 	%r175, %r119, 4;
	setp.gt.s32 	%p69, %r175, %r168;
	setp.lt.f64 	%p70, %fd138, %fd139;
	selp.f64 	%fd140, %fd139, %fd138, %p70;
	selp.f64 	%fd141, %fd138, %fd140, %p69;
	mov.b64 	%rd118, %fd141;
	mov.b64 	{%r151, %r156}, %rd118;
	mov.b32 	%r157, 8;
	// begin inline asm
	shfl.sync.down.b32 %r150, %r151, %r157, %r168, %r169;
	// end inline asm
	// begin inline asm
	shfl.sync.down.b32 %r155, %r156, %r157, %r168, %r169;
	// end inline asm
	mov.b64 	%rd119, {%r150, %r155};
	mov.b64 	%fd142, %rd119;
	add.s32 	%r176, %r119, 8;
	setp.gt.s32 	%p71, %r176, %r168;
	setp.lt.f64 	%p72, %fd141, %fd142;
	selp.f64 	%fd143, %fd142, %fd141, %p72;
	selp.f64 	%fd144, %fd141, %fd143, %p71;
	mov.b64 	%rd120, %fd144;
	mov.b64 	{%r161, %r166}, %rd120;
	mov.b32 	%r167, 16;
	// begin inline asm
	shfl.sync.down.b32 %r160, %r161, %r167, %r168, %r169;
	// end inline asm
	// begin inline asm
	shfl.sync.down.b32 %r165, %r166, %r167, %r168, %r169;
	// end inline asm
	mov.b64 	%rd121, {%r160, %r165};
	mov.b64 	%fd145, %rd121;
	add.s32 	%r177, %r119, 16;
	setp.gt.s32 	%p73, %r177, %r168;
	setp.lt.f64 	%p74, %fd144, %fd145;
	selp.f64 	%fd146, %fd145, %fd144, %p74;
	selp.f64 	%fd380, %fd144, %fd146, %p73;
	setp.ne.s32 	%p75, %r119, 0;
	@%p75 bra 	$L__BB3_54;
	shr.u32 	%r178, %r26, 2;
	and.b32  	%r179, %r178, 248;
	mov.u32 	%r180, _ZZN3cub18CUB_300001_SM_10006detail6reduce28DeviceReduceSingleTileKernelINS2_10policy_hubIdyN4cuda3__47maximumIvEEE10Policy1000EPdSB_yS8_ddNS5_3std3__410__identityEEEvT0_T1_T2_T3_T4_T6_E12temp_storage;
	add.s32 	%r181, %r180, %r179;
	st.shared.f64 	[%r181+8], %fd380;
$L__BB3_54:
	bar.sync 	0;
	setp.ne.s32 	%p76, %r26, 0;
	@%p76 bra 	$L__BB3_72;
	setp.gt.u64 	%p77, %rd32, 32;
	ld.shared.f64 	%fd147, [_ZZN3cub18CUB_300001_SM_10006detail6reduce28DeviceReduceSingleTileKernelINS2_10policy_hubIdyN4cuda3__47maximumIvEEE10Policy1000EPdSB_yS8_ddNS5_3std3__410__identityEEEvT0_T1_T2_T3_T4_T6_E12temp_storage+16];
	setp.lt.f64 	%p78, %fd380, %fd147;
	selp.f64 	%fd149, %fd147, %fd380, %p78;
	selp.f64 	%fd150, %fd149, %fd380, %p77;
	setp.gt.u64 	%p79, %rd32, 64;
	ld.shared.f64 	%fd152, [_ZZN3cub18CUB_300001_SM_10006detail6reduce28DeviceReduceSingleTileKernelINS2_10policy_hubIdyN4cuda3__47maximumIvEEE10Policy1000EPdSB_yS8_ddNS5_3std3__410__identityEEEvT0_T1_T2_T3_T4_T6_E12temp_storage+24];
	setp.lt.f64 	%p80, %fd150, %fd152;
	selp.f64 	%fd154, %fd152, %fd150, %p80;
	selp.f64 	%fd155, %fd154, %fd150, %p79;
	setp.gt.u64 	%p81, %rd32, 96;
	ld.shared.f64 	%fd157, [_ZZN3cub18CUB_300001_SM_10006detail6reduce28DeviceReduceSingleTileKernelINS2_10policy_hubIdyN4cuda3__47maximumIvEEE10Policy1000EPdSB_yS8_ddNS5_3std3__410__identityEEEvT0_T1_T2_T3_T4_T6_E12temp_storage+32];
	setp.lt.f64 	%p82, %fd155, %fd157;
	selp.f64 	%fd159, %fd157, %fd155, %p82;
	selp.f64 	%fd160, %fd159, %fd155, %p81;
	setp.gt.u64 	%p83, %rd32, 128;
	ld.shared.f64 	%fd162, [_ZZN3cub18CUB_300001_SM_10006detail6reduce28DeviceReduceSingleTileKernelINS2_10policy_hubIdyN4cuda3__47maximumIvEEE10Policy1000EPdSB_yS8_ddNS5_3std3__410__identityEEEvT0_T1_T2_T3_T4_T6_E12temp_storage+40];
	setp.lt.f64 	%p84, %fd160, %fd162;
	selp.f64 	%fd164, %fd162, %fd160, %p84;
	selp.f64 	%fd165, %fd164, %fd160, %p83;
	setp.gt.u64 	%p85, %rd32, 160;
	ld.shared.f64 	%fd167, [_ZZN3cub18CUB_300001_SM_10006detail6reduce28DeviceReduceSingleTileKernelINS2_10policy_hubIdyN4cuda3__47maximumIvEEE10Policy1000EPdSB_yS8_ddNS5_3std3__410__identityEEEvT0_T1_T2_T3_T4_T6_E12temp_storage+48];
	setp.lt.f64 	%p86, %fd165, %fd167;
	selp.f64 	%fd169, %fd167, %fd165, %p86;
	selp.f64 	%fd170, %fd169, %fd165, %p85;
	setp.gt.u64 	%p87, %rd32, 192;
	ld.shared.f64 	%fd172, [_ZZN3cub18CUB_300001_SM_10006detail6reduce28DeviceReduceSingleTileKernelINS2_10policy_hubIdyN4cuda3__47maximumIvEEE10Policy1000EPdSB_yS8_ddNS5_3std3__410__identityEEEvT0_T1_T2_T3_T4_T6_E12temp_storage+56];
	setp.lt.f64 	%p88, %fd170, %fd172;
	selp.f64 	%fd174, %fd172, %fd170, %p88;
	selp.f64 	%fd175, %fd174, %fd170, %p87;
	setp.gt.u64 	%p89, %rd32, 224;
	ld.shared.f64 	%fd177, [_ZZN3cub18CUB_300001_SM_10006detail6reduce28DeviceReduceSingleTileKernelINS2_10policy_hubIdyN4cuda3__47maximumIvEEE10Policy1000EPdSB_yS8_ddNS5_3std3__410__identityEEEvT0_T1_T2_T3_T4_T6_E12temp_storage+64];
	setp.lt.f64 	%p90, %fd175, %fd177;
	selp.f64 	%fd179, %fd177, %fd175, %p90;
	selp.f64 	%fd380, %fd179, %fd175, %p89;
	bra.uni 	$L__BB3_72;
$L__BB3_56:
	mov.u32 	%r38, %tid.x;
	cvt.u64.u32 	%rd19, %r38;
	mul.wide.u32 	%rd52, %r38, 8;
	add.s64 	%rd36, %rd31, %rd52;
	// begin inline asm
	ld.global.nc.u64 %rd35, [%rd36];
	// end inline asm
	mov.b64 	%fd59, %rd35;
	add.s64 	%rd38, %rd36, 2048;
	// begin inline asm
	ld.global.nc.u64 %rd37, [%rd38];
	// end inline asm
	mov.b64 	%fd60, %rd37;
	add.s64 	%rd40, %rd36, 4096;
	// begin inline asm
	ld.global.nc.u64 %rd39, [%rd40];
	// end inline asm
	mov.b64 	%fd61, %rd39;
	add.s64 	%rd42, %rd36, 6144;
	// begin inline asm
	ld.global.nc.u64 %rd41, [%rd42];
	// end inline asm
	mov.b64 	%fd62, %rd41;
	add.s64 	%rd44, %rd36, 8192;
	// begin inline asm
	ld.global.nc.u64 %rd43, [%rd44];
	// end inline asm
	mov.b64 	%fd63, %rd43;
	add.s64 	%rd46, %rd36, 10240;
	// begin inline asm
	ld.global.nc.u64 %rd45, [%rd46];
	// end inline asm
	mov.b64 	%fd64, %rd45;
	add.s64 	%rd48, %rd36, 12288;
	// begin inline asm
	ld.global.nc.u64 %rd47, [%rd48];
	// end inline asm
	mov.b64 	%fd65, %rd47;
	add.s64 	%rd50, %rd36, 14336;
	// begin inline asm
	ld.global.nc.u64 %rd49, [%rd50];
	// end inline asm
	mov.b64 	%fd66, %rd49;
	setp.lt.f64 	%p4, %fd59, %fd60;
	selp.f64 	%fd67, %fd60, %fd59, %p4;
	setp.lt.f64 	%p5, %fd67, %fd61;
	selp.f64 	%fd68, %fd61, %fd67, %p5;
	setp.lt.f64 	%p6, %fd68, %fd62;
	selp.f64 	%fd69, %fd62, %fd68, %p6;
	setp.lt.f64 	%p7, %fd69, %fd63;
	selp.f64 	%fd70, %fd63, %fd69, %p7;
	setp.lt.f64 	%p8, %fd70, %fd64;
	selp.f64 	%fd71, %fd64, %fd70, %p8;
	setp.lt.f64 	%p9, %fd71, %fd65;
	selp.f64 	%fd72, %fd65, %fd71, %p9;
	setp.lt.f64 	%p10, %fd72, %fd66;
	selp.f64 	%fd379, %fd66, %fd72, %p10;
	add.s64 	%rd21, %rd32, -2048;
	setp.lt.u64 	%p11, %rd21, 2048;
	mov.b64 	%rd229, 2048;
	@%p11 bra 	$L__BB3_60;
	mov.b64 	%rd229, 2048;
$L__BB3_58:
	shl.b64 	%rd70, %rd229, 3;
	add.s64 	%rd55, %rd36, %rd70;
	// begin inline asm
	ld.global.nc.u64 %rd54, [%rd55];
	// end inline asm
	mov.b64 	%fd73, %rd54;
	add.s64 	%rd57, %rd55, 2048;
	// begin inline asm
	ld.global.nc.u64 %rd56, [%rd57];
	// end inline asm
	mov.b64 	%fd74, %rd56;
	add.s64 	%rd59, %rd55, 4096;
	// begin inline asm
	ld.global.nc.u64 %rd58, [%rd59];
	// end inline asm
	mov.b64 	%fd75, %rd58;
	add.s64 	%rd61, %rd55, 6144;
	// begin inline asm
	ld.global.nc.u64 %rd60, [%rd61];
	// end inline asm
	mov.b64 	%fd76, %rd60;
	add.s64 	%rd63, %rd55, 8192;
	// begin inline asm
	ld.global.nc.u64 %rd62, [%rd63];
	// end inline asm
	mov.b64 	%fd77, %rd62;
	add.s64 	%rd65, %rd55, 10240;
	// begin inline asm
	ld.global.nc.u64 %rd64, [%rd65];
	// end inline asm
	mov.b64 	%fd78, %rd64;
	add.s64 	%rd67, %rd55, 12288;
	// begin inline asm
	ld.global.nc.u64 %rd66, [%rd67];
	// end inline asm
	mov.b64 	%fd79, %rd66;
	add.s64 	%rd69, %rd55, 14336;
	// begin inline asm
	ld.global.nc.u64 %rd68, [%rd69];
	// end inline asm
	mov.b64 	%fd80, %rd68;
	setp.lt.f64 	%p12, %fd379, %fd73;
	selp.f64 	%fd81, %fd73, %fd379, %p12;
	setp.lt.f64 	%p13, %fd81, %fd74;
	selp.f64 	%fd82, %fd74, %fd81, %p13;
	setp.lt.f64 	%p14, %fd82, %fd75;
	selp.f64 	%fd83, %fd75, %fd82, %p14;
	setp.lt.f64 	%p15, %fd83, %fd76;
	selp.f64 	%fd84, %fd76, %fd83, %p15;
	setp.lt.f64 	%p16, %fd84, %fd77;
	selp.f64 	%fd85, %fd77, %fd84, %p16;
	setp.lt.f64 	%p17, %fd85, %fd78;
	selp.f64 	%fd86, %fd78, %fd85, %p17;
	setp.lt.f64 	%p18, %fd86, %fd79;
	selp.f64 	%fd87, %fd79, %fd86, %p18;
	setp.lt.f64 	%p19, %fd87, %fd80;
	selp.f64 	%fd379, %fd80, %fd87, %p19;
	sub.s64 	%rd71, %rd32, %rd229;
	setp.lt.u64 	%p20, %rd71, 2048;
	@%p20 bra 	$L__BB3_68;
	add.s64 	%rd229, %rd229, 2048;
	setp.le.u64 	%p21, %rd229, %rd21;
	@%p21 bra 	$L__BB3_58;
$L__BB3_60:
	setp.le.u64 	%p22, %rd32, %rd229;
	@%p22 bra 	$L__BB3_68;
	cvt.u32.u64 	%r49, %rd229;
	cvt.u32.u64 	%r50, %rd32;
	sub.s32 	%r39, %r50, %r49;
	setp.ge.s32 	%p23, %r38, %r39;
	@%p23 bra 	$L__BB3_68;
	not.b32 	%r52, %r38;
	add.s32 	%r53, %r52, %r50;
	sub.s32 	%r40, %r53, %r49;
	and.b32  	%r55, %r40, 768;
	setp.eq.s32 	%p24, %r55, 768;
	mov.u32 	%r444, %r38;
	@%p24 bra 	$L__BB3_65;
	add.s64 	%rd72, %rd229, %rd19;
	shl.b64 	%rd73, %rd72, 3;
	add.s64 	%rd230, %rd31, %rd73;
	shr.u32 	%r56, %r40, 8;
	add.s32 	%r57, %r56, 1;
	and.b32  	%r58, %r57, 3;
	neg.s32 	%r442, %r58;
	mov.u32 	%r444, %r38;
$L__BB3_64:
	.pragma "nounroll";
	// begin inline asm
	ld.global.nc.u64 %rd74, [%rd230];
	// end inline asm
	mov.b64 	%fd89, %rd74;
	setp.lt.f64 	%p25, %fd379, %fd89;
	selp.f64 	%fd379, %fd89, %fd379, %p25;
	add.s32 	%r444, %r444, 256;
	add.s64 	%rd230, %rd230, 2048;
	add.s32 	%r442, %r442, 1;
	setp.ne.s32 	%p26, %r442, 0;
	@%p26 bra 	$L__BB3_64;
$L__BB3_65:
	setp.lt.u32 	%p27, %r40, 768;
	@%p27 bra 	$L__BB3_68;
	cvt.u64.u32 	%rd76, %r444;
	add.s64 	%rd77, %rd229, %rd76;
	shl.b64 	%rd78, %rd77, 3;
	add.s64 	%rd231, %rd31, %rd78;
$L__BB3_67:
	// begin inline asm
	ld.global.nc.u64 %rd79, [%rd231];
	// end inline asm
	mov.b64 	%fd90, %rd79;
	setp.lt.f64 	%p28, %fd379, %fd90;
	selp.f64 	%fd91, %fd90, %fd379, %p28;
	add.s64 	%rd82, %rd231, 2048;
	// begin inline asm
	ld.global.nc.u64 %rd81, [%rd82];
	// end inline asm
	mov.b64 	%fd92, %rd81;
	setp.lt.f64 	%p29, %fd91, %fd92;
	selp.f64 	%fd93, %fd92, %fd91, %p29;
	add.s64 	%rd84, %rd231, 4096;
	// begin inline asm
	ld.global.nc.u64 %rd83, [%rd84];
	// end inline asm
	mov.b64 	%fd94, %rd83;
	setp.lt.f64 	%p30, %fd93, %fd94;
	selp.f64 	%fd95, %fd94, %fd93, %p30;
	add.s64 	%rd86, %rd231, 6144;
	// begin inline asm
	ld.global.nc.u64 %rd85, [%rd86];
	// end inline asm
	mov.b64 	%fd96, %rd85;
	setp.lt.f64 	%p31, %fd95, %fd96;
	selp.f64 	%fd379, %fd96, %fd95, %p31;
	add.s32 	%r444, %r444, 1024;
	add.s64 	%rd231, %rd231, 8192;
	setp.lt.s32 	%p32, %r444, %r39;
	@%p32 bra 	$L__BB3_67;
$L__BB3_68:
	// begin inline asm
	mov.u32 %r59, %laneid;
	// end inline asm
	mov.b64 	%rd87, %fd379;
	mov.b64 	{%r61, %r66}, %rd87;
	mov.b32 	%r67, 1;
	mov.b32 	%r108, 31;
	mov.b32 	%r109, -1;
	// begin inline asm
	shfl.sync.down.b32 %r60, %r61, %r67, %r108, %r109;
	// end inline asm
	// begin inline asm
	shfl.sync.down.b32 %r65, %r66, %r67, %r108, %r109;
	// end inline asm
	mov.b64 	%rd88, {%r60, %r65};
	mov.b64 	%fd97, %rd88;
	setp.gt.s32 	%p33, %r59, 30;
	setp.lt.f64 	%p34, %fd379, %fd97;
	selp.f64 	%fd98, %fd97, %fd379, %p34;
	selp.f64 	%fd99, %fd379, %fd98, %p33;
	mov.b64 	%rd89, %fd99;
	mov.b64 	{%r71, %r76}, %rd89;
	mov.b32 	%r77, 2;
	// begin inline asm
	shfl.sync.down.b32 %r70, %r71, %r77, %r108, %r109;
	// end inline asm
	// begin inline asm
	shfl.sync.down.b32 %r75, %r76, %r77, %r108, %r109;
	// end inline asm
	mov.b64 	%rd90, {%r70, %r75};
	mov.b64 	%fd100, %rd90;
	setp.gt.s32 	%p35, %r59, 29;
	setp.lt.f64 	%p36, %fd99, %fd100;
	selp.f64 	%fd101, %fd100, %fd99, %p36;
	selp.f64 	%fd102, %fd99, %fd101, %p35;
	mov.b64 	%rd91, %fd102;
	mov.b64 	{%r81, %r86}, %rd91;
	mov.b32 	%r87, 4;
	// begin inline asm
	shfl.sync.down.b32 %r80, %r81, %r87, %r108, %r109;
	// end inline asm
	// begin inline asm
	shfl.sync.down.b32 %r85, %r86, %r87, %r108, %r109;
	// end inline asm
	mov.b64 	%rd92, {%r80, %r85};
	mov.b64 	%fd103, %rd92;
	setp.gt.s32 	%p37, %r59, 27;
	setp.lt.f64 	%p38, %fd102, %fd103;
	selp.f64 	%fd104, %fd103, %fd102, %p38;
	selp.f64 	%fd105, %fd102, %fd104, %p37;
	mov.b64 	%rd93, %fd105;
	mov.b64 	{%r91, %r96}, %rd93;
	mov.b32 	%r97, 8;
	// begin inline asm
	shfl.sync.down.b32 %r90, %r91, %r97, %r108, %r109;
	// end inline asm
	// begin inline asm
	shfl.sync.down.b32 %r95, %r96, %r97, %r108, %r109;
	// end inline asm
	mov.b64 	%rd94, {%r90, %r95};
	mov.b64 	%fd106, %rd94;
	setp.gt.s32 	%p39, %r59, 23;
	setp.lt.f64 	%p40, %fd105, %fd106;
	selp.f64 	%fd107, %fd106, %fd105, %p40;
	selp.f64 	%fd108, %fd105, %fd107, %p39;
	mov.b64 	%rd95, %fd108;
	mov.b64 	{%r101, %r106}, %rd95;
	mov.b32 	%r107, 16;
	// begin inline asm
	shfl.sync.down.b32 %r100, %r101, %r107, %r108, %r109;
	// end inline asm
	// begin inline asm
	shfl.sync.down.b32 %r105, %r106, %r107, %r108, %r109;
	// end inline asm
	mov.b64 	%rd96, {%r100, %r105};
	mov.b64 	%fd109, %rd96;
	setp.gt.s32 	%p41, %r59, 15;
	setp.lt.f64 	%p42, %fd108, %fd109;
	selp.f64 	%fd54, %fd109, %fd108, %p42;
	selp.f64 	%fd380, %fd108, %fd54, %p41;
	setp.ne.s32 	%p43, %r59, 0;
	@%p43 bra 	$L__BB3_70;
	shr.u32 	%r110, %r38, 2;
	and.b32  	%r111, %r110, 248;
	mov.u32 	%r112, _ZZN3cub18CUB_300001_SM_10006detail6reduce28DeviceReduceSingleTileKernelINS2_10policy_hubIdyN4cuda3__47maximumIvEEE10Policy1000EPdSB_yS8_ddNS5_3std3__410__identityEEEvT0_T1_T2_T3_T4_T6_E12temp_storage;
	add.s32 	%r113, %r112, %r111;
	st.shared.f64 	[%r113+8], %fd54;
$L__BB3_70:
	bar.sync 	0;
	setp.ne.s32 	%p44, %r38, 0;
	@%p44 bra 	$L__BB3_72;
	ld.shared.f64 	%fd110, [_ZZN3cub18CUB_300001_SM_10006detail6reduce28DeviceReduceSingleTileKernelINS2_10policy_hubIdyN4cuda3__47maximumIvEEE10Policy1000EPdSB_yS8_ddNS5_3std3__410__identityEEEvT0_T1_T2_T3_T4_T6_E12temp_storage+16];
	setp.lt.f64 	%p45, %fd380, %fd110;
	selp.f64 	%fd111, %fd110, %fd380, %p45;
	ld.shared.f64 	%fd112, [_ZZN3cub18CUB_300001_SM_10006detail6reduce28DeviceReduceSingleTileKernelINS2_10policy_hubIdyN4cuda3__47maximumIvEEE10Policy1000EPdSB_yS8_ddNS5_3std3__410__identityEEEvT0_T1_T2_T3_T4_T6_E12temp_storage+24];
	setp.lt.f64 	%p46, %fd111, %fd112;
	selp.f64 	%fd113, %fd112, %fd111, %p46;
	ld.shared.f64 	%fd114, [_ZZN3cub18CUB_300001_SM_10006detail6reduce28DeviceReduceSingleTileKernelINS2_10policy_hubIdyN4cuda3__47maximumIvEEE10Policy1000EPdSB_yS8_ddNS5_3std3__410__identityEEEvT0_T1_T2_T3_T4_T6_E12temp_storage+32];
	setp.lt.f64 	%p47, %fd113, %fd114;
	selp.f64 	%fd115, %fd114, %fd113, %p47;
	ld.shared.f64 	%fd116, [_ZZN3cub18CUB_300001_SM_10006detail6reduce28DeviceReduceSingleTileKernelINS2_10policy_hubIdyN4cuda3__47maximumIvEEE10Policy1000EPdSB_yS8_ddNS5_3std3__410__identityEEEvT0_T1_T2_T3_T4_T6_E12temp_storage+40];
	setp.lt.f64 	%p48, %fd115, %fd116;
	selp.f64 	%fd117, %fd116, %fd115, %p48;
	ld.shared.f64 	%fd118, [_ZZN3cub18CUB_300001_SM_10006detail6reduce28DeviceReduceSingleTileKernelINS2_10policy_hubIdyN4cuda3__47maximumIvEEE10Policy1000EPdSB_yS8_ddNS5_3std3__410__identityEEEvT0_T1_T2_T3_T4_T6_E12temp_storage+48];
	setp.lt.f64 	%p49, %fd117, %fd118;
	selp.f64 	%fd119, %fd118, %fd117, %p49;
	ld.shared.f64 	%fd120, [_ZZN3cub18CUB_300001_SM_10006detail6reduce28DeviceReduceSingleTileKernelINS2_10policy_hubIdyN4cuda3__47maximumIvEEE10Policy1000EPdSB_yS8_ddNS5_3std3__410__identityEEEvT0_T1_T2_T3_T4_T6_E12temp_storage+56];
	setp.lt.f64 	%p50, %fd119, %fd120;
	selp.f64 	%fd121, %fd120, %fd119, %p50;
	ld.shared.f64 	%fd122, [_ZZN3cub18CUB_300001_SM_10006detail6reduce28DeviceReduceSingleTileKernelINS2_10policy_hubIdyN4cuda3__47maximumIvEEE10Policy1000EPdSB_yS8_ddNS5_3std3__410__identityEEEvT0_T1_T2_T3_T4_T6_E12temp_storage+64];
	setp.lt.f64 	%p51, %fd121, %fd122;
	selp.f64 	%fd380, %fd122, %fd121, %p51;
$L__BB3_72:
	mov.u32 	%r426, %tid.x;
	setp.ne.s32 	%p217, %r426, 0;
	@%p217 bra 	$L__BB3_74;
	setp.lt.f64 	%p218, %fd58, %fd380;
	selp.f64 	%fd353, %fd380, %fd58, %p218;
	st.global.f64 	[%rd1], %fd353;
$L__BB3_74:
	ret;

}
	// .globl	_ZN3cub18CUB_300001_SM_10006detail6reduce18DeviceReduceKernelINS2_10policy_hubIdyN4cuda3__47maximumIvEEE10Policy1000EPdyS8_dNS5_3std3__410__identityEEEvT0_PT3_T1_NS0_13GridEvenShareISI_EET2_T4_
.visible .entry _ZN3cub18CUB_300001_SM_10006detail6reduce18DeviceReduceKernelINS2_10policy_hubIdyN4cuda3__47maximumIvEEE10Policy1000EPdyS8_dNS5_3std3__410__identityEEEvT0_PT3_T1_NS0_13GridEvenShareISI_EET2_T4_(
	.param .u64 .ptr .align 1 _ZN3cub18CUB_300001_SM_10006detail6reduce18DeviceReduceKernelINS2_10policy_hubIdyN4cuda3__47maximumIvEEE10Policy1000EPdyS8_dNS5_3std3__410__identityEEEvT0_PT3_T1_NS0_13GridEvenShareISI_EET2_T4__param_0,
	.param .u64 .ptr .align 1 _ZN3cub18CUB_300001_SM_10006detail6reduce18DeviceReduceKernelINS2_10policy_hubIdyN4cuda3__47maximumIvEEE10Policy1000EPdyS8_dNS5_3std3__410__identityEEEvT0_PT3_T1_NS0_13GridEvenShareISI_EET2_T4__param_1,
	.param .u64 _ZN3cub18CUB_300001_SM_10006detail6reduce18DeviceReduceKernelINS2_10policy_hubIdyN4cuda3__47maximumIvEEE10Policy1000EPdyS8_dNS5_3std3__410__identityEEEvT0_PT3_T1_NS0_13GridEvenShareISI_EET2_T4__param_2,
	.param .align 8 .b8 _ZN3cub18CUB_300001_SM_10006detail6reduce18DeviceReduceKernelINS2_10policy_hubIdyN4cuda3__47maximumIvEEE10Policy1000EPdyS8_dNS5_3std3__410__identityEEEvT0_PT3_T1_NS0_13GridEvenShareISI_EET2_T4__param_3[72],
	.param .align 1 .b8 _ZN3cub18CUB_300001_SM_10006detail6reduce18DeviceReduceKernelINS2_10policy_hubIdyN4cuda3__47maximumIvEEE10Policy1000EPdyS8_dNS5_3std3__410__identityEEEvT0_PT3_T1_NS0_13GridEvenShareISI_EET2_T4__param_4[1],
	.param .align 1 .b8 _ZN3cub18CUB_300001_SM_10006detail6reduce18DeviceReduceKernelINS2_10policy_hubIdyN4cuda3__47maximumIvEEE10Policy1000EPdyS8_dNS5_3std3__410__identityEEEvT0_PT3_T1_NS0_13GridEvenShareISI_EET2_T4__param_5[1]
)
.maxntid 256
{
	.reg .pred 	%p<217>;
	.reg .b32 	%r<484>;
	.reg .b64 	%rd<256>;
	.reg .b64 	%fd<375>;
	// demoted variable
	.shared .align 8 .b8 _ZZN3cub18CUB_300001_SM_10006detail6reduce18DeviceReduceKernelINS2_10policy_hubIdyN4cuda3__47maximumIvEEE10Policy1000EPdyS8_dNS5_3std3__410__identityEEEvT0_PT3_T1_NS0_13GridEvenShareISI_EET2_T4_E12temp_storage[80];
	ld.param.u64 	%rd1, [_ZN3cub18CUB_300001_SM_10006detail6reduce18DeviceReduceKernelINS2_10policy_hubIdyN4cuda3__47maximumIvEEE10Policy1000EPdyS8_dNS5_3std3__410__identityEEEvT0_PT3_T1_NS0_13GridEvenShareISI_EET2_T4__param_3+32];
	ld.param.u64 	%rd39, [_ZN3cub18CUB_300001_SM_10006detail6reduce18DeviceReduceKernelINS2_10policy_hubIdyN4cuda3__47maximumIvEEE10Policy1000EPdyS8_dNS5_3std3__410__identityEEEvT0_PT3_T1_NS0_13GridEvenShareISI_EET2_T4__param_0];
	ld.param.u32 	%r1, [_ZN3cub18CUB_300001_SM_10006detail6reduce18DeviceReduceKernelINS2_10policy_hubIdyN4cuda3__47maximumIvEEE10Policy1000EPdyS8_dNS5_3std3__410__identityEEEvT0_PT3_T1_NS0_13GridEvenShareISI_EET2_T4__param_3+40];
	mov.u32 	%r2, %ctaid.x;
	shl.b32 	%r59, %r1, 11;
	cvt.s64.s32 	%rd2, %r59;
	shl.b32 	%r60, %r2, 11;
	cvt.u64.u32 	%rd3, %r60;
	and.b64  	%rd41, %rd39, 31;
	setp.ne.s64 	%p1, %rd41, 0;
	@%p1 bra 	$L__BB4_35;
	sub.s64 	%rd4, %rd1, %rd3;
	setp.gt.u64 	%p109, %rd4, 2047;
	@%p109 bra 	$L__BB4_19;
	cvt.u32.u64 	%r335, %rd3;
	cvt.u32.u64 	%r3, %rd1;
	sub.s32 	%r4, %r3, %r335;
	mov.u32 	%r5, %tid.x;
	setp.ge.s32 	%p158, %r5, %r4;
	mov.f64 	%fd355, 0d0000000000000000;
	mov.u32 	%r467, %r5;
	@%p158 bra 	$L__BB4_4;
	add.s32 	%r337, %r335, %r5;
	mul.wide.u32 	%rd203, %r337, 8;
	add.s64 	%rd202, %rd39, %rd203;
	// begin inline asm
	ld.global.nc.u64 %rd201, [%rd202];
	// end inline asm
	mov.b64 	%fd355, %rd201;
	add.s32 	%r467, %r5, 256;
$L__BB4_4:
	setp.ge.s32 	%p159, %r467, %r4;
	@%p159 bra 	$L__BB4_10;
	not.b32 	%r338, %r467;
	add.s32 	%r8, %r338, %r3;
	and.b32  	%r339, %r8, 768;
	setp.eq.s32 	%p160, %r339, 768;
	@%p160 bra 	$L__BB4_8;
	cvt.u64.u32 	%rd204, %r467;
	add.s64 	%rd205, %rd204, %rd3;
	shl.b64 	%rd206, %rd205, 3;
	add.s64 	%rd244, %rd39, %rd206;
	shr.u32 	%r340, %r8, 8;
	add.s32 	%r341, %r340, 1;
	and.b32  	%r342, %r341, 3;
	neg.s32 	%r465, %r342;
$L__BB4_7:
	.pragma "nounroll";
	// begin inline asm
	ld.global.nc.u64 %rd207, [%rd244];
	// end inline asm
	mov.b64 	%fd269, %rd207;
	setp.lt.f64 	%p161, %fd355, %fd269;
	selp.f64 	%fd355, %fd269, %fd355, %p161;
	add.s32 	%r467, %r467, 256;
	add.s64 	%rd244, %rd244, 2048;
	add.s32 	%r465, %r465, 1;
	setp.ne.s32 	%p162, %r465, 0;
	@%p162 bra 	$L__BB4_7;
$L__BB4_8:
	sub.s32 	%r344, %r8, %r335;
	setp.lt.u32 	%p163, %r344, 768;
	@%p163 bra 	$L__BB4_10;
$L__BB4_9:
	cvt.s64.s32 	%rd217, %r467;
	add.s64 	%rd218, %rd3, %rd217;
	shl.b64 	%rd219, %rd218, 3;
	add.s64 	%rd210, %rd39, %rd219;
	// begin inline asm
	ld.global.nc.u64 %rd209, [%rd210];
	// end inline asm
	mov.b64 	%fd270, %rd209;
	setp.lt.f64 	%p164, %fd355, %fd270;
	selp.f64 	%fd271, %fd270, %fd355, %p164;
	add.s64 	%rd212, %rd210, 2048;
	// begin inline asm
	ld.global.nc.u64 %rd211, [%rd212];
	// end inline asm
	mov.b64 	%fd272, %rd211;
	setp.lt.f64 	%p165, %fd271, %fd272;
	selp.f64 	%fd273, %fd272, %fd271, %p165;
	add.s64 	%rd214, %rd210, 4096;
	// begin inline asm
	ld.global.nc.u64 %rd213, [%rd214];
	// end inline asm
	mov.b64 	%fd274, %rd213;
	setp.lt.f64 	%p166, %fd273, %fd274;
	selp.f64 	%fd275, %fd274, %fd273, %p166;
	add.s64 	%rd216, %rd210, 6144;
	// begin inline asm
	ld.global.nc.u64 %rd215, [%rd216];
	// end inline asm
	mov.b64 	%fd276, %rd215;
	setp.lt.f64 	%p167, %fd275, %fd276;
	selp.f64 	%fd355, %fd276, %fd275, %p167;
	add.s32 	%r467, %r467, 1024;
	setp.lt.s32 	%p168, %r467, %r4;
	@%p168 bra 	$L__BB4_9;
$L__BB4_10:
	setp.lt.s32 	%p169, %r4, 256;
	@%p169 bra 	$L__BB4_15;
	// begin inline asm
	mov.u32 %r408, %laneid;
	// end inline asm
	mov.b64 	%rd230, %fd355;
	mov.b64 	{%r410, %r415}, %rd230;
	mov.b32 	%r416, 1;
	mov.b32 	%r457, 31;
	mov.b32 	%r458, -1;
	// begin inline asm
	shfl.sync.down.b32 %r409, %r410, %r416, %r457, %r458;
	// end inline asm
	// begin inline asm
	shfl.sync.down.b32 %r414, %r415, %r416, %r457, %r458;
	// end inline asm
	mov.b64 	%rd231, {%r409, %r414};
	mov.b64 	%fd324, %rd231;
	setp.gt.s32 	%p197, %r408, 30;
	setp.lt.f64 	%p198, %fd355, %fd324;
	selp.f64 	%fd325, %fd324, %fd355, %p198;
	selp.f64 	%fd326, %fd355, %fd325, %p197;
	mov.b64 	%rd232, %fd326;
	mov.b64 	{%r420, %r425}, %rd232;
	mov.b32 	%r426, 2;
	// begin inline asm
	shfl.sync.down.b32 %r419, %r420, %r426, %r457, %r458;
	// end inline asm
	// begin inline asm
	shfl.sync.down.b32 %r424, %r425, %r426, %r457, %r458;
	// end inline asm
	mov.b64 	%rd233, {%r419, %r424};
	mov.b64 	%fd327, %rd233;
	setp.gt.s32 	%p199, %r408, 29;
	setp.lt.f64 	%p200, %fd326, %fd327;
	selp.f64 	%fd328, %fd327, %fd326, %p200;
	selp.f64 	%fd329, %fd326, %fd328, %p199;
	mov.b64 	%rd234, %fd329;
	mov.b64 	{%r430, %r435}, %rd234;
	mov.b32 	%r436, 4;
	// begin inline asm
	shfl.sync.down.b32 %r429, %r430, %r436, %r457, %r458;
	// end inline asm
	// begin inline asm
	shfl.sync.down.b32 %r434, %r435, %r436, %r457, %r458;
	// end inline asm
	mov.b64 	%rd235, {%r429, %r434};
	mov.b64 	%fd330, %rd235;
	setp.gt.s32 	%p201, %r408, 27;
	setp.lt.f64 	%p202, %fd329, %fd330;
	selp.f64 	%fd331, %fd330, %fd329, %p202;
	selp.f64 	%fd332, %fd329, %fd331, %p201;
	mov.b64 	%rd236, %fd332;
	mov.b64 	{%r440, %r445}, %rd236;
	mov.b32 	%r446, 8;
	// begin inline asm
	shfl.sync.down.b32 %r439, %r440, %r446, %r457, %r458;
	// end inline asm
	// begin inline asm
	shfl.sync.down.b32 %r444, %r445, %r446, %r457, %r458;
	// end inline asm
	mov.b64 	%rd237, {%r439, %r444};
	mov.b64 	%fd333, %rd237;
	setp.gt.s32 	%p203, %r408, 23;
	setp.lt.f64 	%p204, %fd332, %fd333;
	selp.f64 	%fd334, %fd333, %fd332, %p204;
	selp.f64 	%fd335, %fd332, %fd334, %p203;
	mov.b64 	%rd238, %fd335;
	mov.b64 	{%r450, %r455}, %rd238;
	mov.b32 	%r456, 16;
	// begin inline asm
	shfl.sync.down.b32 %r449, %r450, %r456, %r457, %r458;
	// end inline asm
	// begin inline asm
	shfl.sync.down.b32 %r454, %r455, %r456, %r457, %r458;
	// end inline asm
	mov.b64 	%rd239, {%r449, %r454};
	mov.b64 	%fd336, %rd239;
	setp.gt.s32 	%p205, %r408, 15;
	setp.lt.f64 	%p206, %fd335, %fd336;
	selp.f64 	%fd10, %fd336, %fd335, %p206;
	selp.f64 	%fd374, %fd335, %fd10, %p205;
	setp.ne.s32 	%p207, %r408, 0;
	@%p207 bra 	$L__BB4_13;
	shr.u32 	%r459, %r5, 2;
	and.b32  	%r460, %r459, 248;
	mov.u32 	%r461, _ZZN3cub18CUB_300001_SM_10006detail6reduce18DeviceReduceKernelINS2_10policy_hubIdyN4cuda3__47maximumIvEEE10Policy1000EPdyS8_dNS5_3std3__410__identityEEEvT0_PT3_T1_NS0_13GridEvenShareISI_EET2_T4_E12temp_storage;
	add.s32 	%r462, %r461, %r460;
	st.shared.f64 	[%r462+8], %fd10;
$L__BB4_13:
	bar.sync 	0;
	setp.ne.s32 	%p208, %r5, 0;
	@%p208 bra 	$L__BB4_69;
	ld.shared.f64 	%fd337, [_ZZN3cub18CUB_300001_SM_10006detail6reduce18DeviceReduceKernelINS2_10policy_hubIdyN4cuda3__47maximumIvEEE10Policy1000EPdyS8_dNS5_3std3__410__identityEEEvT0_PT3_T1_NS0_13GridEvenShareISI_EET2_T4_E12temp_storage+16];
	setp.lt.f64 	%p209, %fd374, %fd337;
	selp.f64 	%fd338, %fd337, %fd374, %p209;
	ld.shared.f64 	%fd339, [_ZZN3cub18CUB_300001_SM_10006detail6reduce18DeviceReduceKernelINS2_10policy_hubIdyN4cuda3__47maximumIvEEE10Policy1000EPdyS8_dNS5_3std3__410__identityEEEvT0_PT3_T1_NS0_13GridEvenShareISI_EET2_T4_E12temp_storage+24];
	setp.lt.f64 	%p210, %fd338, %fd339;
	selp.f64 	%fd340, %fd339, %fd338, %p210;
	ld.shared.f64 	%fd341, [_ZZN3cub18CUB_300001_SM_10006detail6reduce18DeviceReduceKernelINS2_10policy_hubIdyN4cuda3__47maximumIvEEE10Policy1000EPdyS8_dNS5_3std3__410__identityEEEvT0_PT3_T1_NS0_13GridEvenShareISI_EET2_T4_E12temp_storage+32];
	setp.lt.f64 	%p211, %fd340, %fd341;
	selp.f64 	%fd342, %fd341, %fd340, %p211;
	ld.shared.f64 	%fd343, [_ZZN3cub18CUB_300001_SM_10006detail6reduce18DeviceReduceKernelINS2_10policy_hubIdyN4cuda3__47maximumIvEEE10Policy1000EPdyS8_dNS5_3std3__410__identityEEEvT0_PT3_T1_NS0_13GridEvenShareISI_EET2_T4_E12temp_storage+40];
	setp.lt.f64 	%p212, %fd342, %fd343;
	selp.f64 	%fd344, %fd343, %fd342, %p212;
	ld.shared.f64 	%fd345, [_ZZN3cub18CUB_300001_SM_10006detail6reduce18DeviceReduceKernelINS2_10policy_hubIdyN4cuda3__47maximumIvEEE10Policy1000EPdyS8_dNS5_3std3__410__identityEEEvT0_PT3_T1_NS0_13GridEvenShareISI_EET2_T4_E12temp_storage+48];
	setp.lt.f64 	%p213, %fd344, %fd345;
	selp.f64 	%fd346, %fd345, %fd344, %p213;
	ld.shared.f64 	%fd347, [_ZZN3cub18CUB_300001_SM_10006detail6reduce18DeviceReduceKernelINS2_10policy_hubIdyN4cuda3__47maximumIvEEE10Policy1000EPdyS8_dNS5_3std3__410__identityEEEvT0_PT3_T1_NS0_13GridEvenShareISI_EET2_T4_E12temp_storage+56];
	setp.lt.f64 	%p214, %fd346, %fd347;
	selp.f64 	%fd348, %fd347, %fd346, %p214;
	ld.shared.f64 	%fd349, [_ZZN3cub18CUB_300001_SM_10006detail6reduce18DeviceReduceKernelINS2_10policy_hubIdyN4cuda3__47maximumIvEEE10Policy1000EPdyS8_dNS5_3std3__410__identityEEEvT0_PT3_T1_NS0_13GridEvenShareISI_EET2_T4_E12temp_storage+64];
	setp.lt.f64 	%p215, %fd348, %fd349;
	selp.f64 	%fd374, %fd349, %fd348, %p215;
	bra.uni 	$L__BB4_69;
$L__BB4_15:
	// begin inline asm
	mov.u32 %r345, %laneid;
	// end inline asm
	and.b32  	%r396, %r5, 992;
	add.s32 	%r397, %r396, 32;
	setp.gt.s32 	%p170, %r397, %r4;
	not.b32 	%r398, %r396;
	add.s32 	%r399, %r4, %r398;
	selp.b32 	%r394, %r399, 31, %p170;
	mov.b64 	%rd220, %fd355;
	mov.b64 	{%r347, %r352}, %rd220;
	mov.b32 	%r353, 1;
	mov.b32 	%r395, -1;
	// begin inline asm
	shfl.sync.down.b32 %r346, %r347, %r353, %r394, %r395;
	// end inline asm
	// begin inline asm
	shfl.sync.down.b32 %r351, %r352, %r353, %r394, %r395;
	// end inline asm
	mov.b64 	%rd221, {%r346, %r351};
	mov.b64 	%fd277, %rd221;
	setp.lt.s32 	%p171, %r345, %r394;
	setp.lt.f64 	%p172, %fd355, %fd277;
	selp.f64 	%fd278, %fd277, %fd355, %p172;
	selp.f64 	%fd279, %fd278, %fd355, %p171;
	mov.b64 	%rd222, %fd279;
	mov.b64 	{%r357, %r362}, %rd222;
	mov.b32 	%r363, 2;
	// begin inline asm
	shfl.sync.down.b32 %r356, %r357, %r363, %r394, %r395;
	// end inline asm
	// begin inline asm
	shfl.sync.down.b32 %r361, %r362, %r363, %r394, %r395;
	// end inline asm
	mov.b64 	%rd223, {%r356, %r361};
	mov.b64 	%fd280, %rd223;
	add.s32 	%r400, %r345, 2;
	setp.gt.s32 	%p173, %r400, %r394;
	setp.lt.f64 	%p174, %fd279, %fd280;
	selp.f64 	%fd281, %fd280, %fd279, %p174;
	selp.f64 	%fd282, %fd279, %fd281, %p173;
	mov.b64 	%rd224, %fd282;
	mov.b64 	{%r367, %r372}, %rd224;
	mov.b32 	%r373, 4;
	// begin inline asm
	shfl.sync.down.b32 %r366, %r367, %r373, %r394, %r395;
	// end inline asm
	// begin inline asm
	shfl.sync.down.b32 %r371, %r372, %r373, %r394, %r395;
	// end inline asm
	mov.b64 	%rd225, {%r366, %r371};
	mov.b64 	%fd283, %rd225;
	add.s32 	%r401, %r345, 4;
	setp.gt.s32 	%p175, %r401, %r394;
	setp.lt.f64 	%p176, %fd282, %fd283;
	selp.f64 	%fd284, %fd283, %fd282, %p176;
	selp.f64 	%fd285, %fd282, %fd284, %p175;
	mov.b64 	%rd226, %fd285;
	mov.b64 	{%r377, %r382}, %rd226;
	mov.b32 	%r383, 8;
	// begin inline asm
	shfl.sync.down.b32 %r376, %r377, %r383, %r394, %r395;
	// end inline asm
	// begin inline asm
	shfl.sync.down.b32 %r381, %r382, %r383, %r394, %r395;
	// end inline asm
	mov.b64 	%rd227, {%r376, %r381};
	mov.b64 	%fd286, %rd227;
	add.s32 	%r402, %r345, 8;
	setp.gt.s32 	%p177, %r402, %r394;
	setp.lt.f64 	%p178, %fd285, %fd286;
	selp.f64 	%fd287, %fd286, %fd285, %p178;
	selp.f64 	%fd288, %fd285, %fd287, %p177;
	mov.b64 	%rd228, %fd288;
	mov.b64 	{%r387, %r392}, %rd228;
	mov.b32 	%r393, 16;
	// begin inline asm
	shfl.sync.down.b32 %r386, %r387, %r393, %r394, %r395;
	// end inline asm
	// begin inline asm
	shfl.sync.down.b32 %r391, %r392, %r393, %r394, %r395;
	// end inline asm
	mov.b64 	%rd229, {%r386, %r391};
	mov.b64 	%fd289, %rd229;
	add.s32 	%r403, %r345, 16;
	setp.gt.s32 	%p179, %r403, %r394;
	setp.lt.f64 	%p180, %fd288, %fd289;
	selp.f64 	%fd290, %fd289, %fd288, %p180;
	selp.f64 	%fd374, %fd288, %fd290, %p179;
	setp.ne.s32 	%p181, %r345, 0;
	@%p181 bra 	$L__BB4_17;
	shr.u32 	%r404, %r5, 2;
	and.b32  	%r405, %r404, 248;
	mov.u32 	%r406, _ZZN3cub18CUB_300001_SM_10006detail6reduce18DeviceReduceKernelINS2_10policy_hubIdyN4cuda3__47maximumIvEEE10Policy1000EPdyS8_dNS5_3std3__410__identityEEEvT0_PT3_T1_NS0_13GridEvenShareISI_EET2_T4_E12temp_storage;
	add.s32 	%r407, %r406, %r405;
	st.shared.f64 	[%r407+8], %fd374;
$L__BB4_17:
	bar.sync 	0;
	setp.ne.s32 	%p182, %r5, 0;
	@%p182 bra 	$L__BB4_69;
	setp.gt.s32 	%p183, %r4, 32;
	ld.shared.f64 	%fd291, [_ZZN3cub18CUB_300001_SM_10006detail6reduce18DeviceReduceKernelINS2_10policy_hubIdyN4cuda3__47maximumIvEEE10Policy1000EPdyS8_dNS5_3std3__410__identityEEEvT0_PT3_T1_NS0_13GridEvenShareISI_EET2_T4_E12temp_storage+16];
	setp.lt.f64 	%p184, %fd374, %fd291;
	selp.f64 	%fd293, %fd291, %fd374, %p184;
	selp.f64 	%fd294, %fd293, %fd374, %p183;
	setp.gt.s32 	%p185, %r4, 64;
	ld.shared.f64 	%fd296, [_ZZN3cub18CUB_300001_SM_10006detail6reduce18DeviceReduceKernelINS2_10policy_hubIdyN4cuda3__47maximumIvEEE10Policy1000EPdyS8_dNS5_3std3__410__identityEEEvT0_PT3_T1_NS0_13GridEvenShareISI_EET2_T4_E12temp_storage+24];
	setp.lt.f64 	%p186, %fd294, %fd296;
	selp.f64 	%fd298, %fd296, %fd294, %p186;
	selp.f64 	%fd299, %fd298, %fd294, %p185;
	setp.gt.s32 	%p187, %r4, 96;
	ld.shared.f64 	%fd301, [_ZZN3cub18CUB_300001_SM_10006detail6reduce18DeviceReduceKernelINS2_10policy_hubIdyN4cuda3__47maximumIvEEE10Policy1000EPdyS8_dNS5_3std3__410__identityEEEvT0_PT3_T1_NS0_13GridEvenShareISI_EET2_T4_E12temp_storage+32];
	setp.lt.f64 	%p188, %fd299, %fd301;
	selp.f64 	%fd303, %fd301, %fd299, %p188;
	selp.f64 	%fd304, %fd303, %fd299, %p187;
	setp.gt.s32 	%p189, %r4, 128;
	ld.shared.f64 	%fd306, [_ZZN3cub18CUB_300001_SM_10006detail6reduce18DeviceReduceKernelINS2_10policy_hubIdyN4cuda3__47maximumIvEEE10Policy1000EPdyS8_dNS5_3std3__410__identityEEEvT0_PT3_T1_NS0_13GridEvenShareISI_EET2_T4_E12temp_storage+40];
	setp.lt.f64 	%p190, %fd304, %fd306;
	selp.f64 	%fd308, %fd306, %fd304, %p190;
	selp.f64 	%fd309, %fd308, %fd304, %p189;
	setp.gt.s32 	%p191, %r4, 160;
	ld.shared.f64 	%fd311, [_ZZN3cub18CUB_300001_SM_10006detail6reduce18DeviceReduceKernelINS2_10policy_hubIdyN4cuda3__47maximumIvEEE10Policy1000EPdyS8_dNS5_3std3__410__identityEEEvT0_PT3_T1_NS0_13GridEvenShareISI_EET2_T4_E12temp_storage+48];
	setp.lt.f64 	%p192, %fd309, %fd311;
	selp.f64 	%fd313, %fd311, %fd309, %p192;
	selp.f64 	%fd314, %fd313, %fd309, %p191;
	setp.gt.s32 	%p193, %r4, 192;
	ld.shared.f64 	%fd316, [_ZZN3cub18CUB_300001_SM_10006detail6reduce18DeviceReduceKernelINS2_10policy_hubIdyN4cuda3__47maximumIvEEE10Policy1000EPdyS8_dNS5_3std3__410__identityEEEvT0_PT3_T1_NS0_13GridEvenShareISI_EET2_T4_E12temp_storage+56];
	setp.lt.f64 	%p194, %fd314, %fd316;
	selp.f64 	%fd318, %fd316, %fd314, %p194;
	selp.f64 	%fd319, %fd318, %fd314, %p193;
	setp.gt.s32 	%p195, %r4, 224;
	ld.shared.f64 	%fd321, [_ZZN3cub18CUB_300001_SM_10006detail6reduce18DeviceReduceKernelINS2_10policy_hubIdyN4cuda3__47maximumIvEEE10Policy1000EPdyS8_dNS5_3std3__410__identityEEEvT0_PT3_T1_NS0_13GridEvenShareISI_EET2_T4_E12temp_storage+64];
	setp.lt.f64 	%p196, %fd319, %fd321;
	selp.f64 	%fd323, %fd321, %fd319, %p196;
	selp.f64 	%fd374, %fd323, %fd319, %p195;
	bra.uni 	$L__BB4_69;
$L__BB4_19:
	cvt.u32.u64 	%r261, %rd3;
	mov.u32 	%r17, %tid.x;
	shl.b32 	%r262, %r17, 2;
	add.s32 	%r263, %r261, %r262;
	mul.wide.u32 	%rd156, %r263, 8;
	add.s64 	%rd146, %rd39, %rd156;
	// begin inline asm
	ld.global.nc.v2.u64 {%rd144, %rd145}, [%rd146];
	// end inline asm
	add.s64 	%rd149, %rd146, 16;
	// begin inline asm
	ld.global.nc.v2.u64 {%rd147, %rd148}, [%rd149];
	// end inline asm
	mov.b64 	%fd203, %rd144;
	mov.b64 	%fd204, %rd145;
	mov.b64 	%fd205, %rd147;
	mov.b64 	%fd206, %rd148;
	add.s64 	%rd152, %rd146, 8192;
	// begin inline asm
	ld.global.nc.v2.u64 {%rd150, %rd151}, [%rd152];
	// end inline asm
	add.s64 	%rd155, %rd146, 8208;
	// begin inline asm
	ld.global.nc.v2.u64 {%rd153, %rd154}, [%rd155];
	// end inline asm
	mov.b64 	%fd207, %rd150;
	mov.b64 	%fd208, %rd151;
	mov.b64 	%fd209, %rd153;
	mov.b64 	%fd210, %rd154;
	setp.lt.f64 	%p110, %fd203, %fd204;
	selp.f64 	%fd211, %fd204, %fd203, %p110;
	setp.lt.f64 	%p111, %fd211, %fd205;
	selp.f64 	%fd212, %fd205, %fd211, %p111;
	setp.lt.f64 	%p112, %fd212, %fd206;
	selp.f64 	%fd213, %fd206, %fd212, %p112;
	setp.lt.f64 	%p113, %fd213, %fd207;
	selp.f64 	%fd214, %fd207, %fd213, %p113;
	setp.lt.f64 	%p114, %fd214, %fd208;
	selp.f64 	%fd215, %fd208, %fd214, %p114;
	setp.lt.f64 	%p115, %fd215, %fd209;
	selp.f64 	%fd216, %fd209, %fd215, %p115;
	setp.lt.f64 	%p116, %fd216, %fd210;
	selp.f64 	%fd361, %fd210, %fd216, %p116;
	setp.lt.u64 	%p117, %rd4, %rd2;
	@%p117 bra 	$L__BB4_31;
	add.s64 	%rd246, %rd2, %rd3;
	cvt.u64.u32 	%rd157, %r17;
	add.s64 	%rd158, %rd246, %rd157;
	shl.b64 	%rd159, %rd158, 3;
	add.s64 	%rd245, %rd39, %rd159;
	mov.b32 	%r469, 0;
$L__BB4_21:
	add.s64 	%rd3, %rd3, %rd2;
	add.s64 	%rd160, %rd1, -2048;
	setp.gt.u64 	%p118, %rd3, %rd160;
	@%p118 bra 	$L__BB4_23;
	cvt.u64.u32 	%rd173, %r262;
	add.s64 	%rd174, %rd3, %rd173;
	shl.b64 	%rd175, %rd174, 3;
	add.s64 	%rd163, %rd39, %rd175;
	// begin inline asm
	ld.global.nc.v2.u64 {%rd161, %rd162}, [%rd163];
	// end inline asm
	add.s64 	%rd166, %rd163, 16;
	// begin inline asm
	ld.global.nc.v2.u64 {%rd164, %rd165}, [%rd166];
	// end inline asm
	mov.b64 	%fd217, %rd161;
	mov.b64 	%fd218, %rd162;
	mov.b64 	%fd219, %rd164;
	mov.b64 	%fd220, %rd165;
	add.s64 	%rd169, %rd163, 8192;
	// begin inline asm
	ld.global.nc.v2.u64 {%rd167, %rd168}, [%rd169];
	// end inline asm
	add.s64 	%rd172, %rd163, 8208;
	// begin inline asm
	ld.global.nc.v2.u64 {%rd170, %rd171}, [%rd172];
	// end inline asm
	mov.b64 	%fd221, %rd167;
	mov.b64 	%fd222, %rd168;
	mov.b64 	%fd223, %rd170;
	mov.b64 	%fd224, %rd171;
	setp.lt.f64 	%p119, %fd361, %fd217;
	selp.f64 	%fd225, %fd217, %fd361, %p119;
	setp.lt.f64 	%p120, %fd225, %fd218;
	selp.f64 	%fd226, %fd218, %fd225, %p120;
	setp.lt.f64 	%p121, %fd226, %fd219;
	selp.f64 	%fd227, %fd219, %fd226, %p121;
	setp.lt.f64 	%p122, %fd227, %fd220;
	selp.f64 	%fd228, %fd220, %fd227, %p122;
	setp.lt.f64 	%p123, %fd228, %fd221;
	selp.f64 	%fd229, %fd221, %fd228, %p123;
	setp.lt.f64 	%p124, %fd229, %fd222;
	selp.f64 	%fd230, %fd222, %fd229, %p124;
	setp.lt.f64 	%p125, %fd230, %fd223;
	selp.f64 	%fd231, %fd223, %fd230, %p125;
	setp.lt.f64 	%p126, %fd231, %fd224;
	selp.f64 	%fd361, %fd224, %fd231, %p126;
	sub.s64 	%rd176, %rd1, %rd3;
	setp.lt.u64 	%p127, %rd176, %rd2;
	add.s32 	%r469, %r469, 1;
	add.s64 	%rd246, %rd246, %rd2;
	shl.b64 	%rd177, %rd2, 3;
	add.s64 	%rd245, %rd245, %rd177;
	@%p127 bra 	$L__BB4_31;
	bra.uni 	$L__BB4_21;
$L__BB4_23:
	setp.le.u64 	%p128, %rd1, %rd3;
	@%p128 bra 	$L__BB4_31;
	cvt.u32.u64 	%r266, %rd3;
	cvt.u32.u64 	%r267, %rd1;
	sub.s32 	%r20, %r267, %r266;
	setp.ge.s32 	%p129, %r17, %r20;
	@%p129 bra 	$L__BB4_31;
	cvt.u32.u64 	%r269, %rd2;
	not.b32 	%r271, %r17;
	add.s32 	%r272, %r271, %r267;
	add.s32 	%r273, %r269, %r261;
	sub.s32 	%r274, %r272, %r273;
	mul.lo.s32 	%r275, %r1, %r469;
	shl.b32 	%r276, %r275, 11;
	sub.s32 	%r21, %r274, %r276;
	shr.u32 	%r277, %r272, 8;
	add.s32 	%r22, %r277, 1;
	and.b32  	%r278, %r272, 768;
	setp.eq.s32 	%p130, %r278, 768;
	mov.u32 	%r472, %r17;
	@%p130 bra 	$L__BB4_28;
	and.b32  	%r279, %r22, 3;
	neg.s32 	%r470, %r279;
	mov.u32 	%r472, %r17;
$L__BB4_27:
	.pragma "nounroll";
	// begin inline asm
	ld.global.nc.u64 %rd178, [%rd245];
	// end inline asm
	mov.b64 	%fd233, %rd178;
	setp.lt.f64 	%p131, %fd361, %fd233;
	selp.f64 	%fd361, %fd233, %fd361, %p131;
	add.s32 	%r472, %r472, 256;
	add.s64 	%rd245, %rd245, 2048;
	add.s32 	%r470, %r470, 1;
	setp.ne.s32 	%p132, %r470, 0;
	@%p132 bra 	$L__BB4_27;
$L__BB4_28:
	setp.lt.u32 	%p133, %r21, 768;
	@%p133 bra 	$L__BB4_31;
	cvt.u64.u32 	%rd180, %r472;
	add.s64 	%rd181, %rd180, %rd246;
	shl.b64 	%rd182, %rd181, 3;
	add.s64 	%rd249, %rd39, %rd182;
$L__BB4_30:
	// begin inline asm
	ld.global.nc.u64 %rd183, [%rd249];
	// end inline asm
	mov.b64 	%fd234, %rd183;
	setp.lt.f64 	%p134, %fd361, %fd234;
	selp.f64 	%fd235, %fd234, %fd361, %p134;
	add.s64 	%rd186, %rd249, 2048;
	// begin inline asm
	ld.global.nc.u64 %rd185, [%rd186];
	// end inline asm
	mov.b64 	%fd236, %rd185;
	setp.lt.f64 	%p135, %fd235, %fd236;
	selp.f64 	%fd237, %fd236, %fd235, %p135;
	add.s64 	%rd188, %rd249, 4096;
	// begin inline asm
	ld.global.nc.u64 %rd187, [%rd188];
	// end inline asm
	mov.b64 	%fd238, %rd187;
	setp.lt.f64 	%p136, %fd237, %fd238;
	selp.f64 	%fd239, %fd238, %fd237, %p136;
	add.s64 	%rd190, %rd249, 6144;
	// begin inline asm
	ld.global.nc.u64 %rd189, [%rd190];
	// end inline asm
	mov.b64 	%fd240, %rd189;
	setp.lt.f64 	%p137, %fd239, %fd240;
	selp.f64 	%fd361, %fd240, %fd239, %p137;
	add.s32 	%r472, %r472, 1024;
	add.s64 	%rd249, %rd249, 8192;
	setp.lt.s32 	%p138, %r472, %r20;
	@%p138 bra 	$L__BB4_30;
$L__BB4_31:
	// begin inline asm
	mov.u32 %r280, %laneid;
	// end inline asm
	mov.b64 	%rd191, %fd361;
	mov.b64 	{%r282, %r287}, %rd191;
	mov.b32 	%r288, 1;
	mov.b32 	%r329, 31;
	mov.b32 	%r330, -1;
	// begin inline asm
	shfl.sync.down.b32 %r281, %r282, %r288, %r329, %r330;
	// end inline asm
	// begin inline asm
	shfl.sync.down.b32 %r286, %r287, %r288, %r329, %r330;
	// end inline asm
	mov.b64 	%rd192, {%r281, %r286};
	mov.b64 	%fd241, %rd192;
	setp.gt.s32 	%p139, %r280, 30;
	setp.lt.f64 	%p140, %fd361, %fd241;
	selp.f64 	%fd242, %fd241, %fd361, %p140;
	selp.f64 	%fd243, %fd361, %fd242, %p139;
	mov.b64 	%rd193, %fd243;
	mov.b64 	{%r292, %r297}, %rd193;
	mov.b32 	%r298, 2;
	// begin inline asm
	shfl.sync.down.b32 %r291, %r292, %r298, %r329, %r330;
	// end inline asm
	// begin inline asm
	shfl.sync.down.b32 %r296, %r297, %r298, %r329, %r330;
	// end inline asm
	mov.b64 	%rd194, {%r291, %r296};
	mov.b64 	%fd244, %rd194;
	setp.gt.s32 	%p141, %r280, 29;
	setp.lt.f64 	%p142, %fd243, %fd244;
	selp.f64 	%fd245, %fd244, %fd243, %p142;
	selp.f64 	%fd246, %fd243, %fd245, %p141;
	mov.b64 	%rd195, %fd246;
	mov.b64 	{%r302, %r307}, %rd195;
	mov.b32 	%r308, 4;
	// begin inline asm
	shfl.sync.down.b32 %r301, %r302, %r308, %r329, %r330;
	// end inline asm
	// begin inline asm
	shfl.sync.down.b32 %r306, %r307, %r308, %r329, %r330;
	// end inline asm
	mov.b64 	%rd196, {%r301, %r306};
	mov.b64 	%fd247, %rd196;
	setp.gt.s32 	%p143, %r280, 27;
	setp.lt.f64 	%p144, %fd246, %fd247;
	selp.f64 	%fd248, %fd247, %fd246, %p144;
	selp.f64 	%fd249, %fd246, %fd248, %p143;
	mov.b64 	%rd197, %fd249;
	mov.b64 	{%r312, %r317}, %rd197;
	mov.b32 	%r318, 8;
	// begin inline asm
	shfl.sync.down.b32 %r311, %r312, %r318, %r329, %r330;
	// end inline asm
	// begin inline asm
	shfl.sync.down.b32 %r316, %r317, %r318, %r329, %r330;
	// end inline asm
	mov.b64 	%rd198, {%r311, %r316};
	mov.b64 	%fd250, %rd198;
	setp.gt.s32 	%p145, %r280, 23;
	setp.lt.f64 	%p146, %fd249, %fd250;
	selp.f64 	%fd251, %fd250, %fd249, %p146;
	selp.f64 	%fd252, %fd249, %fd251, %p145;
	mov.b64 	%rd199, %fd252;
	mov.b64 	{%r322, %r327}, %rd199;
	mov.b32 	%r328, 16;
	// begin inline asm
	shfl.sync.down.b32 %r321, %r322, %r328, %r329, %r330;
	// end inline asm
	// begin inline asm
	shfl.sync.down.b32 %r326, %r327, %r328, %r329, %r330;
	// end inline asm
	mov.b64 	%rd200, {%r321, %r326};
	mov.b64 	%fd253, %rd200;
	setp.gt.s32 	%p147, %r280, 15;
	setp.lt.f64 	%p148, %fd252, %fd253;
	selp.f64 	%fd25, %fd253, %fd252, %p148;
	selp.f64 	%fd374, %fd252, %fd25, %p147;
	setp.ne.s32 	%p149, %r280, 0;
	@%p149 bra 	$L__BB4_33;
	shr.u32 	%r331, %r17, 2;
	and.b32  	%r332, %r331, 248;
	mov.u32 	%r333, _ZZN3cub18CUB_300001_SM_10006detail6reduce18DeviceReduceKernelINS2_10policy_hubIdyN4cuda3__47maximumIvEEE10Policy1000EPdyS8_dNS5_3std3__410__identityEEEvT0_PT3_T1_NS0_13GridEvenShareISI_EET2_T4_E12temp_storage;
	add.s32 	%r334, %r333, %r332;
	st.shared.f64 	[%r334+8], %fd25;
$L__BB4_33:
	bar.sync 	0;
	setp.ne.s32 	%p150, %r17, 0;
	@%p150 bra 	$L__BB4_69;
	ld.shared.f64 	%fd254, [_ZZN3cub18CUB_300001_SM_10006detail6reduce18DeviceReduceKernelINS2_10policy_hubIdyN4cuda3__47maximumIvEEE10Policy1000EPdyS8_dNS5_3std3__410__identityEEEvT0_PT3_T1_NS0_13GridEvenShareISI_EET2_T4_E12temp_storage+16];
	setp.lt.f64 	%p151, %fd374, %fd254;
	selp.f64 	%fd255, %fd254, %fd374, %p151;
	ld.shared.f64 	%fd256, [_ZZN3cub18CUB_300001_SM_10006detail6reduce18DeviceReduceKernelINS2_10policy_hubIdyN4cuda3__47maximumIvEEE10Policy1000EPdyS8_dNS5_3std3__410__identityEEEvT0_PT3_T1_NS0_13GridEvenShareISI_EET2_T4_E12temp_storage+24];
	setp.lt.f64 	%p152, %fd255, %fd256;
	selp.f64 	%fd257, %fd256, %fd255, %p152;
	ld.shared.f64 	%fd258, [_ZZN3cub18CUB_300001_SM_10006detail6reduce18DeviceReduceKernelINS2_10policy_hubIdyN4cuda3__47maximumIvEEE10Policy1000EPdyS8_dNS5_3std3__410__identityEEEvT0_PT3_T1_NS0_13GridEvenShareISI_EET2_T4_E12temp_storage+32];
	setp.lt.f64 	%p153, %fd257, %fd258;
	selp.f64 	%fd259, %fd258, %fd257, %p153;
	ld.shared.f64 	%fd260, [_ZZN3cub18CUB_300001_SM_10006detail6reduce18DeviceReduceKernelINS2_10policy_hubIdyN4cuda3__47maximumIvEEE10Policy1000EPdyS8_dNS5_3std3__410__identityEEEvT0_PT3_T1_NS0_13GridEvenShareISI_EET2_T4_E12temp_storage+40];
	setp.lt.f64 	%p154, %fd259, %fd260;
	selp.f64 	%fd261, %fd260, %fd259, %p154;
	ld.shared.f64 	%fd262, [_ZZN3cub18CUB_300001_SM_10006detail6reduce18DeviceReduceKernelINS2_10policy_hubIdyN4cuda3__47maximumIvEEE10Policy1000EPdyS8_dNS5_3std3__410__identityEEEvT0_PT3_T1_NS0_13GridEvenShareISI_EET2_T4_E12temp_storage+48];
	setp.lt.f64 	%p155, %fd261, %fd262;
	selp.f64 	%fd263, %fd262, %fd261, %p155;
	ld.shared.f64 	%fd264, [_ZZN3cub18CUB_300001_SM_10006detail6reduce18DeviceReduceKernelINS2_10policy_hubIdyN4cuda3__47maximumIvEEE10Policy1000EPdyS8_dNS5_3std3__410__identityEEEvT0_PT3_T1_NS0_13GridEvenShareISI_EET2_T4_E12temp_storage+56];
	setp.lt.f64 	%p156, %fd263, %fd264;
	selp.f64 	%fd265, %fd264, %fd263, %p156;
	ld.shared.f64 	%fd266, [_ZZN3cub18CUB_300001_SM_10006detail6reduce18DeviceReduceKernelINS2_10policy_hubIdyN4cuda3__47maximumIvEEE10Policy1000EPdyS8_dNS5_3std3__410__identityEEEvT0_PT3_T1_NS0_13GridEvenShareISI_EET2_T4_E12temp_storage+64];
	setp.lt.f64 	%p157, %fd265, %fd266;
	selp.f64 	%fd374, %fd266, %fd265, %p157;
	bra.uni 	$L__BB4_69;
$L__BB4_35:
	sub.s64 	%rd21, %rd1, %rd3;
	setp.gt.u64 	%p2, %rd21, 2047;
	@%p2 bra 	$L__BB4_53;
	cvt.u32.u64 	%r133, %rd3;
	cvt.u32.u64 	%r31, %rd1;
	sub.s32 	%r32, %r31, %r133;
	mov.u32 	%r33, %tid.x;
	setp.ge.s32 	%p51, %r33, %r32;
	mov.f64 	%fd367, 0d0000000000000000;
	mov.u32 	%r477, %r33;
	@%p51 bra 	$L__BB4_38;
	add.s32 	%r135, %r133, %r33;
	mul.wide.u32 	%rd107, %r135, 8;
	add.s64 	%rd106, %rd39, %rd107;
	// begin inline asm
	ld.global.nc.u64 %rd105, [%rd106];
	// end inline asm
	mov.b64 	%fd367, %rd105;
	add.s32 	%r477, %r33, 256;
$L__BB4_38:
	setp.ge.s32 	%p52, %r477, %r32;
	@%p52 bra 	$L__BB4_44;
	not.b32 	%r136, %r477;
	add.s32 	%r36, %r136, %r31;
	and.b32  	%r137, %r36, 768;
	setp.eq.s32 	%p53, %r137, 768;
	@%p53 bra 	$L__BB4_42;
	cvt.u64.u32 	%rd108, %r477;
	add.s64 	%rd109, %rd108, %rd3;
	shl.b64 	%rd110, %rd109, 3;
	add.s64 	%rd250, %rd39, %rd110;
	shr.u32 	%r138, %r36, 8;
	add.s32 	%r139, %r138, 1;
	and.b32  	%r140, %r139, 3;
	neg.s32 	%r475, %r140;
$L__BB4_41:
	.pragma "nounroll";
	// begin inline asm
	ld.global.nc.u64 %rd111, [%rd250];
	// end inline asm
	mov.b64 	%fd122, %rd111;
	setp.lt.f64 	%p54, %fd367, %fd122;
	selp.f64 	%fd367, %fd122, %fd367, %p54;
	add.s32 	%r477, %r477, 256;
	add.s64 	%rd250, %rd250, 2048;
	add.s32 	%r475, %r475, 1;
	setp.ne.s32 	%p55, %r475, 0;
	@%p55 bra 	$L__BB4_41;
$L__BB4_42:
	sub.s32 	%r142, %r36, %r133;
	setp.lt.u32 	%p56, %r142, 768;
	@%p56 bra 	$L__BB4_44;
$L__BB4_43:
	cvt.s64.s32 	%rd121, %r477;
	add.s64 	%rd122, %rd3, %rd121;
	shl.b64 	%rd123, %rd122, 3;
	add.s64 	%rd114, %rd39, %rd123;
	// begin inline asm
	ld.global.nc.u64 %rd113, [%rd114];
	// end inline asm
	mov.b64 	%fd123, %rd113;
	setp.lt.f64 	%p57, %fd367, %fd123;
	selp.f64 	%fd124, %fd123, %fd367, %p57;
	add.s64 	%rd116, %rd114, 2048;
	// begin inline asm
	ld.global.nc.u64 %rd115, [%rd116];
	// end inline asm
	mov.b64 	%fd125, %rd115;
	setp.lt.f64 	%p58, %fd124, %fd125;
	selp.f64 	%fd126, %fd125, %fd124, %p58;
	add.s64 	%rd118, %rd114, 4096;
	// begin inline asm
	ld.global.nc.u64 %rd117, [%rd118];
	// end inline asm
	mov.b64 	%fd127, %rd117;
	setp.lt.f64 	%p59, %fd126, %fd127;
	selp.f64 	%fd128, %fd127, %fd126, %p59;
	add.s64 	%rd120, %rd114, 6144;
	// begin inline asm
	ld.global.nc.u64 %rd119, [%rd120];
	// end inline asm
	mov.b64 	%fd129, %rd119;
	setp.lt.f64 	%p60, %fd128, %fd129;
	selp.f64 	%fd367, %fd129, %fd128, %p60;
	add.s32 	%r477, %r477, 1024;
	setp.lt.s32 	%p61, %r477, %r32;
	@%p61 bra 	$L__BB4_43;
$L__BB4_44:
	setp.lt.s32 	%p62, %r32, 256;
	@%p62 bra 	$L__BB4_49;
	// begin inline asm
	mov.u32 %r206, %laneid;
	// end inline asm
	mov.b64 	%rd134, %fd367;
	mov.b64 	{%r208, %r213}, %rd134;
	mov.b32 	%r214, 1;
	mov.b32 	%r255, 31;
	mov.b32 	%r256, -1;
	// begin inline asm
	shfl.sync.down.b32 %r207, %r208, %r214, %r255, %r256;
	// end inline asm
	// begin inline asm
	shfl.sync.down.b32 %r212, %r213, %r214, %r255, %r256;
	// end inline asm
	mov.b64 	%rd135, {%r207, %r212};
	mov.b64 	%fd177, %rd135;
	setp.gt.s32 	%p90, %r206, 30;
	setp.lt.f64 	%p91, %fd367, %fd177;
	selp.f64 	%fd178, %fd177, %fd367, %p91;
	selp.f64 	%fd179, %fd367, %fd178, %p90;
	mov.b64 	%rd136, %fd179;
	mov.b64 	{%r218, %r223}, %rd136;
	mov.b32 	%r224, 2;
	// begin inline asm
	shfl.sync.down.b32 %r217, %r218, %r224, %r255, %r256;
	// end inline asm
	// begin inline asm
	shfl.sync.down.b32 %r222, %r223, %r224, %r255, %r256;
	// end inline asm
	mov.b64 	%rd137, {%r217, %r222};
	mov.b64 	%fd180, %rd137;
	setp.gt.s32 	%p92, %r206, 29;
	setp.lt.f64 	%p93, %fd179, %fd180;
	selp.f64 	%fd181, %fd180, %fd179, %p93;
	selp.f64 	%fd182, %fd179, %fd181, %p92;
	mov.b64 	%rd138, %fd182;
	mov.b64 	{%r228, %r233}, %rd138;
	mov.b32 	%r234, 4;
	// begin inline asm
	shfl.sync.down.b32 %r227, %r228, %r234, %r255, %r256;
	// end inline asm
	// begin inline asm
	shfl.sync.down.b32 %r232, %r233, %r234, %r255, %r256;
	// end inline asm
	mov.b64 	%rd139, {%r227, %r232};
	mov.b64 	%fd183, %rd139;
	setp.gt.s32 	%p94, %r206, 27;
	setp.lt.f64 	%p95, %fd182, %fd183;
	selp.f64 	%fd184, %fd183, %fd182, %p95;
	selp.f64 	%fd185, %fd182, %fd184, %p94;
	mov.b64 	%rd140, %fd185;
	mov.b64 	{%r238, %r243}, %rd140;
	mov.b32 	%r244, 8;
	// begin inline asm
	shfl.sync.down.b32 %r237, %r238, %r244, %r255, %r256;
	// end inline asm
	// begin inline asm
	shfl.sync.down.b32 %r242, %r243, %r244, %r255, %r256;
	// end inline asm
	mov.b64 	%rd141, {%r237, %r242};
	mov.b64 	%fd186, %rd141;
	setp.gt.s32 	%p96, %r206, 23;
	setp.lt.f64 	%p97, %fd185, %fd186;
	selp.f64 	%fd187, %fd186, %fd185, %p97;
	selp.f64 	%fd188, %fd185, %fd187, %p96;
	mov.b64 	%rd142, %fd188;
	mov.b64 	{%r248, %r253}, %rd142;
	mov.b32 	%r254, 16;
	// begin inline asm
	shfl.sync.down.b32 %r247, %r248, %r254, %r255, %r256;
	// end inline asm
	// begin inline asm
	shfl.sync.down.b32 %r252, %r253, %r254, %r255, %r256;
	// end inline asm
	mov.b64 	%rd143, {%r247, %r252};
	mov.b64 	%fd189, %rd143;
	setp.gt.s32 	%p98, %r206, 15;
	setp.lt.f64 	%p99, %fd188, %fd189;
	selp.f64 	%fd37, %fd189, %fd188, %p99;
	selp.f64 	%fd374, %fd188, %fd37, %p98;
	setp.ne.s32 	%p100, %r206, 0;
	@%p100 bra 	$L__BB4_47;
	shr.u32 	%r257, %r33, 2;
	and.b32  	%r258, %r257, 248;
	mov.u32 	%r259, _ZZN3cub18CUB_300001_SM_10006detail6reduce18DeviceReduceKernelINS2_10policy_hubIdyN4cuda3__47maximumIvEEE10Policy1000EPdyS8_dNS5_3std3__410__identityEEEvT0_PT3_T1_NS0_13GridEvenShareISI_EET2_T4_E12temp_storage;
	add.s32 	%r260, %r259, %r258;
	st.shared.f64 	[%r260+8], %fd37;
$L__BB4_47:
	bar.sync 	0;
	setp.ne.s32 	%p101, %r33, 0;
	@%p101 bra 	$L__BB4_69;
	ld.shared.f64 	%fd190, [_ZZN3cub18CUB_300001_SM_10006detail6reduce18DeviceReduceKernelINS2_10policy_hubIdyN4cuda3__47maximumIvEEE10Policy1000EPdyS8_dNS5_3std3__410__identityEEEvT0_PT3_T1_NS0_13GridEvenShareISI_EET2_T4_E12temp_storage+16];
	setp.lt.f64 	%p102, %fd374, %fd190;
	selp.f64 	%fd191, %fd190, %fd374, %p102;
	ld.shared.f64 	%fd192, [_ZZN3cub18CUB_300001_SM_10006detail6reduce18DeviceReduceKernelINS2_10policy_hubIdyN4cuda3__47maximumIvEEE10Policy1000EPdyS8_dNS5_3std3__410__identityEEEvT0_PT3_T1_NS0_13GridEvenShareISI_EET2_T4_E12temp_storage+24];
	setp.lt.f64 	%p103, %fd191, %fd192;
	selp.f64 	%fd193, %fd192, %fd191, %p103;
	ld.shared.f64 	%fd194, [_ZZN3cub18CUB_300001_SM_10006detail6reduce18DeviceReduceKernelINS2_10policy_hubIdyN4cuda3__47maximumIvEEE10Policy1000EPdyS8_dNS5_3std3__410__identityEEEvT0_PT3_T1_NS0_13GridEvenShareISI_EET2_T4_E12temp_storage+32];
	setp.lt.f64 	%p104, %fd193, %fd194;
	selp.f64 	%fd195, %fd194, %fd193, %p104;
	ld.shared.f64 	%fd196, [_ZZN3cub18CUB_300001_SM_10006detail6reduce18DeviceReduceKernelINS2_10policy_hubIdyN4cuda3__47maximumIvEEE10Policy1000EPdyS8_dNS5_3std3__410__identityEEEvT0_PT3_T1_NS0_13GridEvenShareISI_EET2_T4_E12temp_storage+40];
	setp.lt.f64 	%p105, %fd195, %fd196;
	selp.f64 	%fd197, %fd196, %fd195, %p105;
	ld.shared.f64 	%fd198, [_ZZN3cub18CUB_300001_SM_10006detail6reduce18DeviceReduceKernelINS2_10policy_hubIdyN4cuda3__47maximumIvEEE10Policy1000EPdyS8_dNS5_3std3__410__identityEEEvT0_PT3_T1_NS0_13GridEvenShareISI_EET2_T4_E12temp_storage+48];
	setp.lt.f64 	%p106, %fd197, %fd198;
	selp.f64 	%fd199, %fd198, %fd197, %p106;
	ld.shared.f64 	%fd200, [_ZZN3cub18CUB_300001_SM_10006detail6reduce18DeviceReduceKernelINS2_10policy_hubIdyN4cuda3__47maximumIvEEE10Policy1000EPdyS8_dNS5_3std3__410__identityEEEvT0_PT3_T1_NS0_13GridEvenShareISI_EET2_T4_E12temp_storage+56];
	setp.lt.f64 	%p107, %fd199, %fd200;
	selp.f64 	%fd201, %fd200, %fd199, %p107;
	ld.shared.f64 	%fd202, [_ZZN3cub18CUB_300001_SM_10006detail6reduce18DeviceReduceKernelINS2_10policy_hubIdyN4cuda3__47maximumIvEEE10Policy1000EPdyS8_dNS5_3std3__410__identityEEEvT0_PT3_T1_NS0_13GridEvenShareISI_EET2_T4_E12temp_storage+64];
	setp.lt.f64 	%p108, %fd201, %fd202;
	selp.f64 	%fd374, %fd202, %fd201, %p108;
	bra.uni 	$L__BB4_69;
$L__BB4_49:
	// begin inline asm
	mov.u32 %r143, %laneid;
	// end inline asm
	and.b32  	%r194, %r33, 992;
	add.s32 	%r195, %r194, 32;
	setp.gt.s32 	%p63, %r195, %r32;
	not.b32 	%r196, %r194;
	add.s32 	%r197, %r32, %r196;
	selp.b32 	%r192, %r197, 31, %p63;
	mov.b64 	%rd124, %fd367;
	mov.b64 	{%r145, %r150}, %rd124;
	mov.b32 	%r151, 1;
	mov.b32 	%r193, -1;
	// begin inline asm
	shfl.sync.down.b32 %r144, %r145, %r151, %r192, %r193;
	// end inline asm
	// begin inline asm
	shfl.sync.down.b32 %r149, %r150, %r151, %r192, %r193;
	// end inline asm
	mov.b64 	%rd125, {%r144, %r149};
	mov.b64 	%fd130, %rd125;
	setp.lt.s32 	%p64, %r143, %r192;
	setp.lt.f64 	%p65, %fd367, %fd130;
	selp.f64 	%fd131, %fd130, %fd367, %p65;
	selp.f64 	%fd132, %fd131, %fd367, %p64;
	mov.b64 	%rd126, %fd132;
	mov.b64 	{%r155, %r160}, %rd126;
	mov.b32 	%r161, 2;
	// begin inline asm
	shfl.sync.down.b32 %r154, %r155, %r161, %r192, %r193;
	// end inline asm
	// begin inline asm
	shfl.sync.down.b32 %r159, %r160, %r161, %r192, %r193;
	// end inline asm
	mov.b64 	%rd127, {%r154, %r159};
	mov.b64 	%fd133, %rd127;
	add.s32 	%r198, %r143, 2;
	setp.gt.s32 	%p66, %r198, %r192;
	setp.lt.f64 	%p67, %fd132, %fd133;
	selp.f64 	%fd134, %fd133, %fd132, %p67;
	selp.f64 	%fd135, %fd132, %fd134, %p66;
	mov.b64 	%rd128, %fd135;
	mov.b64 	{%r165, %r170}, %rd128;
	mov.b32 	%r171, 4;
	// begin inline asm
	shfl.sync.down.b32 %r164, %r165, %r171, %r192, %r193;
	// end inline asm
	// begin inline asm
	shfl.sync.down.b32 %r169, %r170, %r171, %r192, %r193;
	// end inline asm
	mov.b64 	%rd129, {%r164, %r169};
	mov.b64 	%fd136, %rd129;
	add.s32 	%r199, %r143, 4;
	setp.gt.s32 	%p68, %r199, %r192;
	setp.lt.f64 	%p69, %fd135, %fd136;
	selp.f64 	%fd137, %fd136, %fd135, %p69;
	selp.f64 	%fd138, %fd135, %fd137, %p68;
	mov.b64 	%rd130, %fd138;
	mov.b64 	{%r175, %r180}, %rd130;
	mov.b32 	%r181, 8;
	// begin inline asm
	shfl.sync.down.b32 %r174, %r175, %r181, %r192, %r193;
	// end inline asm
	// begin inline asm
	shfl.sync.down.b32 %r179, %r180, %r181, %r192, %r193;
	// end inline asm
	mov.b64 	%rd131, {%r174, %r179};
	mov.b64 	%fd139, %rd131;
	add.s32 	%r200, %r143, 8;
	setp.gt.s32 	%p70, %r200, %r192;
	setp.lt.f64 	%p71, %fd138, %fd139;
	selp.f64 	%fd140, %fd139, %fd138, %p71;
	selp.f64 	%fd141, %fd138, %fd140, %p70;
	mov.b64 	%rd132, %fd141;
	mov.b64 	{%r185, %r190}, %rd132;
	mov.b32 	%r191, 16;
	// begin inline asm
	shfl.sync.down.b32 %r184, %r185, %r191, %r192, %r193;
	// end inline asm
	// begin inline asm
	shfl.sync.down.b32 %r189, %r190, %r191, %r192, %r193;
	// end inline asm
	mov.b64 	%rd133, {%r184, %r189};
	mov.b64 	%fd142, %rd133;
	add.s32 	%r201, %r143, 16;
	setp.gt.s32 	%p72, %r201, %r192;
	setp.lt.f64 	%p73, %fd141, %fd142;
	selp.f64 	%fd143, %fd142, %fd141, %p73;
	selp.f64 	%fd374, %fd141, %fd143, %p72;
	setp.ne.s32 	%p74, %r143, 0;
	@%p74 bra 	$L__BB4_51;
	shr.u32 	%r202, %r33, 2;
	and.b32  	%r203, %r202, 248;
	mov.u32 	%r204, _ZZN3cub18CUB_300001_SM_10006detail6reduce18DeviceReduceKernelINS2_10policy_hubIdyN4cuda3__47maximumIvEEE10Policy1000EPdyS8_dNS5_3std3__410__identityEEEvT0_PT3_T1_NS0_13GridEvenShareISI_EET2_T4_E12temp_storage;
	add.s32 	%r205, %r204, %r203;
	st.shared.f64 	[%r205+8], %fd374;
$L__BB4_51:
	bar.sync 	0;
	setp.ne.s32 	%p75, %r33, 0;
	@%p75 bra 	$L__BB4_69;
	setp.gt.s32 	%p76, %r32, 32;
	ld.shared.f64 	%fd144, [_ZZN3cub18CUB_300001_SM_10006detail6reduce18DeviceReduceKernelINS2_10policy_hubIdyN4cuda3__47maximumIvEEE10Policy1000EPdyS8_dNS5_3std3__410__identityEEEvT0_PT3_T1_NS0_13GridEvenShareISI_EET2_T4_E12temp_storage+16];
	setp.lt.f64 	%p77, %fd374, %fd144;
	selp.f64 	%fd146, %fd144, %fd374, %p77;
	selp.f64 	%fd147, %fd146, %fd374, %p76;
	setp.gt.s32 	%p78, %r32, 64;
	ld.shared.f64 	%fd149, [_ZZN3cub18CUB_300001_SM_10006detail6reduce18DeviceReduceKernelINS2_10policy_hubIdyN4cuda3__47maximumIvEEE10Policy1000EPdyS8_dNS5_3std3__410__identityEEEvT0_PT3_T1_NS0_13GridEvenShareISI_EET2_T4_E12temp_storage+24];
	setp.lt.f64 	%p79, %fd147, %fd149;
	selp.f64 	%fd151, %fd149, %fd147, %p79;
	selp.f64 	%fd152, %fd151, %fd147, %p78;
	setp.gt.s32 	%p80, %r32, 96;
	ld.shared.f64 	%fd154, [_ZZN3cub18CUB_300001_SM_10006detail6reduce18DeviceReduceKernelINS2_10policy_hubIdyN4cuda3__47maximumIvEEE10Policy1000EPdyS8_dNS5_3std3__410__identityEEEvT0_PT3_T1_NS0_13GridEvenShareISI_EET2_T4_E12temp_storage+32];
	setp.lt.f64 	%p81, %fd152, %fd154;
	selp.f64 	%fd156, %fd154, %fd152, %p81;
	selp.f64 	%fd157, %fd156, %fd152, %p80;
	setp.gt.s32 	%p82, %r32, 128;
	ld.shared.f64 	%fd159, [_ZZN3cub18CUB_300001_SM_10006detail6reduce18DeviceReduceKernelINS2_10policy_hubIdyN4cuda3__47maximumIvEEE10Policy1000EPdyS8_dNS5_3std3__410__identityEEEvT0_PT3_T1_NS0_13GridEvenShareISI_EET2_T4_E12temp_storage+40];
	setp.lt.f64 	%p83, %fd157, %fd159;
	selp.f64 	%fd161, %fd159, %fd157, %p83;
	selp.f64 	%fd162, %fd161, %fd157, %p82;
	setp.gt.s32 	%p84, %r32, 160;
	ld.shared.f64 	%fd164, [_ZZN3cub18CUB_300001_SM_10006detail6reduce18DeviceReduceKernelINS2_10policy_hubIdyN4cuda3__47maximumIvEEE10Policy1000EPdyS8_dNS5_3std3__410__identityEEEvT0_PT3_T1_NS0_13GridEvenShareISI_EET2_T4_E12temp_storage+48];
	setp.lt.f64 	%p85, %fd162, %fd164;
	selp.f64 	%fd166, %fd164, %fd162, %p85;
	selp.f64 	%fd167, %fd166, %fd162, %p84;
	setp.gt.s32 	%p86, %r32, 192;
	ld.shared.f64 	%fd169, [_ZZN3cub18CUB_300001_SM_10006detail6reduce18DeviceReduceKernelINS2_10policy_hubIdyN4cuda3__47maximumIvEEE10Policy1000EPdyS8_dNS5_3std3__410__identityEEEvT0_PT3_T1_NS0_13GridEvenShareISI_EET2_T4_E12temp_storage+56];
	setp.lt.f64 	%p87, %fd167, %fd169;
	selp.f64 	%fd171, %fd169, %fd167, %p87;
	selp.f64 	%fd172, %fd171, %fd167, %p86;
	setp.gt.s32 	%p88, %r32, 224;
	ld.shared.f64 	%fd174, [_ZZN3cub18CUB_300001_SM_10006detail6reduce18DeviceReduceKernelINS2_10policy_hubIdyN4cuda3__47maximumIvEEE10Policy1000EPdyS8_dNS5_3std3__410__identityEEEvT0_PT3_T1_NS0_13GridEvenShareISI_EET2_T4_E12temp_storage+64];
	setp.lt.f64 	%p89, %fd172, %fd174;
	selp.f64 	%fd176, %fd174, %fd172, %p89;
	selp.f64 	%fd374, %fd176, %fd172, %p88;
	bra.uni 	$L__BB4_69;
$L__BB4_53:
	cvt.u32.u64 	%r61, %rd3;
	mov.u32 	%r45, %tid.x;
	add.s32 	%r62, %r45, %r61;
	mul.wide.u32 	%rd58, %r62, 8;
	add.s64 	%rd43, %rd39, %rd58;
	// begin inline asm
	ld.global.nc.u64 %rd42, [%rd43];
	// end inline asm
	mov.b64 	%fd56, %rd42;
	add.s64 	%rd45, %rd43, 2048;
	// begin inline asm
	ld.global.nc.u64 %rd44, [%rd45];
	// end inline asm
	mov.b64 	%fd57, %rd44;
	add.s64 	%rd47, %rd43, 4096;
	// begin inline asm
	ld.global.nc.u64 %rd46, [%rd47];
	// end inline asm
	mov.b64 	%fd58, %rd46;
	add.s64 	%rd49, %rd43, 6144;
	// begin inline asm
	ld.global.nc.u64 %rd48, [%rd49];
	// end inline asm
	mov.b64 	%fd59, %rd48;
	add.s64 	%rd51, %rd43, 8192;
	// begin inline asm
	ld.global.nc.u64 %rd50, [%rd51];
	// end inline asm
	mov.b64 	%fd60, %rd50;
	add.s64 	%rd53, %rd43, 10240;
	// begin inline asm
	ld.global.nc.u64 %rd52, [%rd53];
	// end inline asm
	mov.b64 	%fd61, %rd52;
	add.s64 	%rd55, %rd43, 12288;
	// begin inline asm
	ld.global.nc.u64 %rd54, [%rd55];
	// end inline asm
	mov.b64 	%fd62, %rd54;
	add.s64 	%rd57, %rd43, 14336;
	// begin inline asm
	ld.global.nc.u64 %rd56, [%rd57];
	// end inline asm
	mov.b64 	%fd63, %rd56;
	setp.lt.f64 	%p3, %fd56, %fd57;
	selp.f64 	%fd64, %fd57, %fd56, %p3;
	setp.lt.f64 	%p4, %fd64, %fd58;
	selp.f64 	%fd65, %fd58, %fd64, %p4;
	setp.lt.f64 	%p5, %fd65, %fd59;
	selp.f64 	%fd66, %fd59, %fd65, %p5;
	setp.lt.f64 	%p6, %fd66, %fd60;
	selp.f64 	%fd67, %fd60, %fd66, %p6;
	setp.lt.f64 	%p7, %fd67, %fd61;
	selp.f64 	%fd68, %fd61, %fd67, %p7;
	setp.lt.f64 	%p8, %fd68, %fd62;
	selp.f64 	%fd69, %fd62, %fd68, %p8;
	setp.lt.f64 	%p9, %fd69, %fd63;
	selp.f64 	%fd373, %fd63, %fd69, %p9;
	setp.lt.u64 	%p10, %rd21, %rd2;
	@%p10 bra 	$L__BB4_65;
	cvt.u64.u32 	%rd25, %r45;
	add.s64 	%rd252, %rd2, %rd3;
	add.s64 	%rd59, %rd252, %rd25;
	shl.b64 	%rd60, %rd59, 3;
	add.s64 	%rd251, %rd39, %rd60;
	mov.b32 	%r479, 0;
$L__BB4_55:
	add.s64 	%rd3, %rd3, %rd2;
	add.s64 	%rd61, %rd1, -2048;
	setp.gt.u64 	%p11, %rd3, %rd61;
	@%p11 bra 	$L__BB4_57;
	add.s64 	%rd78, %rd3, %rd25;
	shl.b64 	%rd79, %rd78, 3;
	add.s64 	%rd63, %rd39, %rd79;
	// begin inline asm
	ld.global.nc.u64 %rd62, [%rd63];
	// end inline asm
	mov.b64 	%fd70, %rd62;
	add.s64 	%rd65, %rd63, 2048;
	// begin inline asm
	ld.global.nc.u64 %rd64, [%rd65];
	// end inline asm
	mov.b64 	%fd71, %rd64;
	add.s64 	%rd67, %rd63, 4096;
	// begin inline asm
	ld.global.nc.u64 %rd66, [%rd67];
	// end inline asm
	mov.b64 	%fd72, %rd66;
	add.s64 	%rd69, %rd63, 6144;
	// begin inline asm
	ld.global.nc.u64 %rd68, [%rd69];
	// end inline asm
	mov.b64 	%fd73, %rd68;
	add.s64 	%rd71, %rd63, 8192;
	// begin inline asm
	ld.global.nc.u64 %rd70, [%rd71];
	// end inline asm
	mov.b64 	%fd74, %rd70;
	add.s64 	%rd73, %rd63, 10240;
	// begin inline asm
	ld.global.nc.u64 %rd72, [%rd73];
	// end inline asm
	mov.b64 	%fd75, %rd72;
	add.s64 	%rd75, %rd63, 12288;
	// begin inline asm
	ld.global.nc.u64 %rd74, [%rd75];
	// end inline asm
	mov.b64 	%fd76, %rd74;
	add.s64 	%rd77, %rd63, 14336;
	// begin inline asm
	ld.global.nc.u64 %rd76, [%rd77];
	// end inline asm
	mov.b64 	%fd77, %rd76;
	setp.lt.f64 	%p12, %fd373, %fd70;
	selp.f64 	%fd78, %fd70, %fd373, %p12;
	setp.lt.f64 	%p13, %fd78, %fd71;
	selp.f64 	%fd79, %fd71, %fd78, %p13;
	setp.lt.f64 	%p14, %fd79, %fd72;
	selp.f64 	%fd80, %fd72, %fd79, %p14;
	setp.lt.f64 	%p15, %fd80, %fd73;
	selp.f64 	%fd81, %fd73, %fd80, %p15;
	setp.lt.f64 	%p16, %fd81, %fd74;
	selp.f64 	%fd82, %fd74, %fd81, %p16;
	setp.lt.f64 	%p17, %fd82, %fd75;
	selp.f64 	%fd83, %fd75, %fd82, %p17;
	setp.lt.f64 	%p18, %fd83, %fd76;
	selp.f64 	%fd84, %fd76, %fd83, %p18;
	setp.lt.f64 	%p19, %fd84, %fd77;
	selp.f64 	%fd373, %fd77, %fd84, %p19;
	sub.s64 	%rd80, %rd1, %rd3;
	setp.lt.u64 	%p20, %rd80, %rd2;
	add.s32 	%r479, %r479, 1;
	add.s64 	%rd252, %rd252, %rd2;
	shl.b64 	%rd81, %rd2, 3;
	add.s64 	%rd251, %rd251, %rd81;
	@%p20 bra 	$L__BB4_65;
	bra.uni 	$L__BB4_55;
$L__BB4_57:
	setp.le.u64 	%p21, %rd1, %rd3;
	@%p21 bra 	$L__BB4_65;
	cvt.u32.u64 	%r64, %rd3;
	cvt.u32.u64 	%r65, %rd1;
	sub.s32 	%r48, %r65, %r64;
	setp.ge.s32 	%p22, %r45, %r48;
	@%p22 bra 	$L__BB4_65;
	cvt.u32.u64 	%r67, %rd2;
	not.b32 	%r69, %r45;
	add.s32 	%r70, %r69, %r65;
	add.s32 	%r71, %r67, %r61;
	sub.s32 	%r72, %r70, %r71;
	mul.lo.s32 	%r73, %r1, %r479;
	shl.b32 	%r74, %r73, 11;
	sub.s32 	%r49, %r72, %r74;
	shr.u32 	%r75, %r70, 8;
	add.s32 	%r50, %r75, 1;
	and.b32  	%r76, %r70, 768;
	setp.eq.s32 	%p23, %r76, 768;
	mov.u32 	%r482, %r45;
	@%p23 bra 	$L__BB4_62;
	and.b32  	%r77, %r50, 3;
	neg.s32 	%r480, %r77;
	mov.u32 	%r482, %r45;
$L__BB4_61:
	.pragma "nounroll";
	// begin inline asm
	ld.global.nc.u64 %rd82, [%rd251];
	// end inline asm
	mov.b64 	%fd86, %rd82;
	setp.lt.f64 	%p24, %fd373, %fd86;
	selp.f64 	%fd373, %fd86, %fd373, %p24;
	add.s32 	%r482, %r482, 256;
	add.s64 	%rd251, %rd251, 2048;
	add.s32 	%r480, %r480, 1;
	setp.ne.s32 	%p25, %r480, 0;
	@%p25 bra 	$L__BB4_61;
$L__BB4_62:
	setp.lt.u32 	%p26, %r49, 768;
	@%p26 bra 	$L__BB4_65;
	cvt.u64.u32 	%rd84, %r482;
	add.s64 	%rd85, %rd84, %rd252;
	shl.b64 	%rd86, %rd85, 3;
	add.s64 	%rd255, %rd39, %rd86;
$L__BB4_64:
	// begin inline asm
	ld.global.nc.u64 %rd87, [%rd255];
	// end inline asm
	mov.b64 	%fd87, %rd87;
	setp.lt.f64 	%p27, %fd373, %fd87;
	selp.f64 	%fd88, %fd87, %fd373, %p27;
	add.s64 	%rd90, %rd255, 2048;
	// begin inline asm
	ld.global.nc.u64 %rd89, [%rd90];
	// end inline asm
	mov.b64 	%fd89, %rd89;
	setp.lt.f64 	%p28, %fd88, %fd89;
	selp.f64 	%fd90, %fd89, %fd88, %p28;
	add.s64 	%rd92, %rd255, 4096;
	// begin inline asm
	ld.global.nc.u64 %rd91, [%rd92];
	// end inline asm
	mov.b64 	%fd91, %rd91;
	setp.lt.f64 	%p29, %fd90, %fd91;
	selp.f64 	%fd92, %fd91, %fd90, %p29;
	add.s64 	%rd94, %rd255, 6144;
	// begin inline asm
	ld.global.nc.u64 %rd93, [%rd94];
	// end inline asm
	mov.b64 	%fd93, %rd93;
	setp.lt.f64 	%p30, %fd92, %fd93;
	selp.f64 	%fd373, %fd93, %fd92, %p30;
	add.s32 	%r482, %r482, 1024;
	add.s64 	%rd255, %rd255, 8192;
	setp.lt.s32 	%p31, %r482, %r48;
	@%p31 bra 	$L__BB4_64;
$L__BB4_65:
	// begin inline asm
	mov.u32 %r78, %laneid;
	// end inline asm
	mov.b64 	%rd95, %fd373;
	mov.b64 	{%r80, %r85}, %rd95;
	mov.b32 	%r86, 1;
	mov.b32 	%r127, 31;
	mov.b32 	%r128, -1;
	// begin inline asm
	shfl.sync.down.b32 %r79, %r80, %r86, %r127, %r128;
	// end inline asm
	// begin inline asm
	shfl.sync.down.b32 %r84, %r85, %r86, %r127, %r128;
	// end inline asm
	mov.b64 	%rd96, {%r79, %r84};
	mov.b64 	%fd94, %rd96;
	setp.gt.s32 	%p32, %r78, 30;
	setp.lt.f64 	%p33, %fd373, %fd94;
	selp.f64 	%fd95, %fd94, %fd373, %p33;
	selp.f64 	%fd96, %fd373, %fd95, %p32;
	mov.b64 	%rd97, %fd96;
	mov.b64 	{%r90, %r95}, %rd97;
	mov.b32 	%r96, 2;
	// begin inline asm
	shfl.sync.down.b32 %r89, %r90, %r96, %r127, %r128;
	// end inline asm
	// begin inline asm
	shfl.sync.down.b32 %r94, %r95, %r96, %r127, %r128;
	// end inline asm
	mov.b64 	%rd98, {%r89, %r94};
	mov.b64 	%fd97, %rd98;
	setp.gt.s32 	%p34, %r78, 29;
	setp.lt.f64 	%p35, %fd96, %fd97;
	selp.f64 	%fd98, %fd97, %fd96, %p35;
	selp.f64 	%fd99, %fd96, %fd98, %p34;
	mov.b64 	%rd99, %fd99;
	mov.b64 	{%r100, %r105}, %rd99;
	mov.b32 	%r106, 4;
	// begin inline asm
	shfl.sync.down.b32 %r99, %r100, %r106, %r127, %r128;
	// end inline asm
	// begin inline asm
	shfl.sync.down.b32 %r104, %r105, %r106, %r127, %r128;
	// end inline asm
	mov.b64 	%rd100, {%r99, %r104};
	mov.b64 	%fd100, %rd100;
	setp.gt.s32 	%p36, %r78, 27;
	setp.lt.f64 	%p37, %fd99, %fd100;
	selp.f64 	%fd101, %fd100, %fd99, %p37;
	selp.f64 	%fd102, %fd99, %fd101, %p36;
	mov.b64 	%rd101, %fd102;
	mov.b64 	{%r110, %r115}, %rd101;
	mov.b32 	%r116, 8;
	// begin inline asm
	shfl.sync.down.b32 %r109, %r110, %r116, %r127, %r128;
	// end inline asm
	// begin inline asm
	shfl.sync.down.b32 %r114, %r115, %r116, %r127, %r128;
	// end inline asm
	mov.b64 	%rd102, {%r109, %r114};
	mov.b64 	%fd103, %rd102;
	setp.gt.s32 	%p38, %r78, 23;
	setp.lt.f64 	%p39, %fd102, %fd103;
	selp.f64 	%fd104, %fd103, %fd102, %p39;
	selp.f64 	%fd105, %fd102, %fd104, %p38;
	mov.b64 	%rd103, %fd105;
	mov.b64 	{%r120, %r125}, %rd103;
	mov.b32 	%r126, 16;
	// begin inline asm
	shfl.sync.down.b32 %r119, %r120, %r126, %r127, %r128;
	// end inline asm
	// begin inline asm
	shfl.sync.down.b32 %r124, %r125, %r126, %r127, %r128;
	// end inline asm
	mov.b64 	%rd104, {%r119, %r124};
	mov.b64 	%fd106, %rd104;
	setp.gt.s32 	%p40, %r78, 15;
	setp.lt.f64 	%p41, %fd105, %fd106;
	selp.f64 	%fd52, %fd106, %fd105, %p41;
	selp.f64 	%fd374, %fd105, %fd52, %p40;
	setp.ne.s32 	%p42, %r78, 0;
	@%p42 bra 	$L__BB4_67;
	shr.u32 	%r129, %r45, 2;
	and.b32  	%r130, %r129, 248;
	mov.u32 	%r131, _ZZN3cub18CUB_300001_SM_10006detail6reduce18DeviceReduceKernelINS2_10policy_hubIdyN4cuda3__47maximumIvEEE10Policy1000EPdyS8_dNS5_3std3__410__identityEEEvT0_PT3_T1_NS0_13GridEvenShareISI_EET2_T4_E12temp_storage;
	add.s32 	%r132, %r131, %r130;
	st.shared.f64 	[%r132+8], %fd52;
$L__BB4_67:
	bar.sync 	0;
	setp.ne.s32 	%p43, %r45, 0;
	@%p43 bra 	$L__BB4_69;
	ld.shared.f64 	%fd107, [_ZZN3cub18CUB_300001_SM_10006detail6reduce18DeviceReduceKernelINS2_10policy_hubIdyN4cuda3__47maximumIvEEE10Policy1000EPdyS8_dNS5_3std3__410__identityEEEvT0_PT3_T1_NS0_13GridEvenShareISI_EET2_T4_E12temp_storage+16];
	setp.lt.f64 	%p44, %fd374, %fd107;
	selp.f64 	%fd108, %fd107, %fd374, %p44;
	ld.shared.f64 	%fd109, [_ZZN3cub18CUB_300001_SM_10006detail6reduce18DeviceReduceKernelINS2_10policy_hubIdyN4cuda3__47maximumIvEEE10Policy1000EPdyS8_dNS5_3std3__410__identityEEEvT0_PT3_T1_NS0_13GridEvenShareISI_EET2_T4_E12temp_storage+24];
	setp.lt.f64 	%p45, %fd108, %fd109;
	selp.f64 	%fd110, %fd109, %fd108, %p45;
	ld.shared.f64 	%fd111, [_ZZN3cub18CUB_300001_SM_10006detail6reduce18DeviceReduceKernelINS2_10policy_hubIdyN4cuda3__47maximumIvEEE10Policy1000EPdyS8_dNS5_3std3__410__identityEEEvT0_PT3_T1_NS0_13GridEvenShareISI_EET2_T4_E12temp_storage+32];
	setp.lt.f64 	%p46, %fd110, %fd111;
	selp.f64 	%fd112, %fd111, %fd110, %p46;
	ld.shared.f64 	%fd113, [_ZZN3cub18CUB_300001_SM_10006detail6reduce18DeviceReduceKernelINS2_10policy_hubIdyN4cuda3__47maximumIvEEE10Policy1000EPdyS8_dNS5_3std3__410__identityEEEvT0_PT3_T1_NS0_13GridEvenShareISI_EET2_T4_E12temp_storage+40];
	setp.lt.f64 	%p47, %fd112, %fd113;
	selp.f64 	%fd114, %fd113, %fd112, %p47;
	ld.shared.f64 	%fd115, [_ZZN3cub18CUB_300001_SM_10006detail6reduce18DeviceReduceKernelINS2_10policy_hubIdyN4cuda3__47maximumIvEEE10Policy1000EPdyS8_dNS5_3std3__410__identityEEEvT0_PT3_T1_NS0_13GridEvenShareISI_EET2_T4_E12temp_storage+48];
	setp.lt.f64 	%p48, %fd114, %fd115;
	selp.f64 	%fd116, %fd115, %fd114, %p48;
	ld.shared.f64 	%fd117, [_ZZN3cub18CUB_300001_SM_10006detail6reduce18DeviceReduceKernelINS2_10policy_hubIdyN4cuda3__47maximumIvEEE10Policy1000EPdyS8_dNS5_3std3__410__identityEEEvT0_PT3_T1_NS0_13GridEvenShareISI_EET2_T4_E12temp_storage+56];
	setp.lt.f64 	%p49, %fd116, %fd117;
	selp.f64 	%fd118, %fd117, %fd116, %p49;
	ld.shared.f64 	%fd119, [_ZZN3cub18CUB_300001_SM_10006detail6reduce18DeviceReduceKernelINS2_10policy_hubIdyN4cuda3__47maximumIvEEE10Policy1000EPdyS8_dNS5_3std3__410__identityEEEvT0_PT3_T1_NS0_13GridEvenShareISI_EET2_T4_E12temp_storage+64];
	setp.lt.f64 	%p50, %fd118, %fd119;
	selp.f64 	%fd374, %fd119, %fd118, %p50;
$L__BB4_69:
	mov.u32 	%r463, %tid.x;
	setp.ne.s32 	%p216, %r463, 0;
	@%p216 bra 	$L__BB4_71;
	ld.param.u64 	%rd243, [_ZN3cub18CUB_300001_SM_10006detail6reduce18DeviceReduceKernelINS2_10policy_hubIdyN4cuda3__47maximumIvEEE10Policy1000EPdyS8_dNS5_3std3__410__identityEEEvT0_PT3_T1_NS0_13GridEvenShareISI_EET2_T4__param_1];
	cvta.to.global.u64 	%rd240, %rd243;
	mul.wide.u32 	%rd241, %r2, 8;
	add.s64 	%rd242, %rd240, %rd241;
	st.global.f64 	[%rd242], %fd374;
$L__BB4_71:
	ret;

}
	// .globl	_ZN3cub18CUB_300001_SM_10006detail6reduce28DeviceReduceSingleTileKernelINS2_10policy_hubIdyN4cuda3__47maximumIvEEE10Policy1000EPdSB_iS8_ddNS5_3std3__410__identityEEEvT0_T1_T2_T3_T4_T6_
.visible .entry _ZN3cub18CUB_300001_SM_10006detail6reduce28DeviceReduceSingleTileKernelINS2_10policy_hubIdyN4cuda3__47maximumIvEEE10Policy1000EPdSB_iS8_ddNS5_3std3__410__identityEEEvT0_T1_T2_T3_T4_T6_(
	.param .u64 .ptr .align 1 _ZN3cub18CUB_300001_SM_10006detail6reduce28DeviceReduceSingleTileKernelINS2_10policy_hubIdyN4cuda3__47maximumIvEEE10Policy1000EPdSB_iS8_ddNS5_3std3__410__identityEEEvT0_T1_T2_T3_T4_T6__param_0,
	.param .u64 .ptr .align 1 _ZN3cub18CUB_300001_SM_10006detail6reduce28DeviceReduceSingleTileKernelINS2_10policy_hubIdyN4cuda3__47maximumIvEEE10Policy1000EPdSB_iS8_ddNS5_3std3__410__identityEEEvT0_T1_T2_T3_T4_T6__param_1,
	.param .u32 _ZN3cub18CUB_300001_SM_10006detail6reduce28DeviceReduceSingleTileKernelINS2_10policy_hubIdyN4cuda3__47maximumIvEEE10Policy1000EPdSB_iS8_ddNS5_3std3__410__identityEEEvT0_T1_T2_T3_T4_T6__param_2,
	.param .align 1 .b8 _ZN3cub18CUB_300001_SM_10006detail6reduce28DeviceReduceSingleTileKernelINS2_10policy_hubIdyN4cuda3__47maximumIvEEE10Policy1000EPdSB_iS8_ddNS5_3std3__410__identityEEEvT0_T1_T2_T3_T4_T6__param_3[1],
	.param .f64 _ZN3cub18CUB_300001_SM_10006detail6reduce28DeviceReduceSingleTileKernelINS2_10policy_hubIdyN4cuda3__47maximumIvEEE10Policy1000EPdSB_iS8_ddNS5_3std3__410__identityEEEvT0_T1_T2_T3_T4_T6__param_4,
	.param .align 1 .b8 _ZN3cub18CUB_300001_SM_10006detail6reduce28DeviceReduceSingleTileKernelINS2_10policy_hubIdyN4cuda3__47maximumIvEEE10Policy1000EPdSB_iS8_ddNS5_3std3__410__identityEEEvT0_T1_T2_T3_T4_T6__param_5[1]
)
.maxntid 256
.minnctapersm 1
{
	.reg .pred 	%p<220>;
	.reg .b32 	%r<472>;
	.reg .b64 	%rd<206>;
	.reg .b64 	%fd<381>;
	// demoted variable
	.shared .align 8 .b8 _ZZN3cub18CUB_300001_SM_10006detail6reduce28DeviceReduceSingleTileKernelINS2_10policy_hubIdyN4cuda3__47maximumIvEEE10Policy1000EPdSB_iS8_ddNS5_3std3__410__identityEEEvT0_T1_T2_T3_T4_T6_E12temp_storage[80];
	ld.param.u64 	%rd15, [_ZN3cub18CUB_300001_SM_10006detail6reduce28DeviceReduceSingleTileKernelINS2_10policy_hubIdyN4cuda3__47maximumIvEEE10Policy1000EPdSB_iS8_ddNS5_3std3__410__identityEEEvT0_T1_T2_T3_T4_T6__param_0];
	ld.param.u64 	%rd16, [_ZN3cub18CUB_300001_SM_10006detail6reduce28DeviceReduceSingleTileKernelINS2_10policy_hubIdyN4cuda3__47maximumIvEEE10Policy1000EPdSB_iS8_ddNS5_3std3__410__identityEEEvT0_T1_T2_T3_T4_T6__param_1];
	ld.param.u32 	%r68, [_ZN3cub18CUB_300001_SM_10006detail6reduce28DeviceReduceSingleTileKernelINS2_10policy_hubIdyN4cuda3__47maximumIvEEE10Policy1000EPdSB_iS8_ddNS5_3std3__410__identityEEEvT0_T1_T2_T3_T4_T6__param_2];
	ld.param.f64 	%fd58, [_ZN3cub18CUB_300001_SM_10006detail6reduce28DeviceReduceSingleTileKernelINS2_10policy_hubIdyN4cuda3__47maximumIvEEE10Policy1000EPdSB_iS8_ddNS5_3std3__410__identityEEEvT0_T1_T2_T3_T4_T6__param_4];
	cvta.to.global.u64 	%rd1, %rd16;
	setp.ne.s32 	%p1, %r68, 0;
	@%p1 bra 	$L__BB5_3;
	mov.u32 	%r445, %tid.x;
	setp.ne.s32 	%p219, %r445, 0;
	@%p219 bra 	$L__BB5_74;
	st.global.f64 	[%rd1], %fd58;
	bra.uni 	$L__BB5_74;
$L__BB5_3:
	and.b64  	%rd17, %rd15, 31;
	setp.ne.s64 	%p2, %rd17, 0;
	@%p2 bra 	$L__BB5_38;
	setp.gt.s32 	%p110, %r68, 2047;
	@%p110 bra 	$L__BB5_22;
	mov.u32 	%r1, %tid.x;
	setp.ge.s32 	%p159, %r1, %r68;
	mov.f64 	%fd359, 0d0000000000000000;
	mov.u32 	%r449, %r1;
	@%p159 bra 	$L__BB5_7;
	mul.wide.u32 	%rd169, %r1, 8;
	add.s64 	%rd168, %rd15, %rd169;
	// begin inline asm
	ld.global.nc.u64 %rd167, [%rd168];
	// end inline asm
	mov.b64 	%fd359, %rd167;
	add.s32 	%r449, %r1, 256;
$L__BB5_7:
	setp.ge.s32 	%p160, %r449, %r68;
	@%p160 bra 	$L__BB5_13;
	not.b32 	%r321, %r449;
	add.s32 	%r4, %r68, %r321;
	and.b32  	%r322, %r4, 768;
	setp.eq.s32 	%p161, %r322, 768;
	@%p161 bra 	$L__BB5_11;
	mul.wide.u32 	%rd170, %r449, 8;
	add.s64 	%rd202, %rd15, %rd170;
	shr.u32 	%r323, %r4, 8;
	add.s32 	%r324, %r323, 1;
	and.b32  	%r325, %r324, 3;
	neg.s32 	%r447, %r325;
$L__BB5_10:
	.pragma "nounroll";
	// begin inline asm
	ld.global.nc.u64 %rd171, [%rd202];
	// end inline asm
	mov.b64 	%fd272, %rd171;
	setp.lt.f64 	%p162, %fd359, %fd272;
	selp.f64 	%fd359, %fd272, %fd359, %p162;
	add.s32 	%r449, %r449, 256;
	add.s64 	%rd202, %rd202, 2048;
	add.s32 	%r447, %r447, 1;
	setp.ne.s32 	%p163, %r447, 0;
	@%p163 bra 	$L__BB5_10;
$L__BB5_11:
	setp.lt.u32 	%p164, %r4, 768;
	@%p164 bra 	$L__BB5_13;
$L__BB5_12:
	mul.wide.s32 	%rd181, %r449, 8;
	add.s64 	%rd174, %rd15, %rd181;
	// begin inline asm
	ld.global.nc.u64 %rd173, [%rd174];
	// end inline asm
	mov.b64 	%fd273, %rd173;
	setp.lt.f64 	%p165, %fd359, %fd273;
	selp.f64 	%fd274, %fd273, %fd359, %p165;
	add.s64 	%rd176, %rd174, 2048;
	// begin inline asm
	ld.global.nc.u64 %rd175, [%rd176];
	// end inline asm
	mov.b64 	%fd275, %rd175;
	setp.lt.f64 	%p166, %fd274, %fd275;
	selp.f64 	%fd276, %fd275, %fd274, %p166;
	add.s64 	%rd178, %rd174, 4096;
	// begin inline asm
	ld.global.nc.u64 %rd177, [%rd178];
	// end inline asm
	mov.b64 	%fd277, %rd177;
	setp.lt.f64 	%p167, %fd276, %fd277;
	selp.f64 	%fd278, %fd277, %fd276, %p167;
	add.s64 	%rd180, %rd174, 6144;
	// begin inline asm
	ld.global.nc.u64 %rd179, [%rd180];
	// end inline asm
	mov.b64 	%fd279, %rd179;
	setp.lt.f64 	%p168, %fd278, %fd279;
	selp.f64 	%fd359, %fd279, %fd278, %p168;
	add.s32 	%r449, %r449, 1024;
	setp.lt.s32 	%p169, %r449, %r68;
	@%p169 bra 	$L__BB5_12;
$L__BB5_13:
	setp.lt.s32 	%p170, %r68, 256;
	@%p170 bra 	$L__BB5_18;
	// begin inline asm
	mov.u32 %r389, %laneid;
	// end inline asm
	mov.b64 	%rd192, %fd359;
	mov.b64 	{%r391, %r396}, %rd192;
	mov.b32 	%r397, 1;
	mov.b32 	%r438, 31;
	mov.b32 	%r439, -1;
	// begin inline asm
	shfl.sync.down.b32 %r390, %r391, %r397, %r438, %r439;
	// end inline asm
	// begin inline asm
	shfl.sync.down.b32 %r395, %r396, %r397, %r438, %r439;
	// end inline asm
	mov.b64 	%rd193, {%r390, %r395};
	mov.b64 	%fd327, %rd193;
	setp.gt.s32 	%p198, %r389, 30;
	setp.lt.f64 	%p199, %fd359, %fd327;
	selp.f64 	%fd328, %fd327, %fd359, %p199;
	selp.f64 	%fd329, %fd359, %fd328, %p198;
	mov.b64 	%rd194, %fd329;
	mov.b64 	{%r401, %r406}, %rd194;
	mov.b32 	%r407, 2;
	// begin inline asm
	shfl.sync.down.b32 %r400, %r401, %r407, %r438, %r439;
	// end inline asm
	// begin inline asm
	shfl.sync.down.b32 %r405, %r406, %r407, %r438, %r439;
	// end inline asm
	mov.b64 	%rd195, {%r400, %r405};
	mov.b64 	%fd330, %rd195;
	setp.gt.s32 	%p200, %r389, 29;
	setp.lt.f64 	%p201, %fd329, %fd330;
	selp.f64 	%fd331, %fd330, %fd329, %p201;
	selp.f64 	%fd332, %fd329, %fd331, %p200;
	mov.b64 	%rd196, %fd332;
	mov.b64 	{%r411, %r416}, %rd196;
	mov.b32 	%r417, 4;
	// begin inline asm
	shfl.sync.down.b32 %r410, %r411, %r417, %r438, %r439;
	// end inline asm
	// begin inline asm
	shfl.sync.down.b32 %r415, %r416, %r417, %r438, %r439;
	// end inline asm
	mov.b64 	%rd197, {%r410, %r415};
	mov.b64 	%fd333, %rd197;
	setp.gt.s32 	%p202, %r389, 27;
	setp.lt.f64 	%p203, %fd332, %fd333;
	selp.f64 	%fd334, %fd333, %fd332, %p203;
	selp.f64 	%fd335, %fd332, %fd334, %p202;
	mov.b64 	%rd198, %fd335;
	mov.b64 	{%r421, %r426}, %rd198;
	mov.b32 	%r427, 8;
	// begin inline asm
	shfl.sync.down.b32 %r420, %r421, %r427, %r438, %r439;
	// end inline asm
	// begin inline asm
	shfl.sync.down.b32 %r425, %r426, %r427, %r438, %r439;
	// end inline asm
	mov.b64 	%rd199, {%r420, %r425};
	mov.b64 	%fd336, %rd199;
	setp.gt.s32 	%p204, %r389, 23;
	setp.lt.f64 	%p205, %fd335, %fd336;
	selp.f64 	%fd337, %fd336, %fd335, %p205;
	selp.f64 	%fd338, %fd335, %fd337, %p204;
	mov.b64 	%rd200, %fd338;
	mov.b64 	{%r431, %r436}, %rd200;
	mov.b32 	%r437, 16;
	// begin inline asm
	shfl.sync.down.b32 %r430, %r431, %r437, %r438, %r439;
	// end inline asm
	// begin inline asm
	shfl.sync.down.b32 %r435, %r436, %r437, %r438, %r439;
	// end inline asm
	mov.b64 	%rd201, {%r430, %r435};
	mov.b64 	%fd339, %rd201;
	setp.gt.s32 	%p206, %r389, 15;
	setp.lt.f64 	%p207, %fd338, %fd339;
	selp.f64 	%fd10, %fd339, %fd338, %p207;
	selp.f64 	%fd380, %fd338, %fd10, %p206;
	setp.ne.s32 	%p208, %r389, 0;
	@%p208 bra 	$L__BB5_16;
	shr.u32 	%r440, %r1, 2;
	and.b32  	%r441, %r440, 248;
	mov.u32 	%r442, _ZZN3cub18CUB_300001_SM_10006detail6reduce28DeviceReduceSingleTileKernelINS2_10policy_hubIdyN4cuda3__47maximumIvEEE10Policy1000EPdSB_iS8_ddNS5_3std3__410__identityEEEvT0_T1_T2_T3_T4_T6_E12temp_storage;
	add.s32 	%r443, %r442, %r441;
	st.shared.f64 	[%r443+8], %fd10;
$L__BB5_16:
	bar.sync 	0;
	setp.ne.s32 	%p209, %r1, 0;
	@%p209 bra 	$L__BB5_72;
	ld.shared.f64 	%fd340, [_ZZN3cub18CUB_300001_SM_10006detail6reduce28DeviceReduceSingleTileKernelINS2_10policy_hubIdyN4cuda3__47maximumIvEEE10Policy1000EPdSB_iS8_ddNS5_3std3__410__identityEEEvT0_T1_T2_T3_T4_T6_E12temp_storage+16];
	setp.lt.f64 	%p210, %fd380, %fd340;
	selp.f64 	%fd341, %fd340, %fd380, %p210;
	ld.shared.f64 	%fd342, [_ZZN3cub18CUB_300001_SM_10006detail6reduce28DeviceReduceSingleTileKernelINS2_10policy_hubIdyN4cuda3__47maximumIvEEE10Policy1000EPdSB_iS8_ddNS5_3std3__410__identityEEEvT0_T1_T2_T3_T4_T6_E12temp_storage+24];
	setp.lt.f64 	%p211, %fd341, %fd342;
	selp.f64 	%fd343, %fd342, %fd341, %p211;
	ld.shared.f64 	%fd344, [_ZZN3cub18CUB_300001_SM_10006detail6reduce28DeviceReduceSingleTileKernelINS2_10policy_hubIdyN4cuda3__47maximumIvEEE10Policy1000EPdSB_iS8_ddNS5_3std3__410__identityEEEvT0_T1_T2_T3_T4_T6_E12temp_storage+32];
	setp.lt.f64 	%p212, %fd343, %fd344;
	selp.f64 	%fd345, %fd344, %fd343, %p212;
	ld.shared.f64 	%fd346, [_ZZN3cub18CUB_300001_SM_10006detail6reduce28DeviceReduceSingleTileKernelINS2_10policy_hubIdyN4cuda3__47maximumIvEEE10Policy1000EPdSB_iS8_ddNS5_3std3__410__identityEEEvT0_T1_T2_T3_T4_T6_E12temp_storage+40];
	setp.lt.f64 	%p213, %fd345, %fd346;
	selp.f64 	%fd347, %fd346, %fd345, %p213;
	ld.shared.f64 	%fd348, [_ZZN3cub18CUB_300001_SM_10006detail6reduce28DeviceReduceSingleTileKernelINS2_10policy_hubIdyN4cuda3__47maximumIvEEE10Policy1000EPdSB_iS8_ddNS5_3std3__410__identityEEEvT0_T1_T2_T3_T4_T6_E12temp_storage+48];
	setp.lt.f64 	%p214, %fd347, %fd348;
	selp.f64 	%fd349, %fd348, %fd347, %p214;
	ld.shared.f64 	%fd350, [_ZZN3cub18CUB_300001_SM_10006detail6reduce28DeviceReduceSingleTileKernelINS2_10policy_hubIdyN4cuda3__47maximumIvEEE10Policy1000EPdSB_iS8_ddNS5_3std3__410__identityEEEvT0_T1_T2_T3_T4_T6_E12temp_storage+56];
	setp.lt.f64 	%p215, %fd349, %fd350;
	selp.f64 	%fd351, %fd350, %fd349, %p215;
	ld.shared.f64 	%fd352, [_ZZN3cub18CUB_300001_SM_10006detail6reduce28DeviceReduceSingleTileKernelINS2_10policy_hubIdyN4cuda3__47maximumIvEEE10Policy1000EPdSB_iS8_ddNS5_3std3__410__identityEEEvT0_T1_T2_T3_T4_T6_E12temp_storage+64];
	setp.lt.f64 	%p216, %fd351, %fd352;
	selp.f64 	%fd380, %fd352, %fd351, %p216;
	bra.uni 	$L__BB5_72;
$L__BB5_18:
	// begin inline asm
	mov.u32 %r326, %laneid;
	// end inline asm
	and.b32  	%r377, %r1, 992;
	add.s32 	%r378, %r377, 32;
	setp.gt.s32 	%p171, %r378, %r68;
	not.b32 	%r379, %r377;
	add.s32 	%r380, %r68, %r379;
	selp.b32 	%r375, %r380, 31, %p171;
	mov.b64 	%rd182, %fd359;
	mov.b64 	{%r328, %r333}, %rd182;
	mov.b32 	%r334, 1;
	mov.b32 	%r376, -1;
	// begin inline asm
	shfl.sync.down.b32 %r327, %r328, %r334, %r375, %r376;
	// end inline asm
	// begin inline asm
	shfl.sync.down.b32 %r332, %r333, %r334, %r375, %r376;
	// end inline asm
	mov.b64 	%rd183, {%r327, %r332};
	mov.b64 	%fd280, %rd183;
	setp.lt.s32 	%p172, %r326, %r375;
	setp.lt.f64 	%p173, %fd359, %fd280;
	selp.f64 	%fd281, %fd280, %fd359, %p173;
	selp.f64 	%fd282, %fd281, %fd359, %p172;
	mov.b64 	%rd184, %fd282;
	mov.b64 	{%r338, %r343}, %rd184;
	mov.b32 	%r344, 2;
	// begin inline asm
	shfl.sync.down.b32 %r337, %r338, %r344, %r375, %r376;
	// end inline asm
	// begin inline asm
	shfl.sync.down.b32 %r342, %r343, %r344, %r375, %r376;
	// end inline asm
	mov.b64 	%rd185, {%r337, %r342};
	mov.b64 	%fd283, %rd185;
	add.s32 	%r381, %r326, 2;
	setp.gt.s32 	%p174, %r381, %r375;
	setp.lt.f64 	%p175, %fd282, %fd283;
	selp.f64 	%fd284, %fd283, %fd282, %p175;
	selp.f64 	%fd285, %fd282, %fd284, %p174;
	mov.b64 	%rd186, %fd285;
	mov.b64 	{%r348, %r353}, %rd186;
	mov.b32 	%r354, 4;
	// begin inline asm
	shfl.sync.down.b32 %r347, %r348, %r354, %r375, %r376;
	// end inline asm
	// begin inline asm
	shfl.sync.down.b32 %r352, %r353, %r354, %r375, %r376;
	// end inline asm
	mov.b64 	%rd187, {%r347, %r352};
	mov.b64 	%fd286, %rd187;
	add.s32 	%r382, %r326, 4;
	setp.gt.s32 	%p176, %r382, %r375;
	setp.lt.f64 	%p177, %fd285, %fd286;
	selp.f64 	%fd287, %fd286, %fd285, %p177;
	selp.f64 	%fd288, %fd285, %fd287, %p176;
	mov.b64 	%rd188, %fd288;
	mov.b64 	{%r358, %r363}, %rd188;
	mov.b32 	%r364, 8;
	// begin inline asm
	shfl.sync.down.b32 %r357, %r358, %r364, %r375, %r376;
	// end inline asm
	// begin inline asm
	shfl.sync.down.b32 %r362, %r363, %r364, %r375, %r376;
	// end inline asm
	mov.b64 	%rd189, {%r357, %r362};
	mov.b64 	%fd289, %rd189;
	add.s32 	%r383, %r326, 8;
	setp.gt.s32 	%p178, %r383, %r375;
	setp.lt.f64 	%p179, %fd288, %fd289;
	selp.f64 	%fd290, %fd289, %fd288, %p179;
	selp.f64 	%fd291, %fd288, %fd290, %p178;
	mov.b64 	%rd190, %fd291;
	mov.b64 	{%r368, %r373}, %rd190;
	mov.b32 	%r374, 16;
	// begin inline asm
	shfl.sync.down.b32 %r367, %r368, %r374, %r375, %r376;
	// end inline asm
	// begin inline asm
	shfl.sync.down.b32 %r372, %r373, %r374, %r375, %r376;
	// end inline asm
	mov.b64 	%rd191, {%r367, %r372};
	mov.b64 	%fd292, %rd191;
	add.s32 	%r384, %r326, 16;
	setp.gt.s32 	%p180, %r384, %r375;
	setp.lt.f64 	%p181, %fd291, %fd292;
	selp.f64 	%fd293, %fd292, %fd291, %p181;
	selp.f64 	%fd380, %fd291, %fd293, %p180;
	setp.ne.s32 	%p182, %r326, 0;
	@%p182 bra 	$L__BB5_20;
	shr.u32 	%r385, %r1, 2;
	and.b32  	%r386, %r385, 248;
	mov.u32 	%r387, _ZZN3cub18CUB_300001_SM_10006detail6reduce28DeviceReduceSingleTileKernelINS2_10policy_hubIdyN4cuda3__47maximumIvEEE10Policy1000EPdSB_iS8_ddNS5_3std3__410__identityEEEvT0_T1_T2_T3_T4_T6_E12temp_storage;
	add.s32 	%r388, %r387, %r386;
	st.shared.f64 	[%r388+8], %fd380;
$L__BB5_20:
	bar.sync 	0;
	setp.ne.s32 	%p183, %r1, 0;
	@%p183 bra 	$L__BB5_72;
	setp.gt.s32 	%p184, %r68, 32;
	ld.shared.f64 	%fd294, [_ZZN3cub18CUB_300001_SM_10006detail6reduce28DeviceReduceSingleTileKernelINS2_10policy_hubIdyN4cuda3__47maximumIvEEE10Policy1000EPdSB_iS8_ddNS5_3std3__410__identityEEEvT0_T1_T2_T3_T4_T6_E12temp_storage+16];
	setp.lt.f64 	%p185, %fd380, %fd294;
	selp.f64 	%fd296, %fd294, %fd380, %p185;
	selp.f64 	%fd297, %fd296, %fd380, %p184;
	setp.gt.s32 	%p186, %r68, 64;
	ld.shared.f64 	%fd299, [_ZZN3cub18CUB_300001_SM_10006detail6reduce28DeviceReduceSingleTileKernelINS2_10policy_hubIdyN4cuda3__47maximumIvEEE10Policy1000EPdSB_iS8_ddNS5_3std3__410__identityEEEvT0_T1_T2_T3_T4_T6_E12temp_storage+24];
	setp.lt.f64 	%p187, %fd297, %fd299;
	selp.f64 	%fd301, %fd299, %fd297, %p187;
	selp.f64 	%fd302, %fd301, %fd297, %p186;
	setp.gt.s32 	%p188, %r68, 96;
	ld.shared.f64 	%fd304, [_ZZN3cub18CUB_300001_SM_10006detail6reduce28DeviceReduceSingleTileKernelINS2_10policy_hubIdyN4cuda3__47maximumIvEEE10Policy1000EPdSB_iS8_ddNS5_3std3__410__identityEEEvT0_T1_T2_T3_T4_T6_E12temp_storage+32];
	setp.lt.f64 	%p189, %fd302, %fd304;
	selp.f64 	%fd306, %fd304, %fd302, %p189;
	selp.f64 	%fd307, %fd306, %fd302, %p188;
	setp.gt.s32 	%p190, %r68, 128;
	ld.shared.f64 	%fd309, [_ZZN3cub18CUB_300001_SM_10006detail6reduce28DeviceReduceSingleTileKernelINS2_10policy_hubIdyN4cuda3__47maximumIvEEE10Policy1000EPdSB_iS8_ddNS5_3std3__410__identityEEEvT0_T1_T2_T3_T4_T6_E12temp_storage+40];
	setp.lt.f64 	%p191, %fd307, %fd309;
	selp.f64 	%fd311, %fd309, %fd307, %p191;
	selp.f64 	%fd312, %fd311, %fd307, %p190;
	setp.gt.s32 	%p192, %r68, 160;
	ld.shared.f64 	%fd314, [_ZZN3cub18CUB_300001_SM_10006detail6reduce28DeviceReduceSingleTileKernelINS2_10policy_hubIdyN4cuda3__47maximumIvEEE10Policy1000EPdSB_iS8_ddNS5_3std3__410__identityEEEvT0_T1_T2_T3_T4_T6_E12temp_storage+48];
	setp.lt.f64 	%p193, %fd312, %fd314;
	selp.f64 	%fd316, %fd314, %fd312, %p193;
	selp.f64 	%fd317, %fd316, %fd312, %p192;
	setp.gt.s32 	%p194, %r68, 192;
	ld.shared.f64 	%fd319, [_ZZN3cub18CUB_300001_SM_10006detail6reduce28DeviceReduceSingleTileKernelINS2_10policy_hubIdyN4cuda3__47maximumIvEEE10Policy1000EPdSB_iS8_ddNS5_3std3__410__identityEEEvT0_T1_T2_T3_T4_T6_E12temp_storage+56];
	setp.lt.f64 	%p195, %fd317, %fd319;
	selp.f64 	%fd321, %fd319, %fd317, %p195;
	selp.f64 	%fd322, %fd321, %fd317, %p194;
	setp.gt.s32 	%p196, %r68, 224;
	ld.shared.f64 	%fd324, [_ZZN3cub18CUB_300001_SM_10006detail6reduce28DeviceReduceSingleTileKernelINS2_10policy_hubIdyN4cuda3__47maximumIvEEE10Policy1000EPdSB_iS8_ddNS5_3std3__410__identityEEEvT0_T1_T2_T3_T4_T6_E12temp_storage+64];
	setp.lt.f64 	%p197, %fd322, %fd324;
	selp.f64 	%fd326, %fd324, %fd322, %p197;
	selp.f64 	%fd380, %fd326, %fd322, %p196;
	bra.uni 	$L__BB5_72;
$L__BB5_22:
	mov.u32 	%r13, %tid.x;
	shl.b32 	%r14, %r13, 2;
	mul.wide.u32 	%rd126, %r14, 8;
	add.s64 	%rd116, %rd15, %rd126;
	// begin inline asm
	ld.global.nc.v2.u64 {%rd114, %rd115}, [%rd116];
	// end inline asm
	add.s64 	%rd119, %rd116, 16;
	// begin inline asm
	ld.global.nc.v2.u64 {%rd117, %rd118}, [%rd119];
	// end inline asm
	mov.b64 	%fd206, %rd114;
	mov.b64 	%fd207, %rd115;
	mov.b64 	%fd208, %rd117;
	mov.b64 	%fd209, %rd118;
	add.s64 	%rd122, %rd116, 8192;
	// begin inline asm
	ld.global.nc.v2.u64 {%rd120, %rd121}, [%rd122];
	// end inline asm
	add.s64 	%rd125, %rd116, 8208;
	// begin inline asm
	ld.global.nc.v2.u64 {%rd123, %rd124}, [%rd125];
	// end inline asm
	mov.b64 	%fd210, %rd120;
	mov.b64 	%fd211, %rd121;
	mov.b64 	%fd212, %rd123;
	mov.b64 	%fd213, %rd124;
	setp.lt.f64 	%p111, %fd206, %fd207;
	selp.f64 	%fd214, %fd207, %fd206, %p111;
	setp.lt.f64 	%p112, %fd214, %fd208;
	selp.f64 	%fd215, %fd208, %fd214, %p112;
	setp.lt.f64 	%p113, %fd215, %fd209;
	selp.f64 	%fd216, %fd209, %fd215, %p113;
	setp.lt.f64 	%p114, %fd216, %fd210;
	selp.f64 	%fd217, %fd210, %fd216, %p114;
	setp.lt.f64 	%p115, %fd217, %fd211;
	selp.f64 	%fd218, %fd211, %fd217, %p115;
	setp.lt.f64 	%p116, %fd218, %fd212;
	selp.f64 	%fd219, %fd212, %fd218, %p116;
	setp.lt.f64 	%p117, %fd219, %fd213;
	selp.f64 	%fd366, %fd213, %fd219, %p117;
	setp.lt.u32 	%p118, %r68, 4096;
	mov.b32 	%r452, 2048;
	@%p118 bra 	$L__BB5_26;
	add.s32 	%r15, %r68, -2048;
	mov.b32 	%r452, 2048;
$L__BB5_24:
	add.s32 	%r258, %r452, %r14;
	mul.wide.u32 	%rd139, %r258, 8;
	add.s64 	%rd129, %rd15, %rd139;
	// begin inline asm
	ld.global.nc.v2.u64 {%rd127, %rd128}, [%rd129];
	// end inline asm
	add.s64 	%rd132, %rd129, 16;
	// begin inline asm
	ld.global.nc.v2.u64 {%rd130, %rd131}, [%rd132];
	// end inline asm
	mov.b64 	%fd220, %rd127;
	mov.b64 	%fd221, %rd128;
	mov.b64 	%fd222, %rd130;
	mov.b64 	%fd223, %rd131;
	add.s64 	%rd135, %rd129, 8192;
	// begin inline asm
	ld.global.nc.v2.u64 {%rd133, %rd134}, [%rd135];
	// end inline asm
	add.s64 	%rd138, %rd129, 8208;
	// begin inline asm
	ld.global.nc.v2.u64 {%rd136, %rd137}, [%rd138];
	// end inline asm
	mov.b64 	%fd224, %rd133;
	mov.b64 	%fd225, %rd134;
	mov.b64 	%fd226, %rd136;
	mov.b64 	%fd227, %rd137;
	setp.lt.f64 	%p119, %fd366, %fd220;
	selp.f64 	%fd228, %fd220, %fd366, %p119;
	setp.lt.f64 	%p120, %fd228, %fd221;
	selp.f64 	%fd229, %fd221, %fd228, %p120;
	setp.lt.f64 	%p121, %fd229, %fd222;
	selp.f64 	%fd230, %fd222, %fd229, %p121;
	setp.lt.f64 	%p122, %fd230, %fd223;
	selp.f64 	%fd231, %fd223, %fd230, %p122;
	setp.lt.f64 	%p123, %fd231, %fd224;
	selp.f64 	%fd232, %fd224, %fd231, %p123;
	setp.lt.f64 	%p124, %fd232, %fd225;
	selp.f64 	%fd233, %fd225, %fd232, %p124;
	setp.lt.f64 	%p125, %fd233, %fd226;
	selp.f64 	%fd234, %fd226, %fd233, %p125;
	setp.lt.f64 	%p126, %fd234, %fd227;
	selp.f64 	%fd366, %fd227, %fd234, %p126;
	sub.s32 	%r259, %r68, %r452;
	setp.lt.s32 	%p127, %r259, 2048;
	@%p127 bra 	$L__BB5_34;
	add.s32 	%r452, %r452, 2048;
	setp.le.s32 	%p128, %r452, %r15;
	@%p128 bra 	$L__BB5_24;
$L__BB5_26:
	setp.le.s32 	%p129, %r68, %r452;
	@%p129 bra 	$L__BB5_34;
	sub.s32 	%r19, %r68, %r452;
	setp.ge.s32 	%p130, %r13, %r19;
	@%p130 bra 	$L__BB5_34;
	not.b32 	%r260, %r13;
	add.s32 	%r261, %r68, %r260;
	sub.s32 	%r20, %r261, %r452;
	and.b32  	%r262, %r20, 768;
	setp.eq.s32 	%p131, %r262, 768;
	mov.u32 	%r456, %r13;
	@%p131 bra 	$L__BB5_31;
	add.s32 	%r454, %r13, %r452;
	shr.u32 	%r263, %r20, 8;
	add.s32 	%r264, %r263, 1;
	and.b32  	%r265, %r264, 3;
	neg.s32 	%r453, %r265;
	mov.u32 	%r456, %r13;
$L__BB5_30:
	.pragma "nounroll";
	mul.wide.u32 	%rd142, %r454, 8;
	add.s64 	%rd141, %rd15, %rd142;
	// begin inline asm
	ld.global.nc.u64 %rd140, [%rd141];
	// end inline asm
	mov.b64 	%fd236, %rd140;
	setp.lt.f64 	%p132, %fd366, %fd236;
	selp.f64 	%fd366, %fd236, %fd366, %p132;
	add.s32 	%r456, %r456, 256;
	add.s32 	%r454, %r454, 256;
	add.s32 	%r453, %r453, 1;
	setp.ne.s32 	%p133, %r453, 0;
	@%p133 bra 	$L__BB5_30;
$L__BB5_31:
	setp.lt.u32 	%p134, %r20, 768;
	@%p134 bra 	$L__BB5_34;
	cvt.u64.u32 	%rd143, %r456;
	cvt.u64.u32 	%rd144, %r452;
	add.s64 	%rd145, %rd143, %rd144;
	shl.b64 	%rd146, %rd145, 3;
	add.s64 	%rd147, %rd146, %rd15;
	add.s64 	%rd203, %rd147, 4096;
	add.s32 	%r457, %r456, %r452;
$L__BB5_33:
	mul.wide.u32 	%rd156, %r457, 8;
	add.s64 	%rd149, %rd15, %rd156;
	// begin inline asm
	ld.global.nc.u64 %rd148, [%rd149];
	// end inline asm
	mov.b64 	%fd237, %rd148;
	setp.lt.f64 	%p135, %fd366, %fd237;
	selp.f64 	%fd238, %fd237, %fd366, %p135;
	add.s64 	%rd151, %rd203, -2048;
	// begin inline asm
	ld.global.nc.u64 %rd150, [%rd151];
	// end inline asm
	mov.b64 	%fd239, %rd150;
	setp.lt.f64 	%p136, %fd238, %fd239;
	selp.f64 	%fd240, %fd239, %fd238, %p136;
	// begin inline asm
	ld.global.nc.u64 %rd152, [%rd203];
	// end inline asm
	mov.b64 	%fd241, %rd152;
	setp.lt.f64 	%p137, %fd240, %fd241;
	selp.f64 	%fd242, %fd241, %fd240, %p137;
	add.s64 	%rd155, %rd203, 2048;
	// begin inline asm
	ld.global.nc.u64 %rd154, [%rd155];
	// end inline asm
	mov.b64 	%fd243, %rd154;
	setp.lt.f64 	%p138, %fd242, %fd243;
	selp.f64 	%fd366, %fd243, %fd242, %p138;
	add.s32 	%r456, %r456, 1024;
	add.s64 	%rd203, %rd203, 8192;
	add.s32 	%r457, %r457, 1024;
	setp.lt.s32 	%p139, %r456, %r19;
	@%p139 bra 	$L__BB5_33;
$L__BB5_34:
	// begin inline asm
	mov.u32 %r266, %laneid;
	// end inline asm
	mov.b64 	%rd157, %fd366;
	mov.b64 	{%r268, %r273}, %rd157;
	mov.b32 	%r274, 1;
	mov.b32 	%r315, 31;
	mov.b32 	%r316, -1;
	// begin inline asm
	shfl.sync.down.b32 %r267, %r268, %r274, %r315, %r316;
	// end inline asm
	// begin inline asm
	shfl.sync.down.b32 %r272, %r273, %r274, %r315, %r316;
	// end inline asm
	mov.b64 	%rd158, {%r267, %r272};
	mov.b64 	%fd244, %rd158;
	setp.gt.s32 	%p140, %r266, 30;
	setp.lt.f64 	%p141, %fd366, %fd244;
	selp.f64 	%fd245, %fd244, %fd366, %p141;
	selp.f64 	%fd246, %fd366, %fd245, %p140;
	mov.b64 	%rd159, %fd246;
	mov.b64 	{%r278, %r283}, %rd159;
	mov.b32 	%r284, 2;
	// begin inline asm
	shfl.sync.down.b32 %r277, %r278, %r284, %r315, %r316;
	// end inline asm
	// begin inline asm
	shfl.sync.down.b32 %r282, %r283, %r284, %r315, %r316;
	// end inline asm
	mov.b64 	%rd160, {%r277, %r282};
	mov.b64 	%fd247, %rd160;
	setp.gt.s32 	%p142, %r266, 29;
	setp.lt.f64 	%p143, %fd246, %fd247;
	selp.f64 	%fd248, %fd247, %fd246, %p143;
	selp.f64 	%fd249, %fd246, %fd248, %p142;
	mov.b64 	%rd161, %fd249;
	mov.b64 	{%r288, %r293}, %rd161;
	mov.b32 	%r294, 4;
	// begin inline asm
	shfl.sync.down.b32 %r287, %r288, %r294, %r315, %r316;
	// end inline asm
	// begin inline asm
	shfl.sync.down.b32 %r292, %r293, %r294, %r315, %r316;
	// end inline asm
	mov.b64 	%rd162, {%r287, %r292};
	mov.b64 	%fd250, %rd162;
	setp.gt.s32 	%p144, %r266, 27;
	setp.lt.f64 	%p145, %fd249, %fd250;
	selp.f64 	%fd251, %fd250, %fd249, %p145;
	selp.f64 	%fd252, %fd249, %fd251, %p144;
	mov.b64 	%rd163, %fd252;
	mov.b64 	{%r298, %r303}, %rd163;
	mov.b32 	%r304, 8;
	// begin inline asm
	shfl.sync.down.b32 %r297, %r298, %r304, %r315, %r316;
	// end inline asm
	// begin inline asm
	shfl.sync.down.b32 %r302, %r303, %r304, %r315, %r316;
	// end inline asm
	mov.b64 	%rd164, {%r297, %r302};
	mov.b64 	%fd253, %rd164;
	setp.gt.s32 	%p146, %r266, 23;
	setp.lt.f64 	%p147, %fd252, %fd253;
	selp.f64 	%fd254, %fd253, %fd252, %p147;
	selp.f64 	%fd255, %fd252, %fd254, %p146;
	mov.b64 	%rd165, %fd255;
	mov.b64 	{%r308, %r313}, %rd165;
	mov.b32 	%r314, 16;
	// begin inline asm
	shfl.sync.down.b32 %r307, %r308, %r314, %r315, %r316;
	// end inline asm
	// begin inline asm
	shfl.sync.down.b32 %r312, %r313, %r314, %r315, %r316;
	// end inline asm
	mov.b64 	%rd166, {%r307, %r312};
	mov.b64 	%fd256, %rd166;
	setp.gt.s32 	%p148, %r266, 15;
	setp.lt.f64 	%p149, %fd255, %fd256;
	selp.f64 	%fd26, %fd256, %fd255, %p149;
	selp.f64 	%fd380, %fd255, %fd26, %p148;
	setp.ne.s32 	%p150, %r266, 0;
	@%p150 bra 	$L__BB5_36;
	shr.u32 	%r317, %r13, 2;
	and.b32  	%r318, %r317, 248;
	mov.u32 	%r319, _ZZN3cub18CUB_300001_SM_10006detail6reduce28DeviceReduceSingleTileKernelINS2_10policy_hubIdyN4cuda3__47maximumIvEEE10Policy1000EPdSB_iS8_ddNS5_3std3__410__identityEEEvT0_T1_T2_T3_T4_T6_E12temp_storage;
	add.s32 	%r320, %r319, %r318;
	st.shared.f64 	[%r320+8], %fd26;
$L__BB5_36:
	bar.sync 	0;
	setp.ne.s32 	%p151, %r13, 0;
	@%p151 bra 	$L__BB5_72;
	ld.shared.f64 	%fd257, [_ZZN3cub18CUB_300001_SM_10006detail6reduce28DeviceReduceSingleTileKernelINS2_10policy_hubIdyN4cuda3__47maximumIvEEE10Policy1000EPdSB_iS8_ddNS5_3std3__410__identityEEEvT0_T1_T2_T3_T4_T6_E12temp_storage+16];
	setp.lt.f64 	%p152, %fd380, %fd257;
	selp.f64 	%fd258, %fd257, %fd380, %p152;
	ld.shared.f64 	%fd259, [_ZZN3cub18CUB_300001_SM_10006detail6reduce28DeviceReduceSingleTileKernelINS2_10policy_hubIdyN4cuda3__47maximumIvEEE10Policy1000EPdSB_iS8_ddNS5_3std3__410__identityEEEvT0_T1_T2_T3_T4_T6_E12temp_storage+24];
	setp.lt.f64 	%p153, %fd258, %fd259;
	selp.f64 	%fd260, %fd259, %fd258, %p153;
	ld.shared.f64 	%fd261, [_ZZN3cub18CUB_300001_SM_10006detail6reduce28DeviceReduceSingleTileKernelINS2_10policy_hubIdyN4cuda3__47maximumIvEEE10Policy1000EPdSB_iS8_ddNS5_3std3__410__identityEEEvT0_T1_T2_T3_T4_T6_E12temp_storage+32];
	setp.lt.f64 	%p154, %fd260, %fd261;
	selp.f64 	%fd262, %fd261, %fd260, %p154;
	ld.shared.f64 	%fd263, [_ZZN3cub18CUB_300001_SM_10006detail6reduce28DeviceReduceSingleTileKernelINS2_10policy_hubIdyN4cuda3__47maximumIvEEE10Policy1000EPdSB_iS8_ddNS5_3std3__410__identityEEEvT0_T1_T2_T3_T4_T6_E12temp_storage+40];
	setp.lt.f64 	%p155, %fd262, %fd263;
	selp.f64 	%fd264, %fd263, %fd262, %p155;
	ld.shared.f64 	%fd265, [_ZZN3cub18CUB_300001_SM_10006detail6reduce28DeviceReduceSingleTileKernelINS2_10policy_hubIdyN4cuda3__47maximumIvEEE10Policy1000EPdSB_iS8_ddNS5_3std3__410__identityEEEvT0_T1_T2_T3_T4_T6_E12temp_storage+48];
	setp.lt.f64 	%p156, %fd264, %fd265;
	selp.f64 	%fd266, %fd265, %fd264, %p156;
	ld.shared.f64 	%fd267, [_ZZN3cub18CUB_300001_SM_10006detail6reduce28DeviceReduceSingleTileKernelINS2_10policy_hubIdyN4cuda3__47maximumIvEEE10Policy1000EPdSB_iS8_ddNS5_3std3__410__identityEEEvT0_T1_T2_T3_T4_T6_E12temp_storage+56];
	setp.lt.f64 	%p157, %fd266, %fd267;
	selp.f64 	%fd268, %fd267, %fd266, %p157;
	ld.shared.f64 	%fd269, [_ZZN3cub18CUB_300001_SM_10006detail6reduce28DeviceReduceSingleTileKernelINS2_10policy_hubIdyN4cuda3__47maximumIvEEE10Policy1000EPdSB_iS8_ddNS5_3std3__410__identityEEEvT0_T1_T2_T3_T4_T6_E12temp_storage+64];
	setp.lt.f64 	%p158, %fd268, %fd269;
	selp.f64 	%fd380, %fd269, %fd268, %p158;
	bra.uni 	$L__BB5_72;
$L__BB5_38:
	setp.gt.s32 	%p3, %r68, 2047;
	@%p3 bra 	$L__BB5_56;
	mov.u32 	%r35, %tid.x;
	setp.ge.s32 	%p52, %r35, %r68;
	mov.f64 	%fd372, 0d0000000000000000;
	mov.u32 	%r462, %r35;
	@%p52 bra 	$L__BB5_41;
	mul.wide.u32 	%rd81, %r35, 8;
	add.s64 	%rd80, %rd15, %rd81;
	// begin inline asm
	ld.global.nc.u64 %rd79, [%rd80];
	// end inline asm
	mov.b64 	%fd372, %rd79;
	add.s32 	%r462, %r35, 256;
$L__BB5_41:
	setp.ge.s32 	%p53, %r462, %r68;
	@%p53 bra 	$L__BB5_47;
	not.b32 	%r133, %r462;
	add.s32 	%r38, %r68, %r133;
	and.b32  	%r134, %r38, 768;
	setp.eq.s32 	%p54, %r134, 768;
	@%p54 bra 	$L__BB5_45;
	mul.wide.u32 	%rd82, %r462, 8;
	add.s64 	%rd204, %rd15, %rd82;
	shr.u32 	%r135, %r38, 8;
	add.s32 	%r136, %r135, 1;
	and.b32  	%r137, %r136, 3;
	neg.s32 	%r460, %r137;
$L__BB5_44:
	.pragma "nounroll";
	// begin inline asm
	ld.global.nc.u64 %rd83, [%rd204];
	// end inline asm
	mov.b64 	%fd125, %rd83;
	setp.lt.f64 	%p55, %fd372, %fd125;
	selp.f64 	%fd372, %fd125, %fd372, %p55;
	add.s32 	%r462, %r462, 256;
	add.s64 	%rd204, %rd204, 2048;
	add.s32 	%r460, %r460, 1;
	setp.ne.s32 	%p56, %r460, 0;
	@%p56 bra 	$L__BB5_44;
$L__BB5_45:
	setp.lt.u32 	%p57, %r38, 768;
	@%p57 bra 	$L__BB5_47;
$L__BB5_46:
	mul.wide.s32 	%rd93, %r462, 8;
	add.s64 	%rd86, %rd15, %rd93;
	// begin inline asm
	ld.global.nc.u64 %rd85, [%rd86];
	// end inline asm
	mov.b64 	%fd126, %rd85;
	setp.lt.f64 	%p58, %fd372, %fd126;
	selp.f64 	%fd127, %fd126, %fd372, %p58;
	add.s64 	%rd88, %rd86, 2048;
	// begin inline asm
	ld.global.nc.u64 %rd87, [%rd88];
	// end inline asm
	mov.b64 	%fd128, %rd87;
	setp.lt.f64 	%p59, %fd127, %fd128;
	selp.f64 	%fd129, %fd128, %fd127, %p59;
	add.s64 	%rd90, %rd86, 4096;
	// begin inline asm
	ld.global.nc.u64 %rd89, [%rd90];
	// end inline asm
	mov.b64 	%fd130, %rd89;
	setp.lt.f64 	%p60, %fd129, %fd130;
	selp.f64 	%fd131, %fd130, %fd129, %p60;
	add.s64 	%rd92, %rd86, 6144;
	// begin inline asm
	ld.global.nc.u64 %rd91, [%rd92];
	// end inline asm
	mov.b64 	%fd132, %rd91;
	setp.lt.f64 	%p61, %fd131, %fd132;
	selp.f64 	%fd372, %fd132, %fd131, %p61;
	add.s32 	%r462, %r462, 1024;
	setp.lt.s32 	%p62, %r462, %r68;
	@%p62 bra 	$L__BB5_46;
$L__BB5_47:
	setp.lt.s32 	%p63, %r68, 256;
	@%p63 bra 	$L__BB5_52;
	// begin inline asm
	mov.u32 %r201, %laneid;
	// end inline asm
	mov.b64 	%rd104, %fd372;
	mov.b64 	{%r203, %r208}, %rd104;
	mov.b32 	%r209, 1;
	mov.b32 	%r250, 31;
	mov.b32 	%r251, -1;
	// begin inline asm
	shfl.sync.down.b32 %r202, %r203, %r209, %r250, %r251;
	// end inline asm
	// begin inline asm
	shfl.sync.down.b32 %r207, %r208, %r209, %r250, %r251;
	// end inline asm
	mov.b64 	%rd105, {%r202, %r207};
	mov.b64 	%fd180, %rd105;
	setp.gt.s32 	%p91, %r201, 30;
	setp.lt.f64 	%p92, %fd372, %fd180;
	selp.f64 	%fd181, %fd180, %fd372, %p92;
	selp.f64 	%fd182, %fd372, %fd181, %p91;
	mov.b64 	%rd106, %fd182;
	mov.b64 	{%r213, %r218}, %rd106;
	mov.b32 	%r219, 2;
	// begin inline asm
	shfl.sync.down.b32 %r212, %r213, %r219, %r250, %r251;
	// end inline asm
	// begin inline asm
	shfl.sync.down.b32 %r217, %r218, %r219, %r250, %r251;
	// end inline asm
	mov.b64 	%rd107, {%r212, %r217};
	mov.b64 	%fd183, %rd107;
	setp.gt.s32 	%p93, %r201, 29;
	setp.lt.f64 	%p94, %fd182, %fd183;
	selp.f64 	%fd184, %fd183, %fd182, %p94;
	selp.f64 	%fd185, %fd182, %fd184, %p93;
	mov.b64 	%rd108, %fd185;
	mov.b64 	{%r223, %r228}, %rd108;
	mov.b32 	%r229, 4;
	// begin inline asm
	shfl.sync.down.b32 %r222, %r223, %r229, %r250, %r251;
	// end inline asm
	// begin inline asm
	shfl.sync.down.b32 %r227, %r228, %r229, %r250, %r251;
	// end inline asm
	mov.b64 	%rd109, {%r222, %r227};
	mov.b64 	%fd186, %rd109;
	setp.gt.s32 	%p95, %r201, 27;
	setp.lt.f64 	%p96, %fd185, %fd186;
	selp.f64 	%fd187, %fd186, %fd185, %p96;
	selp.f64 	%fd188, %fd185, %fd187, %p95;
	mov.b64 	%rd110, %fd188;
	mov.b64 	{%r233, %r238}, %rd110;
	mov.b32 	%r239, 8;
	// begin inline asm
	shfl.sync.down.b32 %r232, %r233, %r239, %r250, %r251;
	// end inline asm
	// begin inline asm
	shfl.sync.down.b32 %r237, %r238, %r239, %r250, %r251;
	// end inline asm
	mov.b64 	%rd111, {%r232, %r237};
	mov.b64 	%fd189, %rd111;
	setp.gt.s32 	%p97, %r201, 23;
	setp.lt.f64 	%p98, %fd188, %fd189;
	selp.f64 	%fd190, %fd189, %fd188, %p98;
	selp.f64 	%fd191, %fd188, %fd190, %p97;
	mov.b64 	%rd112, %fd191;
	mov.b64 	{%r243, %r248}, %rd112;
	mov.b32 	%r249, 16;
	// begin inline asm
	shfl.sync.down.b32 %r242, %r243, %r249, %r250, %r251;
	// end inline asm
	// begin inline asm
	shfl.sync.down.b32 %r247, %r248, %r249, %r250, %r251;
	// end inline asm
	mov.b64 	%rd113, {%r242, %r247};
	mov.b64 	%fd192, %rd113;
	setp.gt.s32 	%p99, %r201, 15;
	setp.lt.f64 	%p100, %fd191, %fd192;
	selp.f64 	%fd38, %fd192, %fd191, %p100;
	selp.f64 	%fd380, %fd191, %fd38, %p99;
	setp.ne.s32 	%p101, %r201, 0;
	@%p101 bra 	$L__BB5_50;
	shr.u32 	%r252, %r35, 2;
	and.b32  	%r253, %r252, 248;
	mov.u32 	%r254, _ZZN3cub18CUB_300001_SM_10006detail6reduce28DeviceReduceSingleTileKernelINS2_10policy_hubIdyN4cuda3__47maximumIvEEE10Policy1000EPdSB_iS8_ddNS5_3std3__410__identityEEEvT0_T1_T2_T3_T4_T6_E12temp_storage;
	add.s32 	%r255, %r254, %r253;
	st.shared.f64 	[%r255+8], %fd38;
$L__BB5_50:
	bar.sync 	0;
	setp.ne.s32 	%p102, %r35, 0;
	@%p102 bra 	$L__BB5_72;
	ld.shared.f64 	%fd193, [_ZZN3cub18CUB_300001_SM_10006detail6reduce28DeviceReduceSingleTileKernelINS2_10policy_hubIdyN4cuda3__47maximumIvEEE10Policy1000EPdSB_iS8_ddNS5_3std3__410__identityEEEvT0_T1_T2_T3_T4_T6_E12temp_storage+16];
	setp.lt.f64 	%p103, %fd380, %fd193;
	selp.f64 	%fd194, %fd193, %fd380, %p103;
	ld.shared.f64 	%fd195, [_ZZN3cub18CUB_300001_SM_10006detail6reduce28DeviceReduceSingleTileKernelINS2_10policy_hubIdyN4cuda3__47maximumIvEEE10Policy1000EPdSB_iS8_ddNS5_3std3__410__identityEEEvT0_T1_T2_T3_T4_T6_E12temp_storage+24];
	setp.lt.f64 	%p104, %fd194, %fd195;
	selp.f64 	%fd196, %fd195, %fd194, %p104;
	ld.shared.f64 	%fd197, [_ZZN3cub18CUB_300001_SM_10006detail6reduce28DeviceReduceSingleTileKernelINS2_10policy_hubIdyN4cuda3__47maximumIvEEE10Policy1000EPdSB_iS8_ddNS5_3std3__410__identityEEEvT0_T1_T2_T3_T4_T6_E12temp_storage+32];
	setp.lt.f64 	%p105, %fd196, %fd197;
	selp.f64 	%fd198, %fd197, %fd196, %p105;
	ld.shared.f64 	%fd199, [_ZZN3cub18CUB_300001_SM_10006detail6reduce28DeviceReduceSingleTileKernelINS2_10policy_hubIdyN4cuda3__47maximumIvEEE10Policy1000EPdSB_iS8_ddNS5_3std3__410__identityEEEvT0_T1_T2_T3_T4_T6_E12temp_storage+40];
	setp.lt.f64 	%p106, %fd198, %fd199;
	selp.f64 	%fd200, %fd199, %fd198, %p106;
	ld.shared.f64 	%fd201, [_ZZN3cub18CUB_300001_SM_10006detail6reduce28DeviceReduceSingleTileKernelINS2_10policy_hubIdyN4cuda3__47maximumIvEEE10Policy1000EPdSB_iS8_ddNS5_3std3__410__identityEEEvT0_T1_T2_T3_T4_T6_E12temp_storage+48];
	setp.lt.f64 	%p107, %fd200, %fd201;
	selp.f64 	%fd202, %fd201, %fd200, %p107;
	ld.shared.f64 	%fd203, [_ZZN3cub18CUB_300001_SM_10006detail6reduce28DeviceReduceSingleTileKernelINS2_10policy_hubIdyN4cuda3__47maximumIvEEE10Policy1000EPdSB_iS8_ddNS5_3std3__410__identityEEEvT0_T1_T2_T3_T4_T6_E12temp_storage+56];
	setp.lt.f64 	%p108, %fd202, %fd203;
	selp.f64 	%fd204, %fd203, %fd202, %p108;
	ld.shared.f64 	%fd205, [_ZZN3cub18CUB_300001_SM_10006detail6reduce28DeviceReduceSingleTileKernelINS2_10policy_hubIdyN4cuda3__47maximumIvEEE10Policy1000EPdSB_iS8_ddNS5_3std3__410__identityEEEvT0_T1_T2_T3_T4_T6_E12temp_storage+64];
	setp.lt.f64 	%p109, %fd204, %fd205;
	selp.f64 	%fd380, %fd205, %fd204, %p109;
	bra.uni 	$L__BB5_72;
$L__BB5_52:
	// begin inline asm
	mov.u32 %r138, %laneid;
	// end inline asm
	and.b32  	%r189, %r35, 992;
	add.s32 	%r190, %r189, 32;
	setp.gt.s32 	%p64, %r190, %r68;
	not.b32 	%r191, %r189;
	add.s32 	%r192, %r68, %r191;
	selp.b32 	%r187, %r192, 31, %p64;
	mov.b64 	%rd94, %fd372;
	mov.b64 	{%r140, %r145}, %rd94;
	mov.b32 	%r146, 1;
	mov.b32 	%r188, -1;
	// begin inline asm
	shfl.sync.down.b32 %r139, %r140, %r146, %r187, %r188;
	// end inline asm
	// begin inline asm
	shfl.sync.down.b32 %r144, %r145, %r146, %r187, %r188;
	// end inline asm
	mov.b64 	%rd95, {%r139, %r144};
	mov.b64 	%fd133, %rd95;
	setp.lt.s32 	%p65, %r138, %r187;
	setp.lt.f64 	%p66, %fd372, %fd133;
	selp.f64 	%fd134, %fd133, %fd372, %p66;
	selp.f64 	%fd135, %fd134, %fd372, %p65;
	mov.b64 	%rd96, %fd135;
	mov.b64 	{%r150, %r155}, %rd96;
	mov.b32 	%r156, 2;
	// begin inline asm
	shfl.sync.down.b32 %r149, %r150, %r156, %r187, %r188;
	// end inline asm
	// begin inline asm
	shfl.sync.down.b32 %r154, %r155, %r156, %r187, %r188;
	// end inline asm
	mov.b64 	%rd97, {%r149, %r154};
	mov.b64 	%fd136, %rd97;
	add.s32 	%r193, %r138, 2;
	setp.gt.s32 	%p67, %r193, %r187;
	setp.lt.f64 	%p68, %fd135, %fd136;
	selp.f64 	%fd137, %fd136, %fd135, %p68;
	selp.f64 	%fd138, %fd135, %fd137, %p67;
	mov.b64 	%rd98, %fd138;
	mov.b64 	{%r160, %r165}, %rd98;
	mov.b32 	%r166, 4;
	// begin inline asm
	shfl.sync.down.b32 %r159, %r160, %r166, %r187, %r188;
	// end inline asm
	// begin inline asm
	shfl.sync.down.b32 %r164, %r165, %r166, %r187, %r188;
	// end inline asm
	mov.b64 	%rd99, {%r159, %r164};
	mov.b64 	%fd139, %rd99;
	add.s32 	%r194, %r138, 4;
	setp.gt.s32 	%p69, %r194, %r187;
	setp.lt.f64 	%p70, %fd138, %fd139;
	selp.f64 	%fd140, %fd139, %fd138, %p70;
	selp.f64 	%fd141, %fd138, %fd140, %p69;
	mov.b64 	%rd100, %fd141;
	mov.b64 	{%r170, %r175}, %rd100;
	mov.b32 	%r176, 8;
	// begin inline asm
	shfl.sync.down.b32 %r169, %r170, %r176, %r187, %r188;
	// end inline asm
	// begin inline asm
	shfl.sync.down.b32 %r174, %r175, %r176, %r187, %r188;
	// end inline asm
	mov.b64 	%rd101, {%r169, %r174};
	mov.b64 	%fd142, %rd101;
	add.s32 	%r195, %r138, 8;
	setp.gt.s32 	%p71, %r195, %r187;
	setp.lt.f64 	%p72, %fd141, %fd142;
	selp.f64 	%fd143, %fd142, %fd141, %p72;
	selp.f64 	%fd144, %fd141, %fd143, %p71;
	mov.b64 	%rd102, %fd144;
	mov.b64 	{%r180, %r185}, %rd102;
	mov.b32 	%r186, 16;
	// begin inline asm
	shfl.sync.down.b32 %r179, %r180, %r186, %r187, %r188;
	// end inline asm
	// begin inline asm
	shfl.sync.down.b32 %r184, %r185, %r186, %r187, %r188;
	// end inline asm
	mov.b64 	%rd103, {%r179, %r184};
	mov.b64 	%fd145, %rd103;
	add.s32 	%r196, %r138, 16;
	setp.gt.s32 	%p73, %r196, %r187;
	setp.lt.f64 	%p74, %fd144, %fd145;
	selp.f64 	%fd146, %fd145, %fd144, %p74;
	selp.f64 	%fd380, %fd144, %fd146, %p73;
	setp.ne.s32 	%p75, %r138, 0;
	@%p75 bra 	$L__BB5_54;
	shr.u32 	%r197, %r35, 2;
	and.b32  	%r198, %r197, 248;
	mov.u32 	%r199, _ZZN3cub18CUB_300001_SM_10006detail6reduce28DeviceReduceSingleTileKernelINS2_10policy_hubIdyN4cuda3__47maximumIvEEE10Policy1000EPdSB_iS8_ddNS5_3std3__410__identityEEEvT0_T1_T2_T3_T4_T6_E12temp_storage;
	add.s32 	%r200, %r199, %r198;
	st.shared.f64 	[%r200+8], %fd380;
$L__BB5_54:
	bar.sync 	0;
	setp.ne.s32 	%p76, %r35, 0;
	@%p76 bra 	$L__BB5_72;
	setp.gt.s32 	%p77, %r68, 32;
	ld.shared.f64 	%fd147, [_ZZN3cub18CUB_300001_SM_10006detail6reduce28DeviceReduceSingleTileKernelINS2_10policy_hubIdyN4cuda3__47maximumIvEEE10Policy1000EPdSB_iS8_ddNS5_3std3__410__identityEEEvT0_T1_T2_T3_T4_T6_E12temp_storage+16];
	setp.lt.f64 	%p78, %fd380, %fd147;
	selp.f64 	%fd149, %fd147, %fd380, %p78;
	selp.f64 	%fd150, %fd149, %fd380, %p77;
	setp.gt.s32 	%p79, %r68, 64;
	ld.shared.f64 	%fd152, [_ZZN3cub18CUB_300001_SM_10006detail6reduce28DeviceReduceSingleTileKernelINS2_10policy_hubIdyN4cuda3__47maximumIvEEE10Policy1000EPdSB_iS8_ddNS5_3std3__410__identityEEEvT0_T1_T2_T3_T4_T6_E12temp_storage+24];
	setp.lt.f64 	%p80, %fd150, %fd152;
	selp.f64 	%fd154, %fd152, %fd150, %p80;
	selp.f64 	%fd155, %fd154, %fd150, %p79;
	setp.gt.s32 	%p81, %r68, 96;
	ld.shared.f64 	%fd157, [_ZZN3cub18CUB_300001_SM_10006detail6reduce28DeviceReduceSingleTileKernelINS2_10policy_hubIdyN4cuda3__47maximumIvEEE10Policy1000EPdSB_iS8_ddNS5_3std3__410__identityEEEvT0_T1_T2_T3_T4_T6_E12temp_storage+32];
	setp.lt.f64 	%p82, %fd155, %fd157;
	selp.f64 	%fd159, %fd157, %fd155, %p82;
	selp.f64 	%fd160, %fd159, %fd155, %p81;
	setp.gt.s32 	%p83, %r68, 128;
	ld.shared.f64 	%fd162, [_ZZN3cub18CUB_300001_SM_10006detail6reduce28DeviceReduceSingleTileKernelINS2_10policy_hubIdyN4cuda3__47maximumIvEEE10Policy1000EPdSB_iS8_ddNS5_3std3__410__identityEEEvT0_T1_T2_T3_T4_T6_E12temp_storage+40];
	setp.lt.f64 	%p84, %fd160, %fd162;
	selp.f64 	%fd164, %fd162, %fd160, %p84;
	selp.f64 	%fd165, %fd164, %fd160, %p83;
	setp.gt.s32 	%p85, %r68, 160;
	ld.shared.f64 	%fd167, [_ZZN3cub18CUB_300001_SM_10006detail6reduce28DeviceReduceSingleTileKernelINS2_10policy_hubIdyN4cuda3__47maximumIvEEE10Policy1000EPdSB_iS8_ddNS5_3std3__410__identityEEEvT0_T1_T2_T3_T4_T6_E12temp_storage+48];
	setp.lt.f64 	%p86, %fd165, %fd167;
	selp.f64 	%fd169, %fd167, %fd165, %p86;
	selp.f64 	%fd170, %fd169, %fd165, %p85;
	setp.gt.s32 	%p87, %r68, 192;
	ld.shared.f64 	%fd172, [_ZZN3cub18CUB_300001_SM_10006detail6reduce28DeviceReduceSingleTileKernelINS2_10policy_hubIdyN4cuda3__47maximumIvEEE10Policy1000EPdSB_iS8_ddNS5_3std3__410__identityEEEvT0_T1_T2_T3_T4_T6_E12temp_storage+56];
	setp.lt.f64 	%p88, %fd170, %fd172;
	selp.f64 	%fd174, %fd172, %fd170, %p88;
	selp.f64 	%fd175, %fd174, %fd170, %p87;
	setp.gt.s32 	%p89, %r68, 224;
	ld.shared.f64 	%fd177, [_ZZN3cub18CUB_300001_SM_10006detail6reduce28DeviceReduceSingleTileKernelINS2_10policy_hubIdyN4cuda3__47maximumIvEEE10Policy1000EPdSB_iS8_ddNS5_3std3__410__identityEEEvT0_T1_T2_T3_T4_T6_E12temp_storage+64];
	setp.lt.f64 	%p90, %fd175, %fd177;
	selp.f64 	%fd179, %fd177, %fd175, %p90;
	selp.f64 	%fd380, %fd179, %fd175, %p89;
	bra.uni 	$L__BB5_72;
$L__BB5_56:
	mov.u32 	%r47, %tid.x;
	mul.wide.u32 	%rd34, %r47, 8;
	add.s64 	%rd19, %rd15, %rd34;
	// begin inline asm
	ld.global.nc.u64 %rd18, [%rd19];
	// end inline asm
	mov.b64 	%fd59, %rd18;
	add.s64 	%rd21, %rd19, 2048;
	// begin inline asm
	ld.global.nc.u64 %rd20, [%rd21];
	// end inline asm
	mov.b64 	%fd60, %rd20;
	add.s64 	%rd23, %rd19, 4096;
	// begin inline asm
	ld.global.nc.u64 %rd22, [%rd23];
	// end inline asm
	mov.b64 	%fd61, %rd22;
	add.s64 	%rd25, %rd19, 6144;
	// begin inline asm
	ld.global.nc.u64 %rd24, [%rd25];
	// end inline asm
	mov.b64 	%fd62, %rd24;
	add.s64 	%rd27, %rd19, 8192;
	// begin inline asm
	ld.global.nc.u64 %rd26, [%rd27];
	// end inline asm
	mov.b64 	%fd63, %rd26;
	add.s64 	%rd29, %rd19, 10240;
	// begin inline asm
	ld.global.nc.u64 %rd28, [%rd29];
	// end inline asm
	mov.b64 	%fd64, %rd28;
	add.s64 	%rd31, %rd19, 12288;
	// begin inline asm
	ld.global.nc.u64 %rd30, [%rd31];
	// end inline asm
	mov.b64 	%fd65, %rd30;
	add.s64 	%rd33, %rd19, 14336;
	// begin inline asm
	ld.global.nc.u64 %rd32, [%rd33];
	// end inline asm
	mov.b64 	%fd66, %rd32;
	setp.lt.f64 	%p4, %fd59, %fd60;
	selp.f64 	%fd67, %fd60, %fd59, %p4;
	setp.lt.f64 	%p5, %fd67, %fd61;
	selp.f64 	%fd68, %fd61, %fd67, %p5;
	setp.lt.f64 	%p6, %fd68, %fd62;
	selp.f64 	%fd69, %fd62, %fd68, %p6;
	setp.lt.f64 	%p7, %fd69, %fd63;
	selp.f64 	%fd70, %fd63, %fd69, %p7;
	setp.lt.f64 	%p8, %fd70, %fd64;
	selp.f64 	%fd71, %fd64, %fd70, %p8;
	setp.lt.f64 	%p9, %fd71, %fd65;
	selp.f64 	%fd72, %fd65, %fd71, %p9;
	setp.lt.f64 	%p10, %fd72, %fd66;
	selp.f64 	%fd379, %fd66, %fd72, %p10;
	setp.lt.u32 	%p11, %r68, 4096;
	mov.b32 	%r465, 2048;
	@%p11 bra 	$L__BB5_60;
	add.s32 	%r48, %r68, -2048;
	mov.b32 	%r465, 2048;
$L__BB5_58:
	mul.wide.s32 	%rd51, %r465, 8;
	add.s64 	%rd36, %rd19, %rd51;
	// begin inline asm
	ld.global.nc.u64 %rd35, [%rd36];
	// end inline asm
	mov.b64 	%fd73, %rd35;
	add.s64 	%rd38, %rd36, 2048;
	// begin inline asm
	ld.global.nc.u64 %rd37, [%rd38];
	// end inline asm
	mov.b64 	%fd74, %rd37;
	add.s64 	%rd40, %rd36, 4096;
	// begin inline asm
	ld.global.nc.u64 %rd39, [%rd40];
	// end inline asm
	mov.b64 	%fd75, %rd39;
	add.s64 	%rd42, %rd36, 6144;
	// begin inline asm
	ld.global.nc.u64 %rd41, [%rd42];
	// end inline asm
	mov.b64 	%fd76, %rd41;
	add.s64 	%rd44, %rd36, 8192;
	// begin inline asm
	ld.global.nc.u64 %rd43, [%rd44];
	// end inline asm
	mov.b64 	%fd77, %rd43;
	add.s64 	%rd46, %rd36, 10240;
	// begin inline asm
	ld.global.nc.u64 %rd45, [%rd46];
	// end inline asm
	mov.b64 	%fd78, %rd45;
	add.s64 	%rd48, %rd36, 12288;
	// begin inline asm
	ld.global.nc.u64 %rd47, [%rd48];
	// end inline asm
	mov.b64 	%fd79, %rd47;
	add.s64 	%rd50, %rd36, 14336;
	// begin inline asm
	ld.global.nc.u64 %rd49, [%rd50];
	// end inline asm
	mov.b64 	%fd80, %rd49;
	setp.lt.f64 	%p12, %fd379, %fd73;
	selp.f64 	%fd81, %fd73, %fd379, %p12;
	setp.lt.f64 	%p13, %fd81, %fd74;
	selp.f64 	%fd82, %fd74, %fd81, %p13;
	setp.lt.f64 	%p14, %fd82, %fd75;
	selp.f64 	%fd83, %fd75, %fd82, %p14;
	setp.lt.f64 	%p15, %fd83, %fd76;
	selp.f64 	%fd84, %fd76, %fd83, %p15;
	setp.lt.f64 	%p16, %fd84, %fd77;
	selp.f64 	%fd85, %fd77, %fd84, %p16;
	setp.lt.f64 	%p17, %fd85, %fd78;
	selp.f64 	%fd86, %fd78, %fd85, %p17;
	setp.lt.f64 	%p18, %fd86, %fd79;
	selp.f64 	%fd87, %fd79, %fd86, %p18;
	setp.lt.f64 	%p19, %fd87, %fd80;
	selp.f64 	%fd379, %fd80, %fd87, %p19;
	sub.s32 	%r71, %r68, %r465;
	setp.lt.s32 	%p20, %r71, 2048;
	@%p20 bra 	$L__BB5_68;
	add.s32 	%r465, %r465, 2048;
	setp.le.s32 	%p21, %r465, %r48;
	@%p21 bra 	$L__BB5_58;
$L__BB5_60:
	setp.le.s32 	%p22, %r68, %r465;
	@%p22 bra 	$L__BB5_68;
	sub.s32 	%r52, %r68, %r465;
	setp.ge.s32 	%p23, %r47, %r52;
	@%p23 bra 	$L__BB5_68;
	not.b32 	%r72, %r47;
	add.s32 	%r73, %r68, %r72;
	sub.s32 	%r53, %r73, %r465;
	and.b32  	%r74, %r53, 768;
	setp.eq.s32 	%p24, %r74, 768;
	mov.u32 	%r469, %r47;
	@%p24 bra 	$L__BB5_65;
	add.s32 	%r467, %r47, %r465;
	shr.u32 	%r75, %r53, 8;
	add.s32 	%r76, %r75, 1;
	and.b32  	%r77, %r76, 3;
	neg.s32 	%r466, %r77;
	mov.u32 	%r469, %r47;
$L__BB5_64:
	.pragma "nounroll";
	mul.wide.u32 	%rd54, %r467, 8;
	add.s64 	%rd53, %rd15, %rd54;
	// begin inline asm
	ld.global.nc.u64 %rd52, [%rd53];
	// end inline asm
	mov.b64 	%fd89, %rd52;
	setp.lt.f64 	%p25, %fd379, %fd89;
	selp.f64 	%fd379, %fd89, %fd379, %p25;
	add.s32 	%r469, %r469, 256;
	add.s32 	%r467, %r467, 256;
	add.s32 	%r466, %r466, 1;
	setp.ne.s32 	%p26, %r466, 0;
	@%p26 bra 	$L__BB5_64;
$L__BB5_65:
	setp.lt.u32 	%p27, %r53, 768;
	@%p27 bra 	$L__BB5_68;
	cvt.u64.u32 	%rd55, %r469;
	cvt.u64.u32 	%rd56, %r465;
	add.s64 	%rd57, %rd55, %rd56;
	shl.b64 	%rd58, %rd57, 3;
	add.s64 	%rd59, %rd58, %rd15;
	add.s64 	%rd205, %rd59, 4096;
	add.s32 	%r470, %r469, %r465;
$L__BB5_67:
	mul.wide.u32 	%rd68, %r470, 8;
	add.s64 	%rd61, %rd15, %rd68;
	// begin inline asm
	ld.global.nc.u64 %rd60, [%rd61];
	// end inline asm
	mov.b64 	%fd90, %rd60;
	setp.lt.f64 	%p28, %fd379, %fd90;
	selp.f64 	%fd91, %fd90, %fd379, %p28;
	add.s64 	%rd63, %rd205, -2048;
	// begin inline asm
	ld.global.nc.u64 %rd62, [%rd63];
	// end inline asm
	mov.b64 	%fd92, %rd62;
	setp.lt.f64 	%p29, %fd91, %fd92;
	selp.f64 	%fd93, %fd92, %fd91, %p29;
	// begin inline asm
	ld.global.nc.u64 %rd64, [%rd205];
	// end inline asm
	mov.b64 	%fd94, %rd64;
	setp.lt.f64 	%p30, %fd93, %fd94;
	selp.f64 	%fd95, %fd94, %fd93, %p30;
	add.s64 	%rd67, %rd205, 2048;
	// begin inline asm
	ld.global.nc.u64 %rd66, [%rd67];
	// end inline asm
	mov.b64 	%fd96, %rd66;
	setp.lt.f64 	%p31, %fd95, %fd96;
	selp.f64 	%fd379, %fd96, %fd95, %p31;
	add.s32 	%r469, %r469, 1024;
	add.s64 	%rd205, %rd205, 8192;
	add.s32 	%r470, %r470, 1024;
	setp.lt.s32 	%p32, %r469, %r52;
	@%p32 bra 	$L__BB5_67;
$L__BB5_68:
	// begin inline asm
	mov.u32 %r78, %laneid;
	// end inline asm
	mov.b64 	%rd69, %fd379;
	mov.b64 	{%r80, %r85}, %rd69;
	mov.b32 	%r86, 1;
	mov.b32 	%r127, 31;
	mov.b32 	%r128, -1;
	// begin inline asm
	shfl.sync.down.b32 %r79, %r80, %r86, %r127, %r128;
	// end inline asm
	// begin inline asm
	shfl.sync.down.b32 %r84, %r85, %r86, %r127, %r128;
	// end inline asm
	mov.b64 	%rd70, {%r79, %r84};
	mov.b64 	%fd97, %rd70;
	setp.gt.s32 	%p33, %r78, 30;
	setp.lt.f64 	%p34, %fd379, %fd97;
	selp.f64 	%fd98, %fd97, %fd379, %p34;
	selp.f64 	%fd99, %fd379, %fd98, %p33;
	mov.b64 	%rd71, %fd99;
	mov.b64 	{%r90, %r95}, %rd71;
	mov.b32 	%r96, 2;
	// begin inline asm
	shfl.sync.down.b32 %r89, %r90, %r96, %r127, %r128;
	// end inline asm
	// begin inline asm
	shfl.sync.down.b32 %r94, %r95, %r96, %r127, %r128;
	// end inline asm
	mov.b64 	%rd72, {%r89, %r94};
	mov.b64 	%fd100, %rd72;
	setp.gt.s32 	%p35, %r78, 29;
	setp.lt.f64 	%p36, %fd99, %fd100;
	selp.f64 	%fd101, %fd100, %fd99, %p36;
	selp.f64 	%fd102, %fd99, %fd101, %p35;
	mov.b64 	%rd73, %fd102;
	mov.b64 	{%r100, %r105}, %rd73;
	mov.b32 	%r106, 4;
	// begin inline asm
	shfl.sync.down.b32 %r99, %r100, %r106, %r127, %r128;
	// end inline asm
	// begin inline asm
	shfl.sync.down.b32 %r104, %r105, %r106, %r127, %r128;
	// end inline asm
	mov.b64 	%rd74, {%r99, %r104};
	mov.b64 	%fd103, %rd74;
	setp.gt.s32 	%p37, %r78, 27;
	setp.lt.f64 	%p38, %fd102, %fd103;
	selp.f64 	%fd104, %fd103, %fd102, %p38;
	selp.f64 	%fd105, %fd102, %fd104, %p37;
	mov.b64 	%rd75, %fd105;
	mov.b64 	{%r110, %r115}, %rd75;
	mov.b32 	%r116, 8;
	// begin inline asm
	shfl.sync.down.b32 %r109, %r110, %r116, %r127, %r128;
	// end inline asm
	// begin inline asm
	shfl.sync.down.b32 %r114, %r115, %r116, %r127, %r128;
	// end inline asm
	mov.b64 	%rd76, {%r109, %r114};
	mov.b64 	%fd106, %rd76;
	setp.gt.s32 	%p39, %r78, 23;
	setp.lt.f64 	%p40, %fd105, %fd106;
	selp.f64 	%fd107, %fd106, %fd105, %p40;
	selp.f64 	%fd108, %fd105, %fd107, %p39;
	mov.b64 	%rd77, %fd108;
	mov.b64 	{%r120, %r125}, %rd77;
	mov.b32 	%r126, 16;
	// begin inline asm
	shfl.sync.down.b32 %r119, %r120, %r126, %r127, %r128;
	// end inline asm
	// begin inline asm
	shfl.sync.down.b32 %r124, %r125, %r126, %r127, %r128;
	// end inline asm
	mov.b64 	%rd78, {%r119, %r124};
	mov.b64 	%fd109, %rd78;
	setp.gt.s32 	%p41, %r78, 15;
	setp.lt.f64 	%p42, %fd108, %fd109;
	selp.f64 	%fd54, %fd109, %fd108, %p42;
	selp.f64 	%fd380, %fd108, %fd54, %p41;
	setp.ne.s32 	%p43, %r78, 0;
	@%p43 bra 	$L__BB5_70;
	shr.u32 	%r129, %r47, 2;
	and.b32  	%r130, %r129, 248;
	mov.u32 	%r131, _ZZN3cub18CUB_300001_SM_10006detail6reduce28DeviceReduceSingleTileKernelINS2_10policy_hubIdyN4cuda3__47maximumIvEEE10Policy1000EPdSB_iS8_ddNS5_3std3__410__identityEEEvT0_T1_T2_T3_T4_T6_E12temp_storage;
	add.s32 	%r132, %r131, %r130;
	st.shared.f64 	[%r132+8], %fd54;
$L__BB5_70:
	bar.sync 	0;
	setp.ne.s32 	%p44, %r47, 0;
	@%p44 bra 	$L__BB5_72;
	ld.shared.f64 	%fd110, [_ZZN3cub18CUB_300001_SM_10006detail6reduce28DeviceReduceSingleTileKernelINS2_10policy_hubIdyN4cuda3__47maximumIvEEE10Policy1000EPdSB_iS8_ddNS5_3std3__410__identityEEEvT0_T1_T2_T3_T4_T6_E12temp_storage+16];
	setp.lt.f64 	%p45, %fd380, %fd110;
	selp.f64 	%fd111, %fd110, %fd380, %p45;
	ld.shared.f64 	%fd112, [_ZZN3cub18CUB_300001_SM_10006detail6reduce28DeviceReduceSingleTileKernelINS2_10policy_hubIdyN4cuda3__47maximumIvEEE10Policy1000EPdSB_iS8_ddNS5_3std3__410__identityEEEvT0_T1_T2_T3_T4_T6_E12temp_storage+24];
	setp.lt.f64 	%p46, %fd111, %fd112;
	selp.f64 	%fd113, %fd112, %fd111, %p46;
	ld.shared.f64 	%fd114, [_ZZN3cub18CUB_300001_SM_10006detail6reduce28DeviceReduceSingleTileKernelINS2_10policy_hubIdyN4cuda3__47maximumIvEEE10Policy1000EPdSB_iS8_ddNS5_3std3__410__identityEEEvT0_T1_T2_T3_T4_T6_E12temp_storage+32];
	setp.lt.f64 	%p47, %fd113, %fd114;
	selp.f64 	%fd115, %fd114, %fd113, %p47;
	ld.shared.f64 	%fd116, [_ZZN3cub18CUB_300001_SM_10006detail6reduce28DeviceReduceSingleTileKernelINS2_10policy_hubIdyN4cuda3__47maximumIvEEE10Policy1000EPdSB_iS8_ddNS5_3std3__410__identityEEEvT0_T1_T2_T3_T4_T6_E12temp_storage+40];
	setp.lt.f64 	%p48, %fd115, %fd116;
	selp.f64 	%fd117, %fd116, %fd115, %p48;
	ld.shared.f64 	%fd118, [_ZZN3cub18CUB_300001_SM_10006detail6reduce28DeviceReduceSingleTileKernelINS2_10policy_hubIdyN4cuda3__47maximumIvEEE10Policy1000EPdSB_iS8_ddNS5_3std3__410__identityEEEvT0_T1_T2_T3_T4_T6_E12temp_storage+48];
	setp.lt.f64 	%p49, %fd117, %fd118;
	selp.f64 	%fd119, %fd118, %fd117, %p49;
	ld.shared.f64 	%fd120, [_ZZN3cub18CUB_300001_SM_10006detail6reduce28DeviceReduceSingleTileKernelINS2_10policy_hubIdyN4cuda3__47maximumIvEEE10Policy1000EPdSB_iS8_ddNS5_3std3__410__identityEEEvT0_T1_T2_T3_T4_T6_E12temp_storage+56];
	setp.lt.f64 	%p50, %fd119, %fd120;
	selp.f64 	%fd121, %fd120, %fd119, %p50;
	ld.shared.f64 	%fd122, [_ZZN3cub18CUB_300001_SM_10006detail6reduce28DeviceReduceSingleTileKernelINS2_10policy_hubIdyN4cuda3__47maximumIvEEE10Policy1000EPdSB_iS8_ddNS5_3std3__410__identityEEEvT0_T1_T2_T3_T4_T6_E12temp_storage+64];
	setp.lt.f64 	%p51, %fd121, %fd122;
	selp.f64 	%fd380, %fd122, %fd121, %p51;
$L__BB5_72:
	mov.u32 	%r444, %tid.x;
	setp.ne.s32 	%p217, %r444, 0;
	@%p217 bra 	$L__BB5_74;
	setp.lt.f64 	%p218, %fd58, %fd380;
	selp.f64 	%fd353, %fd380, %fd58, %p218;
	st.global.f64 	[%rd1], %fd353;
$L__BB5_74:
	ret;

}


// ===== COMPILED SASS (sm_100) =====

	.target	sm_100

	.elftype	@"ET_EXEC"


//--------------------- .note.nv.tkinfo           --------------------------
	.section	.note.nv.tkinfo,"",@"SHT_NOTE"
	.sectionflags	@"SHF_NOTE_NV_TKINFO"
	.tkinfo
        /*0018*/ 	.word	0x00000002
        /*0030*/ 	.string	""
        /*0030*/ 	.string	"ptxas"
        /*0030*/ 	.string	"Cuda compilation tools, release 13.0, V13.0.88"
        /*0030*/ 	.string	"Build cuda_13.0.r13.0/compiler.36424714_0"
        /*0030*/ 	.string	"-arch sm_100 -m 64 "



//--------------------- .note.nv.cuinfo           --------------------------
	.section	.note.nv.cuinfo,"",@"SHT_NOTE"
	.sectionflags	@"SHF_NOTE_NV_CUINFO"
        /*0018*/ 	.short	0x0002
        /*001a*/ 	.short	0x0064
        /*001c*/ 	.short	0x0082
	.zero		2


//--------------------- .nv.info                  --------------------------
	.section	.nv.info,"",@"SHT_CUDA_INFO"
	.align	4


	//----- nvinfo : EIATTR_REGCOUNT
	.align		4
        /*0000*/ 	.byte	0x04, 0x2f
        /*0002*/ 	.short	(.L_41 - .L_40)
	.align		4
.L_40:
        /*0004*/ 	.word	index@(_Z13heat_equationPdS_di)
        /*0008*/ 	.word	0x00000016


	//----- nvinfo : EIATTR_FRAME_SIZE
	.align		4
.L_41:
        /*000c*/ 	.byte	0x04, 0x11
        /*000e*/ 	.short	(.L_43 - .L_42)
	.align		4
.L_42:
        /*0010*/ 	.word	index@(_Z13heat_equationPdS_di)
        /*0014*/ 	.word	0x00000000


	//----- nvinfo : EIATTR_REGCOUNT
	.align		4
.L_43:
        /*0018*/ 	.byte	0x04, 0x2f
        /*001a*/ 	.short	(.L_45 - .L_44)
	.align		4
.L_44:
        /*001c*/ 	.word	index@(_Z9get_errorPdS_S_)
        /*0020*/ 	.word	0x00000010


	//----- nvinfo : EIATTR_FRAME_SIZE
	.align		4
.L_45:
        /*0024*/ 	.byte	0x04, 0x11
        /*0026*/ 	.short	(.L_47 - .L_46)
	.align		4
.L_46:
        /*0028*/ 	.word	index@(_Z9get_errorPdS_S_)
        /*002c*/ 	.word	0x00000000


	//----- nvinfo : EIATTR_REGCOUNT
	.align		4
.L_47:
        /*0030*/ 	.byte	0x04, 0x2f
        /*0032*/ 	.short	(.L_49 - .L_48)
	.align		4
.L_48:
        /*0034*/ 	.word	index@(_ZN3cub18CUB_300001_SM_10006detail11EmptyKernelIvEEvv)
        /*0038*/ 	.word	0x00000004


	//----- nvinfo : EIATTR_FRAME_SIZE
	.align		4
.L_49:
        /*003c*/ 	.byte	0x04, 0x11
        /*003e*/ 	.short	(.L_51 - .L_50)
	.align		4
.L_50:
        /*0040*/ 	.word	index@(_ZN3cub18CUB_300001_SM_10006detail11EmptyKernelIvEEvv)
        /*0044*/ 	.word	0x00000000


	//----- nvinfo : EIATTR_REGCOUNT
	.align		4
.L_51:
        /*0048*/ 	.byte	0x04, 0x2f
        /*004a*/ 	.short	(.L_53 - .L_52)
	.align		4
.L_52:
        /*004c*/ 	.word	index@(_ZN3cub18CUB_300001_SM_10006detail6reduce28DeviceReduceSingleTileKernelINS2_10policy_hubIdyN4cuda3__47maximumIvEEE10Policy1000EPdSB_yS8_ddNS5_3std3__410__identityEEEvT0_T1_T2_T3_T4_T6_)
        /*0050*/ 	.word	0x00000030


	//----- nvinfo : EIATTR_FRAME_SIZE
	.align		4
.L_53:
        /*0054*/ 	.byte	0x04, 0x11
        /*0056*/ 	.short	(.L_55 - .L_54)
	.align		4
.L_54:
        /*0058*/ 	.word	index@(_ZN3cub18CUB_300001_SM_10006detail6reduce28DeviceReduceSingleTileKernelINS2_10policy_hubIdyN4cuda3__47maximumIvEEE10Policy1000EPdSB_yS8_ddNS5_3std3__410__identityEEEvT0_T1_T2_T3_T4_T6_)
        /*005c*/ 	.word	0x00000000


	//----- nvinfo : EIATTR_REGCOUNT
	.align		4
.L_55:
        /*0060*/ 	.byte	0x04, 0x2f
        /*0062*/ 	.short	(.L_57 - .L_56)
	.align		4
.L_56:
        /*0064*/ 	.word	index@(_ZN3cub18CUB_300001_SM_10006detail6reduce18DeviceReduceKernelINS2_10policy_hubIdyN4cuda3__47maximumIvEEE10Policy1000EPdyS8_dNS5_3std3__410__identityEEEvT0_PT3_T1_NS0_13GridEvenShareISI_EET2_T4_)
        /*0068*/ 	.word	0x0000001f


	//----- nvinfo : EIATTR_FRAME_SIZE
	.align		4
.L_57:
        /*006c*/ 	.byte	0x04, 0x11
        /*006e*/ 	.short	(.L_59 - .L_58)
	.align		4
.L_58:
        /*0070*/ 	.word	index@(_ZN3cub18CUB_300001_SM_10006detail6reduce18DeviceReduceKernelINS2_10policy_hubIdyN4cuda3__47maximumIvEEE10Policy1000EPdyS8_dNS5_3std3__410__identityEEEvT0_PT3_T1_NS0_13GridEvenShareISI_EET2_T4_)
        /*0074*/ 	.word	0x00000000


	//----- nvinfo : EIATTR_REGCOUNT
	.align		4
.L_59:
        /*0078*/ 	.byte	0x04, 0x2f
        /*007a*/ 	.short	(.L_61 - .L_60)
	.align		4
.L_60:
        /*007c*/ 	.word	index@(_ZN3cub18CUB_300001_SM_10006detail6reduce28DeviceReduceSingleTileKernelINS2_10policy_hubIdyN4cuda3__47maximumIvEEE10Policy1000EPdSB_iS8_ddNS5_3std3__410__identityEEEvT0_T1_T2_T3_T4_T6_)
        /*0080*/ 	.word	0x00000030


	//----- nvinfo : EIATTR_FRAME_SIZE
	.align		4
.L_61:
        /*0084*/ 	.byte	0x04, 0x11
        /*0086*/ 	.short	(.L_63 - .L_62)
	.align		4
.L_62:
        /*0088*/ 	.word	index@(_ZN3cub18CUB_300001_SM_10006detail6reduce28DeviceReduceSingleTileKernelINS2_10policy_hubIdyN4cuda3__47maximumIvEEE10Policy1000EPdSB_iS8_ddNS5_3std3__410__identityEEEvT0_T1_T2_T3_T4_T6_)
        /*008c*/ 	.word	0x00000000


	//----- nvinfo : EIATTR_MIN_STACK_SIZE
	.align		4
.L_63:
        /*0090*/ 	.byte	0x04, 0x12
        /*0092*/ 	.short	(.L_65 - .L_64)
	.align		4
.L_64:
        /*0094*/ 	.word	index@(_ZN3cub18CUB_300001_SM_10006detail6reduce28DeviceReduceSingleTileKernelINS2_10policy_hubIdyN4cuda3__47maximumIvEEE10Policy1000EPdSB_iS8_ddNS5_3std3__410__identityEEEvT0_T1_T2_T3_T4_T6_)
        /*0098*/ 	.word	0x00000000


	//----- nvinfo : EIATTR_MIN_STACK_SIZE
	.align		4
.L_65:
        /*009c*/ 	.byte	0x04, 0x12
        /*009e*/ 	.short	(.L_67 - .L_66)
	.align		4
.L_66:
        /*00a0*/ 	.word	index@(_ZN3cub18CUB_300001_SM_10006detail6reduce18DeviceReduceKernelINS2_10policy_hubIdyN4cuda3__47maximumIvEEE10Policy1000EPdyS8_dNS5_3std3__410__identityEEEvT0_PT3_T1_NS0_13GridEvenShareISI_EET2_T4_)
        /*00a4*/ 	.word	0x00000000


	//----- nvinfo : EIATTR_MIN_STACK_SIZE
	.align		4
.L_67:
        /*00a8*/ 	.byte	0x04, 0x12
        /*00aa*/ 	.short	(.L_69 - .L_68)
	.align		4
.L_68:
        /*00ac*/ 	.word	index@(_ZN3cub18CUB_300001_SM_10006detail6reduce28DeviceReduceSingleTileKernelINS2_10policy_hubIdyN4cuda3__47maximumIvEEE10Policy1000EPdSB_yS8_ddNS5_3std3__410__identityEEEvT0_T1_T2_T3_T4_T6_)
        /*00b0*/ 	.word	0x00000000


	//----- nvinfo : EIATTR_MIN_STACK_SIZE
	.align		4
.L_69:
        /*00b4*/ 	.byte	0x04, 0x12
        /*00b6*/ 	.short	(.L_71 - .L_70)
	.align		4
.L_70:
        /*00b8*/ 	.word	index@(_ZN3cub18CUB_300001_SM_10006detail11EmptyKernelIvEEvv)
        /*00bc*/ 	.word	0x00000000


	//----- nvinfo : EIATTR_MIN_STACK_SIZE
	.align		4
.L_71:
        /*00c0*/ 	.byte	0x04, 0x12
        /*00c2*/ 	.short	(.L_73 - .L_72)
	.align		4
.L_72:
        /*00c4*/ 	.word	index@(_Z9get_errorPdS_S_)
        /*00c8*/ 	.word	0x00000000


	//----- nvinfo : EIATTR_MIN_STACK_SIZE
	.align		4
.L_73:
        /*00cc*/ 	.byte	0x04, 0x12
        /*00ce*/ 	.short	(.L_75 - .L_74)
	.align		4
.L_74:
        /*00d0*/ 	.word	index@(_Z13heat_equationPdS_di)
        /*00d4*/ 	.word	0x00000000
.L_75:


//--------------------- .nv.compat                --------------------------
	.section	.nv.compat,"",@"SHT_CUDA_COMPAT_INFO"
	.align	4
        /*0000*/ 	.byte	0x02, 0x09, 0x00, 0x00, 0x02, 0x02, 0x01, 0x00, 0x02, 0x05, 0x05, 0x00, 0x03, 0x07, 0x01, 0x01
        /*0010*/ 	.byte	0x02, 0x03, 0x00, 0x00, 0x02, 0x06, 0x01, 0x00, 0x04, 0x0b, 0x08, 0x00, 0x01, 0x00, 0x00, 0x00
        /*0020*/ 	.byte	0x00, 0x00, 0x00, 0x00


//--------------------- .nv.info._ZN3cub18CUB_300001_SM_10006detail6reduce28DeviceReduceSingleTileKernelINS2_10policy_hubIdyN4cuda3__47maximumIvEEE10Policy1000EPdSB_iS8_ddNS5_3std3__410__identityEEEvT0_T1_T2_T3_T4_T6_ --------------------------
	.section	.nv.info._ZN3cub18CUB_300001_SM_10006detail6reduce28DeviceReduceSingleTileKernelINS2_10policy_hubIdyN4cuda3__47maximumIvEEE10Policy1000EPdSB_iS8_ddNS5_3std3__410__identityEEEvT0_T1_T2_T3_T4_T6_,"",@"SHT_CUDA_INFO"
	.sectionflags	@""
	.align	4


	//----- nvinfo : EIATTR_CUDA_API_VERSION
	.align		4
        /*0000*/ 	.byte	0x04, 0x37
        /*0002*/ 	.short	(.L_77 - .L_76)
.L_76:
        /*0004*/ 	.word	0x00000082


	//----- nvinfo : EIATTR_KPARAM_INFO
	.align		4
.L_77:
        /*0008*/ 	.byte	0x04, 0x17
        /*000a*/ 	.short	(.L_79 - .L_78)
.L_78:
        /*000c*/ 	.word	0x00000000
        /*0010*/ 	.short	0x0005
        /*0012*/ 	.short	0x0020
        /*0014*/ 	.byte	0x00, 0xf0, 0x05, 0x00


	//----- nvinfo : EIATTR_KPARAM_INFO
	.align		4
.L_79:
        /*0018*/ 	.byte	0x04, 0x17
        /*001a*/ 	.short	(.L_81 - .L_80)
.L_80:
        /*001c*/ 	.word	0x00000000
        /*0020*/ 	.short	0x0004
        /*0022*/ 	.short	0x0018
        /*0024*/ 	.byte	0x00, 0xf0, 0x21, 0x00


	//----- nvinfo : EIATTR_KPARAM_INFO
	.align		4
.L_81:
        /*0028*/ 	.byte	0x04, 0x17
        /*002a*/ 	.short	(.L_83 - .L_82)
.L_82:
        /*002c*/ 	.word	0x00000000
        /*0030*/ 	.short	0x0003
        /*0032*/ 	.short	0x0014
        /*0034*/ 	.byte	0x00, 0xf0, 0x05, 0x00


	//----- nvinfo : EIATTR_KPARAM_INFO
	.align		4
.L_83:
        /*0038*/ 	.byte	0x04, 0x17
        /*003a*/ 	.short	(.L_85 - .L_84)
.L_84:
        /*003c*/ 	.word	0x00000000
        /*0040*/ 	.short	0x0002
        /*0042*/ 	.short	0x0010
        /*0044*/ 	.byte	0x00, 0xf0, 0x11, 0x00


	//----- nvinfo : EIATTR_KPARAM_INFO
	.align		4
.L_85:
        /*0048*/ 	.byte	0x04, 0x17
        /*004a*/ 	.short	(.L_87 - .L_86)
.L_86:
        /*004c*/ 	.word	0x00000000
        /*0050*/ 	.short	0x0001
        /*0052*/ 	.short	0x0008
        /*0054*/ 	.byte	0x00, 0xf5, 0x21, 0x00


	//----- nvinfo : EIATTR_KPARAM_INFO
	.align		4
.L_87:
        /*0058*/ 	.byte	0x04, 0x17
        /*005a*/ 	.short	(.L_89 - .L_88)
.L_88:
        /*005c*/ 	.word	0x00000000
        /*0060*/ 	.short	0x0000
        /*0062*/ 	.short	0x0000
        /*0064*/ 	.byte	0x00, 0xf5, 0x21, 0x00


	//----- nvinfo : EIATTR_SPARSE_MMA_MASK
	.align		4
.L_89:
        /*0068*/ 	.byte	0x03, 0x50
        /*006a*/ 	.short	0x0000


	//----- nvinfo : EIATTR_MAXREG_COUNT
	.align		4
        /*006c*/ 	.byte	0x03, 0x1b
        /*006e*/ 	.short	0x00ff


	//----- nvinfo : EIATTR_NUM_BARRIERS
	.align		4
        /*0070*/ 	.byte	0x02, 0x4c
        /*0072*/ 	.byte	0x01
	.zero		1


	//----- nvinfo : EIATTR_MERCURY_ISA_VERSION
	.align		4
        /*0074*/ 	.byte	0x03, 0x5f
        /*0076*/ 	.short	0x0101


	//----- nvinfo : EIATTR_COOP_GROUP_MASK_REGIDS
	.align		4
        /*0078*/ 	.byte	0x04, 0x29
        /*007a*/ 	.short	(.L_91 - .L_90)


	//   ....[0]....
.L_90:
        /*007c*/ 	.word	0xffffffff


	//   ....[1]....
        /*0080*/ 	.word	0xffffffff


	//   ....[2]....
        /*0084*/ 	.word	0xffffffff


	//   ....[3]....
        /*0088*/ 	.word	0xffffffff


	//   ....[4]....
        /*008c*/ 	.word	0xffffffff


	//   ....[5]....
        /*0090*/ 	.word	0xffffffff


	//   ....[6]....
        /*0094*/ 	.word	0xffffffff


	//   ....[7]....
        /*0098*/ 	.word	0xffffffff


	//   ....[8]....
        /*009c*/ 	.word	0xffffffff


	//   ....[9]....
        /*00a0*/ 	.word	0xffffffff


	//   ....[10]....
        /*00a4*/ 	.word	0xffffffff


	//   ....[11]....
        /*00a8*/ 	.word	0xffffffff


	//   ....[12]....
        /*00ac*/ 	.word	0xffffffff


	//   ....[13]....
        /*00b0*/ 	.word	0xffffffff


	//   ....[14]....
        /*00b4*/ 	.word	0xffffffff


	//   ....[15]....
        /*00b8*/ 	.word	0xffffffff


	//   ....[16]....
        /*00bc*/ 	.word	0xffffffff


	//   ....[17]....
        /*00c0*/ 	.word	0xffffffff


	//   ....[18]....
        /*00c4*/ 	.word	0xffffffff


	//   ....[19]....
        /*00c8*/ 	.word	0xffffffff


	//   ....[20]....
        /*00cc*/ 	.word	0xffffffff


	//   ....[21]....
        /*00d0*/ 	.word	0xffffffff


	//   ....[22]....
        /*00d4*/ 	.word	0xffffffff


	//   ....[23]....
        /*00d8*/ 	.word	0xffffffff


	//   ....[24]....
        /*00dc*/ 	.word	0xffffffff


	//   ....[25]....
        /*00e0*/ 	.word	0xffffffff


	//   ....[26]....
        /*00e4*/ 	.word	0xffffffff


	//   ....[27]....
        /*00e8*/ 	.word	0xffffffff


	//   ....[28]....
        /*00ec*/ 	.word	0xffffffff


	//   ....[29]....
        /*00f0*/ 	.word	0xffffffff


	//   ....[30]....
        /*00f4*/ 	.word	0xffffffff


	//   ....[31]....
        /*00f8*/ 	.word	0xffffffff


	//   ....[32]....
        /*00fc*/ 	.word	0xffffffff


	//   ....[33]....
        /*0100*/ 	.word	0xffffffff


	//   ....[34]....
        /*0104*/ 	.word	0xffffffff


	//   ....[35]....
        /*0108*/ 	.word	0xffffffff


	//   ....[36]....
        /*010c*/ 	.word	0xffffffff


	//   ....[37]....
        /*0110*/ 	.word	0xffffffff


	//   ....[38]....
        /*0114*/ 	.word	0xffffffff


	//   ....[39]....
        /*0118*/ 	.word	0xffffffff


	//   ....[40]....
        /*011c*/ 	.word	0xffffffff


	//   ....[41]....
        /*0120*/ 	.word	0xffffffff


	//   ....[42]....
        /*0124*/ 	.word	0xffffffff


	//   ....[43]....
        /*0128*/ 	.word	0xffffffff


	//   ....[44]....
        /*012c*/ 	.word	0xffffffff


	//   ....[45]....
        /*0130*/ 	.word	0xffffffff


	//   ....[46]....
        /*0134*/ 	.word	0xffffffff


	//   ....[47]....
        /*0138*/ 	.word	0xffffffff


	//   ....[48]....
        /*013c*/ 	.word	0xffffffff


	//   ....[49]....
        /*0140*/ 	.word	0xffffffff


	//   ....[50]....
        /*0144*/ 	.word	0xffffffff


	//   ....[51]....
        /*0148*/ 	.word	0xffffffff


	//   ....[52]....
        /*014c*/ 	.word	0xffffffff


	//   ....[53]....
        /*0150*/ 	.word	0xffffffff


	//   ....[54]....
        /*0154*/ 	.word	0xffffffff


	//   ....[55]....
        /*0158*/ 	.word	0xffffffff


	//   ....[56]....
        /*015c*/ 	.word	0xffffffff


	//   ....[57]....
        /*0160*/ 	.word	0xffffffff


	//   ....[58]....
        /*0164*/ 	.word	0xffffffff


	//   ....[59]....
        /*0168*/ 	.word	0xffffffff


	//----- nvinfo : EIATTR_COOP_GROUP_INSTR_OFFSETS
	.align		4
.L_91:
        /*016c*/ 	.byte	0x04, 0x28
        /*016e*/ 	.short	(.L_93 - .L_92)


	//   ....[0]....
.L_92:
        /*0170*/ 	.word	0x00000d30


	//   ....[1]....
        /*0174*/ 	.word	0x00000d40


	//   ....[2]....
        /*0178*/ 	.word	0x00000dd0


	//   ....[3]....
        /*017c*/ 	.word	0x00000e10


	//   ....[4]....
        /*0180*/ 	.word	0x00000e80


	//   ....[5]....
        /*0184*/ 	.word	0x00000ea0


	//   ....[6]....
        /*0188*/ 	.word	0x00000ef0


	//   ....[7]....
        /*018c*/ 	.word	0x00000f10


	//   ....[8]....
        /*0190*/ 	.word	0x00000f60


	//   ....[9]....
        /*0194*/ 	.word	0x00000f80


	//   ....[10]....
        /*0198*/ 	.word	0x00001280


	//   ....[11]....
        /*019c*/ 	.word	0x00001290


	//   ....[12]....
        /*01a0*/ 	.word	0x00001320


	//   ....[13]....
        /*01a4*/ 	.word	0x00001350


	//   ....[14]....
        /*01a8*/ 	.word	0x000013b0


	//   ....[15]....
        /*01ac*/ 	.word	0x000013e0


	//   ....[16]....
        /*01b0*/ 	.word	0x00001440


	//   ....[17]....
        /*01b4*/ 	.word	0x00001480


	//   ....[18]....
        /*01b8*/ 	.word	0x000014f0


	//   ....[19]....
        /*01bc*/ 	.word	0x00001530


	//   ....[20]....
        /*01c0*/ 	.word	0x00002960


	//   ....[21]....
        /*01c4*/ 	.word	0x00002970


	//   ....[22]....
        /*01c8*/ 	.word	0x00002a00


	//   ....[23]....
        /*01cc*/ 	.word	0x00002a30


	//   ....[24]....
        /*01d0*/ 	.word	0x00002aa0


	//   ....[25]....
        /*01d4*/ 	.word	0x00002ac0


	//   ....[26]....
        /*01d8*/ 	.word	0x00002b20


	//   ....[27]....
        /*01dc*/ 	.word	0x00002b30


	//   ....[28]....
        /*01e0*/ 	.word	0x00002b80


	//   ....[29]....
        /*01e4*/ 	.word	0x00002b90


	//   ....[30]....
        /*01e8*/ 	.word	0x00003a20


	//   ....[31]....
        /*01ec*/ 	.word	0x00003a30


	//   ....[32]....
        /*01f0*/ 	.word	0x00003ac0


	//   ....[33]....
        /*01f4*/ 	.word	0x00003b00


	//   ....[34]....
        /*01f8*/ 	.word	0x00003b80


	//   ....[35]....
        /*01fc*/ 	.word	0x00003bc0


	//   ....[36]....
        /*0200*/ 	.word	0x00003c20


	//   ....[37]....
        /*0204*/ 	.word	0x00003c50


	//   ....[38]....
        /*0208*/ 	.word	0x00003ca0


	//   ....[39]....
        /*020c*/ 	.word	0x00003cd0


	//   ....[40]....
        /*0210*/ 	.word	0x00003fb0


	//   ....[41]....
        /*0214*/ 	.word	0x00003fc0


	//   ....[42]....
        /*0218*/ 	.word	0x00004050


	//   ....[43]....
        /*021c*/ 	.word	0x00004080


	//   ....[44]....
        /*0220*/ 	.word	0x000040d0


	//   ....[45]....
        /*0224*/ 	.word	0x00004100


	//   ....[46]....
        /*0228*/ 	.word	0x00004170


	//   ....[47]....
        /*022c*/ 	.word	0x000041b0


	//   ....[48]....
        /*0230*/ 	.word	0x00004220


	//   ....[49]....
        /*0234*/ 	.word	0x00004250


	//   ....[50]....
        /*0238*/ 	.word	0x00005700


	//   ....[51]....
        /*023c*/ 	.word	0x00005710


	//   ....[52]....
        /*0240*/ 	.word	0x000057a0


	//   ....[53]....
        /*0244*/ 	.word	0x000057e0


	//   ....[54]....
        /*0248*/ 	.word	0x00005860


	//   ....[55]....
        /*024c*/ 	.word	0x000058a0


	//   ....[56]....
        /*0250*/ 	.word	0x00005900


	//   ....[57]....
        /*0254*/ 	.word	0x00005930


	//   ....[58]....
        /*0258*/ 	.word	0x00005980


	//   ....[59]....
        /*025c*/ 	.word	0x000059b0


	//----- nvinfo : EIATTR_VRC_CTA_INIT_COUNT
	.align		4
.L_93:
        /*0260*/ 	.byte	0x02, 0x4a
	.zero		1
	.zero		1


	//----- nvinfo : EIATTR_EXIT_INSTR_OFFSETS
	.align		4
        /*0264*/ 	.byte	0x04, 0x1c
        /*0266*/ 	.short	(.L_95 - .L_94)


	//   ....[0]....
.L_94:
        /*0268*/ 	.word	0x00000080


	//   ....[1]....
        /*026c*/ 	.word	0x000000c0


	//   ....[2]....
        /*0270*/ 	.word	0x00005c20


	//   ....[3]....
        /*0274*/ 	.word	0x00005ca0


	//----- nvinfo : EIATTR_MAX_THREADS
	.align		4
.L_95:
        /*0278*/ 	.byte	0x04, 0x05
        /*027a*/ 	.short	(.L_97 - .L_96)
.L_96:
        /*027c*/ 	.word	0x00000100
        /*0280*/ 	.word	0x00000001
        /*0284*/ 	.word	0x00000001


	//----- nvinfo : EIATTR_CRS_STACK_SIZE
	.align		4
.L_97:
        /*0288*/ 	.byte	0x04, 0x1e
        /*028a*/ 	.short	(.L_99 - .L_98)
.L_98:
        /*028c*/ 	.word	0x00000000


	//----- nvinfo : EIATTR_CBANK_PARAM_SIZE
	.align		4
.L_99:
        /*0290*/ 	.byte	0x03, 0x19
        /*0292*/ 	.short	0x0021


	//----- nvinfo : EIATTR_PARAM_CBANK
	.align		4
        /*0294*/ 	.byte	0x04, 0x0a
        /*0296*/ 	.short	(.L_101 - .L_100)
	.align		4
.L_100:
        /*0298*/ 	.word	index@(.nv.constant0._ZN3cub18CUB_300001_SM_10006detail6reduce28DeviceReduceSingleTileKernelINS2_10policy_hubIdyN4cuda3__47maximumIvEEE10Policy1000EPdSB_iS8_ddNS5_3std3__410__identityEEEvT0_T1_T2_T3_T4_T6_)
        /*029c*/ 	.short	0x0380
        /*029e*/ 	.short	0x0021


	//----- nvinfo : EIATTR_SW_WAR
	.align		4
.L_101:
        /*02a0*/ 	.byte	0x04, 0x36
        /*02a2*/ 	.short	(.L_103 - .L_102)
.L_102:
        /*02a4*/ 	.word	0x00000008
.L_103:


//--------------------- .nv.info._ZN3cub18CUB_300001_SM_10006detail6reduce18DeviceReduceKernelINS2_10policy_hubIdyN4cuda3__47maximumIvEEE10Policy1000EPdyS8_dNS5_3std3__410__identityEEEvT0_PT3_T1_NS0_13GridEvenShareISI_EET2_T4_ --------------------------
	.section	.nv.info._ZN3cub18CUB_300001_SM_10006detail6reduce18DeviceReduceKernelINS2_10policy_hubIdyN4cuda3__47maximumIvEEE10Policy1000EPdyS8_dNS5_3std3__410__identityEEEvT0_PT3_T1_NS0_13GridEvenShareISI_EET2_T4_,"",@"SHT_CUDA_INFO"
	.sectionflags	@""
	.align	4


	//----- nvinfo : EIATTR_CUDA_API_VERSION
	.align		4
        /*0000*/ 	.byte	0x04, 0x37
        /*0002*/ 	.short	(.L_105 - .L_104)
.L_104:
        /*0004*/ 	.word	0x00000082


	//----- nvinfo : EIATTR_KPARAM_INFO
	.align		4
.L_105:
        /*0008*/ 	.byte	0x04, 0x17
        /*000a*/ 	.short	(.L_107 - .L_106)
.L_106:
        /*000c*/ 	.word	0x00000000
        /*0010*/ 	.short	0x0005
        /*0012*/ 	.short	0x0061
        /*0014*/ 	.byte	0x00, 0xf0, 0x05, 0x00


	//----- nvinfo : EIATTR_KPARAM_INFO
	.align		4
.L_107:
        /*0018*/ 	.byte	0x04, 0x17
        /*001a*/ 	.short	(.L_109 - .L_108)
.L_108:
        /*001c*/ 	.word	0x00000000
        /*0020*/ 	.short	0x0004
        /*0022*/ 	.short	0x0060
        /*0024*/ 	.byte	0x00, 0xf0, 0x05, 0x00


	//----- nvinfo : EIATTR_KPARAM_INFO
	.align		4
.L_109:
        /*0028*/ 	.byte	0x04, 0x17
        /*002a*/ 	.short	(.L_111 - .L_110)
.L_110:
        /*002c*/ 	.word	0x00000000
        /*0030*/ 	.short	0x0003
        /*0032*/ 	.short	0x0018
        /*0034*/ 	.byte	0x00, 0xf0, 0x21, 0x01


	//----- nvinfo : EIATTR_KPARAM_INFO
	.align		4
.L_111:
        /*0038*/ 	.byte	0x04, 0x17
        /*003a*/ 	.short	(.L_113 - .L_112)
.L_112:
        /*003c*/ 	.word	0x00000000
        /*0040*/ 	.short	0x0002
        /*0042*/ 	.short	0x0010
        /*0044*/ 	.byte	0x00, 0xf0, 0x21, 0x00


	//----- nvinfo : EIATTR_KPARAM_INFO
	.align		4
.L_113:
        /*0048*/ 	.byte	0x04, 0x17
        /*004a*/ 	.short	(.L_115 - .L_114)
.L_114:
        /*004c*/ 	.word	0x00000000
        /*0050*/ 	.short	0x0001
        /*0052*/ 	.short	0x0008
        /*0054*/ 	.byte	0x00, 0xf5, 0x21, 0x00


	//----- nvinfo : EIATTR_KPARAM_INFO
	.align		4
.L_115:
        /*0058*/ 	.byte	0x04, 0x17
        /*005a*/ 	.short	(.L_117 - .L_116)
.L_116:
        /*005c*/ 	.word	0x00000000
        /*0060*/ 	.short	0x0000
        /*0062*/ 	.short	0x0000
        /*0064*/ 	.byte	0x00, 0xf5, 0x21, 0x00


	//----- nvinfo : EIATTR_SPARSE_MMA_MASK
	.align		4
.L_117:
        /*0068*/ 	.byte	0x03, 0x50
        /*006a*/ 	.short	0x0000


	//----- nvinfo : EIATTR_MAXREG_COUNT
	.align		4
        /*006c*/ 	.byte	0x03, 0x1b
        /*006e*/ 	.short	0x00ff


	//----- nvinfo : EIATTR_NUM_BARRIERS
	.align		4
        /*0070*/ 	.byte	0x02, 0x4c
        /*0072*/ 	.byte	0x01
	.zero		1


	//----- nvinfo : EIATTR_MERCURY_ISA_VERSION
	.align		4
        /*0074*/ 	.byte	0x03, 0x5f
        /*0076*/ 	.short	0x0101


	//----- nvinfo : EIATTR_COOP_GROUP_MASK_REGIDS
	.align		4
        /*0078*/ 	.byte	0x04, 0x29
        /*007a*/ 	.short	(.L_119 - .L_118)


	//   ....[0]....
.L_118:
        /*007c*/ 	.word	0xffffffff


	//   ....[1]....
        /*0080*/ 	.word	0xffffffff


	//   ....[2]....
        /*0084*/ 	.word	0xffffffff


	//   ....[3]....
        /*0088*/ 	.word	0xffffffff


	//   ....[4]....
        /*008c*/ 	.word	0xffffffff


	//   ....[5]....
        /*0090*/ 	.word	0xffffffff


	//   ....[6]....
        /*0094*/ 	.word	0xffffffff


	//   ....[7]....
        /*0098*/ 	.word	0xffffffff


	//   ....[8]....
        /*009c*/ 	.word	0xffffffff


	//   ....[9]....
        /*00a0*/ 	.word	0xffffffff


	//   ....[10]....
        /*00a4*/ 	.word	0xffffffff


	//   ....[11]....
        /*00a8*/ 	.word	0xffffffff


	//   ....[12]....
        /*00ac*/ 	.word	0xffffffff


	//   ....[13]....
        /*00b0*/ 	.word	0xffffffff


	//   ....[14]....
        /*00b4*/ 	.word	0xffffffff


	//   ....[15]....
        /*00b8*/ 	.word	0xffffffff


	//   ....[16]....
        /*00bc*/ 	.word	0xffffffff


	//   ....[17]....
        /*00c0*/ 	.word	0xffffffff


	//   ....[18]....
        /*00c4*/ 	.word	0xffffffff


	//   ....[19]....
        /*00c8*/ 	.word	0xffffffff


	//   ....[20]....
        /*00cc*/ 	.word	0xffffffff


	//   ....[21]....
        /*00d0*/ 	.word	0xffffffff


	//   ....[22]....
        /*00d4*/ 	.word	0xffffffff


	//   ....[23]....
        /*00d8*/ 	.word	0xffffffff


	//   ....[24]....
        /*00dc*/ 	.word	0xffffffff


	//   ....[25]....
        /*00e0*/ 	.word	0xffffffff


	//   ....[26]....
        /*00e4*/ 	.word	0xffffffff


	//   ....[27]....
        /*00e8*/ 	.word	0xffffffff


	//   ....[28]....
        /*00ec*/ 	.word	0xffffffff


	//   ....[29]....
        /*00f0*/ 	.word	0xffffffff


	//   ....[30]....
        /*00f4*/ 	.word	0xffffffff


	//   ....[31]....
        /*00f8*/ 	.word	0xffffffff


	//   ....[32]....
        /*00fc*/ 	.word	0xffffffff


	//   ....[33]....
        /*0100*/ 	.word	0xffffffff


	//   ....[34]....
        /*0104*/ 	.word	0xffffffff


	//   ....[35]....
        /*0108*/ 	.word	0xffffffff


	//   ....[36]....
        /*010c*/ 	.word	0xffffffff


	//   ....[37]....
        /*0110*/ 	.word	0xffffffff


	//   ....[38]....
        /*0114*/ 	.word	0xffffffff


	//   ....[39]....
        /*0118*/ 	.word	0xffffffff


	//   ....[40]....
        /*011c*/ 	.word	0xffffffff


	//   ....[41]....
        /*0120*/ 	.word	0xffffffff


	//   ....[42]....
        /*0124*/ 	.word	0xffffffff


	//   ....[43]....
        /*0128*/ 	.word	0xffffffff


	//   ....[44]....
        /*012c*/ 	.word	0xffffffff


	//   ....[45]....
        /*0130*/ 	.word	0xffffffff


	//   ....[46]....
        /*0134*/ 	.word	0xffffffff


	//   ....[47]....
        /*0138*/ 	.word	0xffffffff


	//   ....[48]....
        /*013c*/ 	.word	0xffffffff


	//   ....[49]....
        /*0140*/ 	.word	0xffffffff


	//   ....[50]....
        /*0144*/ 	.word	0xffffffff


	//   ....[51]....
        /*0148*/ 	.word	0xffffffff


	//   ....[52]....
        /*014c*/ 	.word	0xffffffff


	//   ....[53]....
        /*0150*/ 	.word	0xffffffff


	//   ....[54]....
        /*0154*/ 	.word	0xffffffff


	//   ....[55]....
        /*0158*/ 	.word	0xffffffff


	//   ....[56]....
        /*015c*/ 	.word	0xffffffff


	//   ....[57]....
        /*0160*/ 	.word	0xffffffff


	//   ....[58]....
        /*0164*/ 	.word	0xffffffff


	//   ....[59]....
        /*0168*/ 	.word	0xffffffff


	//----- nvinfo : EIATTR_COOP_GROUP_INSTR_OFFSETS
	.align		4
.L_119:
        /*016c*/ 	.byte	0x04, 0x28
        /*016e*/ 	.short	(.L_121 - .L_120)


	//   ....[0]....
.L_120:
        /*0170*/ 	.word	0x00000eb0


	//   ....[1]....
        /*0174*/ 	.word	0x00000ec0


	//   ....[2]....
        /*0178*/ 	.word	0x00000f50


	//   ....[3]....
        /*017c*/ 	.word	0x00000f80


	//   ....[4]....
        /*0180*/ 	.word	0x00000ff0


	//   ....[5]....
        /*0184*/ 	.word	0x00001010


	//   ....[6]....
        /*0188*/ 	.word	0x00001070


	//   ....[7]....
        /*018c*/ 	.word	0x00001080


	//   ....[8]....
        /*0190*/ 	.word	0x000010d0


	//   ....[9]....
        /*0194*/ 	.word	0x000010e0


	//   ....[10]....
        /*0198*/ 	.word	0x000013c0


	//   ....[11]....
        /*019c*/ 	.word	0x000013d0


	//   ....[12]....
        /*01a0*/ 	.word	0x00001460


	//   ....[13]....
        /*01a4*/ 	.word	0x00001480


	//   ....[14]....
        /*01a8*/ 	.word	0x000014e0


	//   ....[15]....
        /*01ac*/ 	.word	0x00001500


	//   ....[16]....
        /*01b0*/ 	.word	0x00001560


	//   ....[17]....
        /*01b4*/ 	.word	0x00001590


	//   ....[18]....
        /*01b8*/ 	.word	0x00001610


	//   ....[19]....
        /*01bc*/ 	.word	0x00001630


	//   ....[20]....
        /*01c0*/ 	.word	0x00002c70


	//   ....[21]....
        /*01c4*/ 	.word	0x00002c80


	//   ....[22]....
        /*01c8*/ 	.word	0x00002d20


	//   ....[23]....
        /*01cc*/ 	.word	0x00002d50


	//   ....[24]....
        /*01d0*/ 	.word	0x00002db0


	//   ....[25]....
        /*01d4*/ 	.word	0x00002de0


	//   ....[26]....
        /*01d8*/ 	.word	0x00002e30


	//   ....[27]....
        /*01dc*/ 	.word	0x00002e50


	//   ....[28]....
        /*01e0*/ 	.word	0x00002ea0


	//   ....[29]....
        /*01e4*/ 	.word	0x00002ec0


	//   ....[30]....
        /*01e8*/ 	.word	0x00003f90


	//   ....[31]....
        /*01ec*/ 	.word	0x00003fa0


	//   ....[32]....
        /*01f0*/ 	.word	0x00004030


	//   ....[33]....
        /*01f4*/ 	.word	0x00004060


	//   ....[34]....
        /*01f8*/ 	.word	0x000040d0


	//   ....[35]....
        /*01fc*/ 	.word	0x000040f0


	//   ....[36]....
        /*0200*/ 	.word	0x00004150


	//   ....[37]....
        /*0204*/ 	.word	0x00004160


	//   ....[38]....
        /*0208*/ 	.word	0x000041b0


	//   ....[39]....
        /*020c*/ 	.word	0x000041c0


	//   ....[40]....
        /*0210*/ 	.word	0x000044a0


	//   ....[41]....
        /*0214*/ 	.word	0x000044b0


	//   ....[42]....
        /*0218*/ 	.word	0x00004540


	//   ....[43]....
        /*021c*/ 	.word	0x00004560


	//   ....[44]....
        /*0220*/ 	.word	0x000045c0


	//   ....[45]....
        /*0224*/ 	.word	0x000045e0


	//   ....[46]....
        /*0228*/ 	.word	0x00004640


	//   ....[47]....
        /*022c*/ 	.word	0x00004680


	//   ....[48]....
        /*0230*/ 	.word	0x00004700


	//   ....[49]....
        /*0234*/ 	.word	0x00004720


	//   ....[50]....
        /*0238*/ 	.word	0x00005db0


	//   ....[51]....
        /*023c*/ 	.word	0x00005dc0


	//   ....[52]....
        /*0240*/ 	.word	0x00005e60


	//   ....[53]....
        /*0244*/ 	.word	0x00005e90


	//   ....[54]....
        /*0248*/ 	.word	0x00005ef0


	//   ....[55]....
        /*024c*/ 	.word	0x00005f20


	//   ....[56]....
        /*0250*/ 	.word	0x00005f70


	//   ....[57]....
        /*0254*/ 	.word	0x00005f90


	//   ....[58]....
        /*0258*/ 	.word	0x00005fe0


	//   ....[59]....
        /*025c*/ 	.word	0x00006000


	//----- nvinfo : EIATTR_VRC_CTA_INIT_COUNT
	.align		4
.L_121:
        /*0260*/ 	.byte	0x02, 0x4a
	.zero		1
	.zero		1


	//----- nvinfo : EIATTR_EXIT_INSTR_OFFSETS
	.align		4
        /*0264*/ 	.byte	0x04, 0x1c
        /*0266*/ 	.short	(.L_123 - .L_122)


	//   ....[0]....
.L_122:
        /*0268*/ 	.word	0x000062c0


	//   ....[1]....
        /*026c*/ 	.word	0x00006320


	//----- nvinfo : EIATTR_MAX_THREADS
	.align		4
.L_123:
        /*0270*/ 	.byte	0x04, 0x05
        /*0272*/ 	.short	(.L_125 - .L_124)
.L_124:
        /*0274*/ 	.word	0x00000100
        /*0278*/ 	.word	0x00000001
        /*027c*/ 	.word	0x00000001


	//----- nvinfo : EIATTR_CRS_STACK_SIZE
	.align		4
.L_125:
        /*0280*/ 	.byte	0x04, 0x1e
        /*0282*/ 	.short	(.L_127 - .L_126)
.L_126:
        /*0284*/ 	.word	0x00000000


	//----- nvinfo : EIATTR_CBANK_PARAM_SIZE
	.align		4
.L_127:
        /*0288*/ 	.byte	0x03, 0x19
        /*028a*/ 	.short	0x0062


	//----- nvinfo : EIATTR_PARAM_CBANK
	.align		4
        /*028c*/ 	.byte	0x04, 0x0a
        /*028e*/ 	.short	(.L_129 - .L_128)
	.align		4
.L_128:
        /*0290*/ 	.word	index@(.nv.constant0._ZN3cub18CUB_300001_SM_10006detail6reduce18DeviceReduceKernelINS2_10policy_hubIdyN4cuda3__47maximumIvEEE10Policy1000EPdyS8_dNS5_3std3__410__identityEEEvT0_PT3_T1_NS0_13GridEvenShareISI_EET2_T4_)
        /*0294*/ 	.short	0x0380
        /*0296*/ 	.short	0x0062


	//----- nvinfo : EIATTR_SW_WAR
	.align		4
.L_129:
        /*0298*/ 	.byte	0x04, 0x36
        /*029a*/ 	.short	(.L_131 - .L_130)
.L_130:
        /*029c*/ 	.word	0x00000008
.L_131:


//--------------------- .nv.info._ZN3cub18CUB_300001_SM_10006detail6reduce28DeviceReduceSingleTileKernelINS2_10policy_hubIdyN4cuda3__47maximumIvEEE10Policy1000EPdSB_yS8_ddNS5_3std3__410__identityEEEvT0_T1_T2_T3_T4_T6_ --------------------------
	.section	.nv.info._ZN3cub18CUB_300001_SM_10006detail6reduce28DeviceReduceSingleTileKernelINS2_10policy_hubIdyN4cuda3__47maximumIvEEE10Policy1000EPdSB_yS8_ddNS5_3std3__410__identityEEEvT0_T1_T2_T3_T4_T6_,"",@"SHT_CUDA_INFO"
	.sectionflags	@""
	.align	4


	//----- nvinfo : EIATTR_CUDA_API_VERSION
	.align		4
        /*0000*/ 	.byte	0x04, 0x37
        /*0002*/ 	.short	(.L_133 - .L_132)
.L_132:
        /*0004*/ 	.word	0x00000082


	//----- nvinfo : EIATTR_KPARAM_INFO
	.align		4
.L_133:
        /*0008*/ 	.byte	0x04, 0x17
        /*000a*/ 	.short	(.L_135 - .L_134)
.L_134:
        /*000c*/ 	.word	0x00000000
        /*0010*/ 	.short	0x0005
        /*0012*/ 	.short	0x0028
        /*0014*/ 	.byte	0x00, 0xf0, 0x05, 0x00


	//----- nvinfo : EIATTR_KPARAM_INFO
	.align		4
.L_135:
        /*0018*/ 	.byte	0x04, 0x17
        /*001a*/ 	.short	(.L_137 - .L_136)
.L_136:
        /*001c*/ 	.word	0x00000000
        /*0020*/ 	.short	0x0004
        /*0022*/ 	.short	0x0020
        /*0024*/ 	.byte	0x00, 0xf0, 0x21, 0x00


	//----- nvinfo : EIATTR_KPARAM_INFO
	.align		4
.L_137:
        /*0028*/ 	.byte	0x04, 0x17
        /*002a*/ 	.short	(.L_139 - .L_138)
.L_138:
        /*002c*/ 	.word	0x00000000
        /*0030*/ 	.short	0x0003
        /*0032*/ 	.short	0x0018
        /*0034*/ 	.byte	0x00, 0xf0, 0x05, 0x00


	//----- nvinfo : EIATTR_KPARAM_INFO
	.align		4
.L_139:
        /*0038*/ 	.byte	0x04, 0x17
        /*003a*/ 	.short	(.L_141 - .L_140)
.L_140:
        /*003c*/ 	.word	0x00000000
        /*0040*/ 	.short	0x0002
        /*0042*/ 	.short	0x0010
        /*0044*/ 	.byte	0x00, 0xf0, 0x21, 0x00


	//----- nvinfo : EIATTR_KPARAM_INFO
	.align		4
.L_141:
        /*0048*/ 	.byte	0x04, 0x17
        /*004a*/ 	.short	(.L_143 - .L_142)
.L_142:
        /*004c*/ 	.word	0x00000000
        /*0050*/ 	.short	0x0001
        /*0052*/ 	.short	0x0008
        /*0054*/ 	.byte	0x00, 0xf5, 0x21, 0x00


	//----- nvinfo : EIATTR_KPARAM_INFO
	.align		4
.L_143:
        /*0058*/ 	.byte	0x04, 0x17
        /*005a*/ 	.short	(.L_145 - .L_144)
.L_144:
        /*005c*/ 	.word	0x00000000
        /*0060*/ 	.short	0x0000
        /*0062*/ 	.short	0x0000
        /*0064*/ 	.byte	0x00, 0xf5, 0x21, 0x00


	//----- nvinfo : EIATTR_SPARSE_MMA_MASK
	.align		4
.L_145:
        /*0068*/ 	.byte	0x03, 0x50
        /*006a*/ 	.short	0x0000


	//----- nvinfo : EIATTR_MAXREG_COUNT
	.align		4
        /*006c*/ 	.byte	0x03, 0x1b
        /*006e*/ 	.short	0x00ff


	//----- nvinfo : EIATTR_NUM_BARRIERS
	.align		4
        /*0070*/ 	.byte	0x02, 0x4c
        /*0072*/ 	.byte	0x01
	.zero		1


	//----- nvinfo : EIATTR_MERCURY_ISA_VERSION
	.align		4
        /*0074*/ 	.byte	0x03, 0x5f
        /*0076*/ 	.short	0x0101


	//----- nvinfo : EIATTR_COOP_GROUP_MASK_REGIDS
	.align		4
        /*0078*/ 	.byte	0x04, 0x29
        /*007a*/ 	.short	(.L_147 - .L_146)


	//   ....[0]....
.L_146:
        /*007c*/ 	.word	0xffffffff


	//   ....[1]....
        /*0080*/ 	.word	0xffffffff


	//   ....[2]....
        /*0084*/ 	.word	0xffffffff


	//   ....[3]....
        /*0088*/ 	.word	0xffffffff


	//   ....[4]....
        /*008c*/ 	.word	0xffffffff


	//   ....[5]....
        /*0090*/ 	.word	0xffffffff


	//   ....[6]....
        /*0094*/ 	.word	0xffffffff


	//   ....[7]....
        /*0098*/ 	.word	0xffffffff


	//   ....[8]....
        /*009c*/ 	.word	0xffffffff


	//   ....[9]....
        /*00a0*/ 	.word	0xffffffff


	//   ....[10]....
        /*00a4*/ 	.word	0xffffffff


	//   ....[11]....
        /*00a8*/ 	.word	0xffffffff


	//   ....[12]....
        /*00ac*/ 	.word	0xffffffff


	//   ....[13]....
        /*00b0*/ 	.word	0xffffffff


	//   ....[14]....
        /*00b4*/ 	.word	0xffffffff


	//   ....[15]....
        /*00b8*/ 	.word	0xffffffff


	//   ....[16]....
        /*00bc*/ 	.word	0xffffffff


	//   ....[17]....
        /*00c0*/ 	.word	0xffffffff


	//   ....[18]....
        /*00c4*/ 	.word	0xffffffff


	//   ....[19]....
        /*00c8*/ 	.word	0xffffffff


	//   ....[20]....
        /*00cc*/ 	.word	0xffffffff


	//   ....[21]....
        /*00d0*/ 	.word	0xffffffff


	//   ....[22]....
        /*00d4*/ 	.word	0xffffffff


	//   ....[23]....
        /*00d8*/ 	.word	0xffffffff


	//   ....[24]....
        /*00dc*/ 	.word	0xffffffff


	//   ....[25]....
        /*00e0*/ 	.word	0xffffffff


	//   ....[26]....
        /*00e4*/ 	.word	0xffffffff


	//   ....[27]....
        /*00e8*/ 	.word	0xffffffff


	//   ....[28]....
        /*00ec*/ 	.word	0xffffffff


	//   ....[29]....
        /*00f0*/ 	.word	0xffffffff


	//   ....[30]....
        /*00f4*/ 	.word	0xffffffff


	//   ....[31]....
        /*00f8*/ 	.word	0xffffffff


	//   ....[32]....
        /*00fc*/ 	.word	0xffffffff


	//   ....[33]....
        /*0100*/ 	.word	0xffffffff


	//   ....[34]....
        /*0104*/ 	.word	0xffffffff


	//   ....[35]....
        /*0108*/ 	.word	0xffffffff


	//   ....[36]....
        /*010c*/ 	.word	0xffffffff


	//   ....[37]....
        /*0110*/ 	.word	0xffffffff


	//   ....[38]....
        /*0114*/ 	.word	0xffffffff


	//   ....[39]....
        /*0118*/ 	.word	0xffffffff


	//   ....[40]....
        /*011c*/ 	.word	0xffffffff


	//   ....[41]....
        /*0120*/ 	.word	0xffffffff


	//   ....[42]....
        /*0124*/ 	.word	0xffffffff


	//   ....[43]....
        /*0128*/ 	.word	0xffffffff


	//   ....[44]....
        /*012c*/ 	.word	0xffffffff


	//   ....[45]....
        /*0130*/ 	.word	0xffffffff


	//   ....[46]....
        /*0134*/ 	.word	0xffffffff


	//   ....[47]....
        /*0138*/ 	.word	0xffffffff


	//   ....[48]....
        /*013c*/ 	.word	0xffffffff


	//   ....[49]....
        /*0140*/ 	.word	0xffffffff


	//   ....[50]....
        /*0144*/ 	.word	0xffffffff


	//   ....[51]....
        /*0148*/ 	.word	0xffffffff


	//   ....[52]....
        /*014c*/ 	.word	0xffffffff


	//   ....[53]....
        /*0150*/ 	.word	0xffffffff


	//   ....[54]....
        /*0154*/ 	.word	0xffffffff


	//   ....[55]....
        /*0158*/ 	.word	0xffffffff


	//   ....[56]....
        /*015c*/ 	.word	0xffffffff


	//   ....[57]....
        /*0160*/ 	.word	0xffffffff


	//   ....[58]....
        /*0164*/ 	.word	0xffffffff


	//   ....[59]....
        /*0168*/ 	.word	0xffffffff


	//----- nvinfo : EIATTR_COOP_GROUP_INSTR_OFFSETS
	.align		4
.L_147:
        /*016c*/ 	.byte	0x04, 0x28
        /*016e*/ 	.short	(.L_149 - .L_148)


	//   ....[0]....
.L_148:
        /*0170*/ 	.word	0x00000d70


	//   ....[1]....
        /*0174*/ 	.word	0x00000d80


	//   ....[2]....
        /*0178*/ 	.word	0x00000e10


	//   ....[3]....
        /*017c*/ 	.word	0x00000e50


	//   ....[4]....
        /*0180*/ 	.word	0x00000ed0


	//   ....[5]....
        /*0184*/ 	.word	0x00000f10


	//   ....[6]....
        /*0188*/ 	.word	0x00000f70


	//   ....[7]....
        /*018c*/ 	.word	0x00000fa0


	//   ....[8]....
        /*0190*/ 	.word	0x00000fe0


	//   ....[9]....
        /*0194*/ 	.word	0x00001010


	//   ....[10]....
        /*0198*/ 	.word	0x00001300


	//   ....[11]....
        /*019c*/ 	.word	0x00001310


	//   ....[12]....
        /*01a0*/ 	.word	0x000013a0


	//   ....[13]....
        /*01a4*/ 	.word	0x000013d0


	//   ....[14]....
        /*01a8*/ 	.word	0x00001420


	//   ....[15]....
        /*01ac*/ 	.word	0x00001450


	//   ....[16]....
        /*01b0*/ 	.word	0x000014c0


	//   ....[17]....
        /*01b4*/ 	.word	0x00001500


	//   ....[18]....
        /*01b8*/ 	.word	0x00001570


	//   ....[19]....
        /*01bc*/ 	.word	0x000015a0


	//   ....[20]....
        /*01c0*/ 	.word	0x00002a40


	//   ....[21]....
        /*01c4*/ 	.word	0x00002a50


	//   ....[22]....
        /*01c8*/ 	.word	0x00002ae0


	//   ....[23]....
        /*01cc*/ 	.word	0x00002b10


	//   ....[24]....
        /*01d0*/ 	.word	0x00002b80


	//   ....[25]....
        /*01d4*/ 	.word	0x00002ba0


	//   ....[26]....
        /*01d8*/ 	.word	0x00002c00


	//   ....[27]....
        /*01dc*/ 	.word	0x00002c10


	//   ....[28]....
        /*01e0*/ 	.word	0x00002c50


	//   ....[29]....
        /*01e4*/ 	.word	0x00002c60


	//   ....[30]....
        /*01e8*/ 	.word	0x00003b40


	//   ....[31]....
        /*01ec*/ 	.word	0x00003b50


	//   ....[32]....
        /*01f0*/ 	.word	0x00003be0


	//   ....[33]....
        /*01f4*/ 	.word	0x00003c20


	//   ....[34]....
        /*01f8*/ 	.word	0x00003ca0


	//   ....[35]....
        /*01fc*/ 	.word	0x00003ce0


	//   ....[36]....
        /*0200*/ 	.word	0x00003d40


	//   ....[37]....
        /*0204*/ 	.word	0x00003d70


	//   ....[38]....
        /*0208*/ 	.word	0x00003db0


	//   ....[39]....
        /*020c*/ 	.word	0x00003de0


	//   ....[40]....
        /*0210*/ 	.word	0x000040f0


	//   ....[41]....
        /*0214*/ 	.word	0x00004100


	//   ....[42]....
        /*0218*/ 	.word	0x00004190


	//   ....[43]....
        /*021c*/ 	.word	0x000041c0


	//   ....[44]....
        /*0220*/ 	.word	0x00004210


	//   ....[45]....
        /*0224*/ 	.word	0x00004240


	//   ....[46]....
        /*0228*/ 	.word	0x000042b0


	//   ....[47]....
        /*022c*/ 	.word	0x000042f0


	//   ....[48]....
        /*0230*/ 	.word	0x00004360


	//   ....[49]....
        /*0234*/ 	.word	0x00004390


	//   ....[50]....
        /*0238*/ 	.word	0x000058a0


	//   ....[51]....
        /*023c*/ 	.word	0x000058b0


	//   ....[52]....
        /*0240*/ 	.word	0x00005940


	//   ....[53]....
        /*0244*/ 	.word	0x00005980


	//   ....[54]....
        /*0248*/ 	.word	0x00005a00


	//   ....[55]....
        /*024c*/ 	.word	0x00005a40


	//   ....[56]....
        /*0250*/ 	.word	0x00005aa0


	//   ....[57]....
        /*0254*/ 	.word	0x00005ad0


	//   ....[58]....
        /*0258*/ 	.word	0x00005b10


	//   ....[59]....
        /*025c*/ 	.word	0x00005b40


	//----- nvinfo : EIATTR_VRC_CTA_INIT_COUNT
	.align		4
.L_149:
        /*0260*/ 	.byte	0x02, 0x4a
	.zero		1
	.zero		1


	//----- nvinfo : EIATTR_EXIT_INSTR_OFFSETS
	.align		4
        /*0264*/ 	.byte	0x04, 0x1c
        /*0266*/ 	.short	(.L_151 - .L_150)


	//   ....[0]....
.L_150:
        /*0268*/ 	.word	0x000000a0


	//   ....[1]....
        /*026c*/ 	.word	0x000000e0


	//   ....[2]....
        /*0270*/ 	.word	0x00005de0


	//   ....[3]....
        /*0274*/ 	.word	0x00005e60


	//----- nvinfo : EIATTR_MAX_THREADS
	.align		4
.L_151:
        /*0278*/ 	.byte	0x04, 0x05
        /*027a*/ 	.short	(.L_153 - .L_152)
.L_152:
        /*027c*/ 	.word	0x00000100
        /*0280*/ 	.word	0x00000001
        /*0284*/ 	.word	0x00000001


	//----- nvinfo : EIATTR_CRS_STACK_SIZE
	.align		4
.L_153:
        /*0288*/ 	.byte	0x04, 0x1e
        /*028a*/ 	.short	(.L_155 - .L_154)
.L_154:
        /*028c*/ 	.word	0x00000000


	//----- nvinfo : EIATTR_CBANK_PARAM_SIZE
	.align		4
.L_155:
        /*0290*/ 	.byte	0x03, 0x19
        /*0292*/ 	.short	0x0029


	//----- nvinfo : EIATTR_PARAM_CBANK
	.align		4
        /*0294*/ 	.byte	0x04, 0x0a
        /*0296*/ 	.short	(.L_157 - .L_156)
	.align		4
.L_156:
        /*0298*/ 	.word	index@(.nv.constant0._ZN3cub18CUB_300001_SM_10006detail6reduce28DeviceReduceSingleTileKernelINS2_10policy_hubIdyN4cuda3__47maximumIvEEE10Policy1000EPdSB_yS8_ddNS5_3std3__410__identityEEEvT0_T1_T2_T3_T4_T6_)
        /*029c*/ 	.short	0x0380
        /*029e*/ 	.short	0x0029


	//----- nvinfo : EIATTR_SW_WAR
	.align		4
.L_157:
        /*02a0*/ 	.byte	0x04, 0x36
        /*02a2*/ 	.short	(.L_159 - .L_158)
.L_158:
        /*02a4*/ 	.word	0x00000008
.L_159:


//--------------------- .nv.info._ZN3cub18CUB_300001_SM_10006detail11EmptyKernelIvEEvv --------------------------
	.section	.nv.info._ZN3cub18CUB_300001_SM_10006detail11EmptyKernelIvEEvv,"",@"SHT_CUDA_INFO"
	.sectionflags	@""
	.align	4


	//----- nvinfo : EIATTR_CUDA_API_VERSION
	.align		4
        /*0000*/ 	.byte	0x04, 0x37
        /*0002*/ 	.short	(.L_161 - .L_160)
.L_160:
        /*0004*/ 	.word	0x00000082


	//----- nvinfo : EIATTR_SPARSE_MMA_MASK
	.align		4
.L_161:
        /*0008*/ 	.byte	0x03, 0x50
        /*000a*/ 	.short	0x0000


	//----- nvinfo : EIATTR_MAXREG_COUNT
	.align		4
        /*000c*/ 	.byte	0x03, 0x1b
        /*000e*/ 	.short	0x00ff


	//----- nvinfo : EIATTR_MERCURY_ISA_VERSION
	.align		4
        /*0010*/ 	.byte	0x03, 0x5f
        /*0012*/ 	.short	0x0101


	//----- nvinfo : EIATTR_VRC_CTA_INIT_COUNT
	.align		4
        /*0014*/ 	.byte	0x02, 0x4a
	.zero		1
	.zero		1


	//----- nvinfo : EIATTR_EXIT_INSTR_OFFSETS
	.align		4
        /*0018*/ 	.byte	0x04, 0x1c
        /*001a*/ 	.short	(.L_163 - .L_162)


	//   ....[0]....
.L_162:
        /*001c*/ 	.word	0x00000010


	//----- nvinfo : EIATTR_SW_WAR
	.align		4
.L_163:
        /*0020*/ 	.byte	0x04, 0x36
        /*0022*/ 	.short	(.L_165 - .L_164)
.L_164:
        /*0024*/ 	.word	0x00000008
.L_165:


//--------------------- .nv.info._Z9get_errorPdS_S_ --------------------------
	.section	.nv.info._Z9get_errorPdS_S_,"",@"SHT_CUDA_INFO"
	.sectionflags	@""
	.align	4


	//----- nvinfo : EIATTR_CUDA_API_VERSION
	.align		4
        /*0000*/ 	.byte	0x04, 0x37
        /*0002*/ 	.short	(.L_167 - .L_166)
.L_166:
        /*0004*/ 	.word	0x00000082


	//----- nvinfo : EIATTR_KPARAM_INFO
	.align		4
.L_167:
        /*0008*/ 	.byte	0x04, 0x17
        /*000a*/ 	.short	(.L_169 - .L_168)
.L_168:
        /*000c*/ 	.word	0x00000000
        /*0010*/ 	.short	0x0002
        /*0012*/ 	.short	0x0010
        /*0014*/ 	.byte	0x00, 0xf5, 0x21, 0x00


	//----- nvinfo : EIATTR_KPARAM_INFO
	.align		4
.L_169:
        /*0018*/ 	.byte	0x04, 0x17
        /*001a*/ 	.short	(.L_171 - .L_170)
.L_170:
        /*001c*/ 	.word	0x00000000
        /*0020*/ 	.short	0x0001
        /*0022*/ 	.short	0x0008
        /*0024*/ 	.byte	0x00, 0xf5, 0x21, 0x00


	//----- nvinfo : EIATTR_KPARAM_INFO
	.align		4
.L_171:
        /*0028*/ 	.byte	0x04, 0x17
        /*002a*/ 	.short	(.L_173 - .L_172)
.L_172:
        /*002c*/ 	.word	0x00000000
        /*0030*/ 	.short	0x0000
        /*0032*/ 	.short	0x0000
        /*0034*/ 	.byte	0x00, 0xf5, 0x21, 0x00


	//----- nvinfo : EIATTR_SPARSE_MMA_MASK
	.align		4
.L_173:
        /*0038*/ 	.byte	0x03, 0x50
        /*003a*/ 	.short	0x0000


	//----- nvinfo : EIATTR_MAXREG_COUNT
	.align		4
        /*003c*/ 	.byte	0x03, 0x1b
        /*003e*/ 	.short	0x00ff


	//----- nvinfo : EIATTR_MERCURY_ISA_VERSION
	.align		4
        /*0040*/ 	.byte	0x03, 0x5f
        /*0042*/ 	.short	0x0101


	//----- nvinfo : EIATTR_VRC_CTA_INIT_COUNT
	.align		4
        /*0044*/ 	.byte	0x02, 0x4a
	.zero		1
	.zero		1


	//----- nvinfo : EIATTR_EXIT_INSTR_OFFSETS
	.align		4
        /*0048*/ 	.byte	0x04, 0x1c
        /*004a*/ 	.short	(.L_175 - .L_174)


	//   ....[0]....
.L_174:
        /*004c*/ 	.word	0x00000060


	//   ....[1]....
        /*0050*/ 	.word	0x00000130


	//----- nvinfo : EIATTR_CBANK_PARAM_SIZE
	.align		4
.L_175:
        /*0054*/ 	.byte	0x03, 0x19
        /*0056*/ 	.short	0x0018


	//----- nvinfo : EIATTR_PARAM_CBANK
	.align		4
        /*0058*/ 	.byte	0x04, 0x0a
        /*005a*/ 	.short	(.L_177 - .L_176)
	.align		4
.L_176:
        /*005c*/ 	.word	index@(.nv.constant0._Z9get_errorPdS_S_)
        /*0060*/ 	.short	0x0380
        /*0062*/ 	.short	0x0018


	//----- nvinfo : EIATTR_SW_WAR
	.align		4
.L_177:
        /*0064*/ 	.byte	0x04, 0x36
        /*0066*/ 	.short	(.L_179 - .L_178)
.L_178:
        /*0068*/ 	.word	0x00000008
.L_179:


//--------------------- .nv.info._Z13heat_equationPdS_di --------------------------
	.section	.nv.info._Z13heat_equationPdS_di,"",@"SHT_CUDA_INFO"
	.sectionflags	@""
	.align	4


	//----- nvinfo : EIATTR_CUDA_API_VERSION
	.align		4
        /*0000*/ 	.byte	0x04, 0x37
        /*0002*/ 	.short	(.L_181 - .L_180)
.L_180:
        /*0004*/ 	.word	0x00000082


	//----- nvinfo : EIATTR_KPARAM_INFO
	.align		4
.L_181:
        /*0008*/ 	.byte	0x04, 0x17
        /*000a*/ 	.short	(.L_183 - .L_182)
.L_182:
        /*000c*/ 	.word	0x00000000
        /*0010*/ 	.short	0x0003
        /*0012*/ 	.short	0x0018
        /*0014*/ 	.byte	0x00, 0xf0, 0x11, 0x00


	//----- nvinfo : EIATTR_KPARAM_INFO
	.align		4
.L_183:
        /*0018*/ 	.byte	0x04, 0x17
        /*001a*/ 	.short	(.L_185 - .L_184)
.L_184:
        /*001c*/ 	.word	0x00000000
        /*0020*/ 	.short	0x0002
        /*0022*/ 	.short	0x0010
        /*0024*/ 	.byte	0x00, 0xf0, 0x21, 0x00


	//----- nvinfo : EIATTR_KPARAM_INFO
	.align		4
.L_185:
        /*0028*/ 	.byte	0x04, 0x17
        /*002a*/ 	.short	(.L_187 - .L_186)
.L_186:
        /*002c*/ 	.word	0x00000000
        /*0030*/ 	.short	0x0001
        /*0032*/ 	.short	0x0008
        /*0034*/ 	.byte	0x00, 0xf5, 0x21, 0x00


	//----- nvinfo : EIATTR_KPARAM_INFO
	.align		4
.L_187:
        /*0038*/ 	.byte	0x04, 0x17
        /*003a*/ 	.short	(.L_189 - .L_188)
.L_188:
        /*003c*/ 	.word	0x00000000
        /*0040*/ 	.short	0x0000
        /*0042*/ 	.short	0x0000
        /*0044*/ 	.byte	0x00, 0xf5, 0x21, 0x00


	//----- nvinfo : EIATTR_SPARSE_MMA_MASK
	.align		4
.L_189:
        /*0048*/ 	.byte	0x03, 0x50
        /*004a*/ 	.short	0x0000


	//----- nvinfo : EIATTR_MAXREG_COUNT
	.align		4
        /*004c*/ 	.byte	0x03, 0x1b
        /*004e*/ 	.short	0x00ff


	//----- nvinfo : EIATTR_MERCURY_ISA_VERSION
	.align		4
        /*0050*/ 	.byte	0x03, 0x5f
        /*0052*/ 	.short	0x0101


	//----- nvinfo : EIATTR_VRC_CTA_INIT_COUNT
	.align		4
        /*0054*/ 	.byte	0x02, 0x4a
	.zero		1
	.zero		1


	//----- nvinfo : EIATTR_EXIT_INSTR_OFFSETS
	.align		4
        /*0058*/ 	.byte	0x04, 0x1c
        /*005a*/ 	.short	(.L_191 - .L_190)


	//   ....[0]....
.L_190:
        /*005c*/ 	.word	0x00000050


	//   ....[1]....
        /*0060*/ 	.word	0x00000230


	//----- nvinfo : EIATTR_CBANK_PARAM_SIZE
	.align		4
.L_191:
        /*0064*/ 	.byte	0x03, 0x19
        /*0066*/ 	.short	0x001c


	//----- nvinfo : EIATTR_PARAM_CBANK
	.align		4
        /*0068*/ 	.byte	0x04, 0x0a
        /*006a*/ 	.short	(.L_193 - .L_192)
	.align		4
.L_192:
        /*006c*/ 	.word	index@(.nv.constant0._Z13heat_equationPdS_di)
        /*0070*/ 	.short	0x0380
        /*0072*/ 	.short	0x001c


	//----- nvinfo : EIATTR_SW_WAR
	.align		4
.L_193:
        /*0074*/ 	.byte	0x04, 0x36
        /*0076*/ 	.short	(.L_195 - .L_194)
.L_194:
        /*0078*/ 	.word	0x00000008
.L_195:


//--------------------- .nv.callgraph             --------------------------
	.section	.nv.callgraph,"",@"SHT_CUDA_CALLGRAPH"
	.align	4
	.sectionentsize	8
	.align		4
        /*0000*/ 	.word	0x00000000
	.align		4
        /*0004*/ 	.word	0xffffffff
	.align		4
        /*0008*/ 	.word	0x00000000
	.align		4
        /*000c*/ 	.word	0xfffffffe
	.align		4
        /*0010*/ 	.word	0x00000000
	.align		4
        /*0014*/ 	.word	0xfffffffd
	.align		4
        /*0018*/ 	.word	0x00000000
	.align		4
        /*001c*/ 	.word	0xfffffffc


//--------------------- .nv.constant4             --------------------------
	.section	.nv.constant4,"a",@progbits
	.align	8
	.align		8
.nv.constant4:
        /*0000*/ 	.dword	_ZN34_INTERNAL_23f3a88f_4_k_cu_d2da85854cuda3std3__45__cpo5beginE
	.align		8
        /*0008*/ 	.dword	_ZN34_INTERNAL_23f3a88f_4_k_cu_d2da85854cuda3std3__45__cpo3endE
	.align		8
        /*0010*/ 	.dword	_ZN34_INTERNAL_23f3a88f_4_k_cu_d2da85854cuda3std3__45__cpo6cbeginE
	.align		8
        /*0018*/ 	.dword	_ZN34_INTERNAL_23f3a88f_4_k_cu_d2da85854cuda3std3__45__cpo4cendE
	.align		8
        /*0020*/ 	.dword	_ZN34_INTERNAL_23f3a88f_4_k_cu_d2da85854cuda3std3__45__cpo6rbeginE
	.align		8
        /*0028*/ 	.dword	_ZN34_INTERNAL_23f3a88f_4_k_cu_d2da85854cuda3std3__45__cpo4rendE
	.align		8
        /*0030*/ 	.dword	_ZN34_INTERNAL_23f3a88f_4_k_cu_d2da85854cuda3std3__45__cpo7crbeginE
	.align		8
        /*0038*/ 	.dword	_ZN34_INTERNAL_23f3a88f_4_k_cu_d2da85854cuda3std3__45__cpo5crendE
	.align		8
        /*0040*/ 	.dword	_ZN34_INTERNAL_23f3a88f_4_k_cu_d2da85854cuda3std3__436_GLOBAL__N__23f3a88f_4_k_cu_d2da85856ignoreE
	.align		8
        /*0048*/ 	.dword	_ZN34_INTERNAL_23f3a88f_4_k_cu_d2da85854cuda3std3__419piecewise_constructE
	.align		8
        /*0050*/ 	.dword	_ZN34_INTERNAL_23f3a88f_4_k_cu_d2da85854cuda3std3__48in_placeE
	.align		8
        /*0058*/ 	.dword	_ZN34_INTERNAL_23f3a88f_4_k_cu_d2da85854cuda3std3__420unreachable_sentinelE
	.align		8
        /*0060*/ 	.dword	_ZN34_INTERNAL_23f3a88f_4_k_cu_d2da85854cuda3std3__47nulloptE
	.align		8
        /*0068*/ 	.dword	_ZN34_INTERNAL_23f3a88f_4_k_cu_d2da85854cuda3std3__48unexpectE
	.align		8
        /*0070*/ 	.dword	_ZN34_INTERNAL_23f3a88f_4_k_cu_d2da85854cuda3std6ranges3__45__cpo4swapE
	.align		8
        /*0078*/ 	.dword	_ZN34_INTERNAL_23f3a88f_4_k_cu_d2da85854cuda3std6ranges3__45__cpo9iter_moveE
	.align		8
        /*0080*/ 	.dword	_ZN34_INTERNAL_23f3a88f_4_k_cu_d2da85854cuda3std6ranges3__45__cpo5beginE
	.align		8
        /*0088*/ 	.dword	_ZN34_INTERNAL_23f3a88f_4_k_cu_d2da85854cuda3std6ranges3__45__cpo3endE
	.align		8
        /*0090*/ 	.dword	_ZN34_INTERNAL_23f3a88f_4_k_cu_d2da85854cuda3std6ranges3__45__cpo6cbeginE
	.align		8
        /*0098*/ 	.dword	_ZN34_INTERNAL_23f3a88f_4_k_cu_d2da85854cuda3std6ranges3__45__cpo4cendE
	.align		8
        /*00a0*/ 	.dword	_ZN34_INTERNAL_23f3a88f_4_k_cu_d2da85854cuda3std6ranges3__45__cpo7advanceE
	.align		8
        /*00a8*/ 	.dword	_ZN34_INTERNAL_23f3a88f_4_k_cu_d2da85854cuda3std6ranges3__45__cpo9iter_swapE
	.align		8
        /*00b0*/ 	.dword	_ZN34_INTERNAL_23f3a88f_4_k_cu_d2da85854cuda3std6ranges3__45__cpo4nextE
	.align		8
        /*00b8*/ 	.dword	_ZN34_INTERNAL_23f3a88f_4_k_cu_d2da85854cuda3std6ranges3__45__cpo4prevE
	.align		8
        /*00c0*/ 	.dword	_ZN34_INTERNAL_23f3a88f_4_k_cu_d2da85854cuda3std6ranges3__45__cpo4dataE
	.align		8
        /*00c8*/ 	.dword	_ZN34_INTERNAL_23f3a88f_4_k_cu_d2da85854cuda3std6ranges3__45__cpo5cdataE
	.align		8
        /*00d0*/ 	.dword	_ZN34_INTERNAL_23f3a88f_4_k_cu_d2da85854cuda3std6ranges3__45__cpo4sizeE
	.align		8
        /*00d8*/ 	.dword	_ZN34_INTERNAL_23f3a88f_4_k_cu_d2da85854cuda3std6ranges3__45__cpo5ssizeE
	.align		8
        /*00e0*/ 	.dword	_ZN34_INTERNAL_23f3a88f_4_k_cu_d2da85854cuda3std6ranges3__45__cpo8distanceE
	.align		8
        /*00e8*/ 	.dword	_ZN34_INTERNAL_23f3a88f_4_k_cu_d2da85856thrust24THRUST_300001_SM_1000_NS6system6detail10sequential3seqE
	.align		8
        /*00f0*/ 	.dword	_ZN34_INTERNAL_23f3a88f_4_k_cu_d2da85856thrust24THRUST_300001_SM_1000_NS12placeholders2_1E
	.align		8
        /*00f8*/ 	.dword	_ZN34_INTERNAL_23f3a88f_4_k_cu_d2da85856thrust24THRUST_300001_SM_1000_NS12placeholders2_2E
	.align		8
        /*0100*/ 	.dword	_ZN34_INTERNAL_23f3a88f_4_k_cu_d2da85856thrust24THRUST_300001_SM_1000_NS12placeholders2_3E
	.align		8
        /*0108*/ 	.dword	_ZN34_INTERNAL_23f3a88f_4_k_cu_d2da85856thrust24THRUST_300001_SM_1000_NS12placeholders2_4E
	.align		8
        /*0110*/ 	.dword	_ZN34_INTERNAL_23f3a88f_4_k_cu_d2da85856thrust24THRUST_300001_SM_1000_NS12placeholders2_5E
	.align		8
        /*0118*/ 	.dword	_ZN34_INTERNAL_23f3a88f_4_k_cu_d2da85856thrust24THRUST_300001_SM_1000_NS12placeholders2_6E
	.align		8
        /*0120*/ 	.dword	_ZN34_INTERNAL_23f3a88f_4_k_cu_d2da85856thrust24THRUST_300001_SM_1000_NS12placeholders2_7E
	.align		8
        /*0128*/ 	.dword	_ZN34_INTERNAL_23f3a88f_4_k_cu_d2da85856thrust24THRUST_300001_SM_1000_NS12placeholders2_8E
	.align		8
        /*0130*/ 	.dword	_ZN34_INTERNAL_23f3a88f_4_k_cu_d2da85856thrust24THRUST_300001_SM_1000_NS12placeholders2_9E
	.align		8
        /*0138*/ 	.dword	_ZN34_INTERNAL_23f3a88f_4_k_cu_d2da85856thrust24THRUST_300001_SM_1000_NS12placeholders3_10E


//--------------------- .text._ZN3cub18CUB_300001_SM_10006detail6reduce28DeviceReduceSingleTileKernelINS2_10policy_hubIdyN4cuda3__47maximumIvEEE10Policy1000EPdSB_iS8_ddNS5_3std3__410__identityEEEvT0_T1_T2_T3_T4_T6_ --------------------------
	.section	.text._ZN3cub18CUB_300001_SM_10006detail6reduce28DeviceReduceSingleTileKernelINS2_10policy_hubIdyN4cuda3__47maximumIvEEE10Policy1000EPdSB_iS8_ddNS5_3std3__410__identityEEEvT0_T1_T2_T3_T4_T6_,"ax",@progbits
	.align	128
        .global         _ZN3cub18CUB_300001_SM_10006detail6reduce28DeviceReduceSingleTileKernelINS2_10policy_hubIdyN4cuda3__47maximumIvEEE10Policy1000EPdSB_iS8_ddNS5_3std3__410__identityEEEvT0_T1_T2_T3_T4_T6_
        .type           _ZN3cub18CUB_300001_SM_10006detail6reduce28DeviceReduceSingleTileKernelINS2_10policy_hubIdyN4cuda3__47maximumIvEEE10Policy1000EPdSB_iS8_ddNS5_3std3__410__identityEEEvT0_T1_T2_T3_T4_T6_,@function
        .size           _ZN3cub18CUB_300001_SM_10006detail6reduce28DeviceReduceSingleTileKernelINS2_10policy_hubIdyN4cuda3__47maximumIvEEE10Policy1000EPdSB_iS8_ddNS5_3std3__410__identityEEEvT0_T1_T2_T3_T4_T6_,(.L_x_173 - _ZN3cub18CUB_300001_SM_10006detail6reduce28DeviceReduceSingleTileKernelINS2_10policy_hubIdyN4cuda3__47maximumIvEEE10Policy1000EPdSB_iS8_ddNS5_3std3__410__identityEEEvT0_T1_T2_T3_T4_T6_)
        .other          _ZN3cub18CUB_300001_SM_10006detail6reduce28DeviceReduceSingleTileKernelINS2_10policy_hubIdyN4cuda3__47maximumIvEEE10Policy1000EPdSB_iS8_ddNS5_3std3__410__identityEEEvT0_T1_T2_T3_T4_T6_,@"STO_CUDA_ENTRY STV_DEFAULT"
_ZN3cub18CUB_300001_SM_10006detail6reduce28DeviceReduceSingleTileKernelINS2_10policy_hubIdyN4cuda3__47maximumIvEEE10Policy1000EPdSB_iS8_ddNS5_3std3__410__identityEEEvT0_T1_T2_T3_T4_T6_:
.text._ZN3cub18CUB_300001_SM_10006detail6reduce28DeviceReduceSingleTileKernelINS2_10policy_hubIdyN4cuda3__47maximumIvEEE10Policy1000EPdSB_iS8_ddNS5_3std3__410__identityEEEvT0_T1_T2_T3_T4_T6_:
[----:B------:R-:W-:Y:S01]  /*0000*/  LDC R1, c[0x0][0x37c] ;  /* 0x0000df00ff017b82 */ /* 0x000fe20000000800 */
[----:B------:R-:W0:Y:S01]  /*0010*/  LDCU UR4, c[0x0][0x390] ;  /* 0x00007200ff0477ac */ /* 0x000e220008000800 */
[----:B------:R-:W1:Y:S01]  /*0020*/  LDCU.64 UR6, c[0x0][0x358] ;  /* 0x00006b00ff0677ac */ /* 0x000e620008000a00 */
[----:B0-----:R-:W-:-:S05]  /*0030*/  IMAD.U32 R4, RZ, RZ, UR4 ;  /* 0x00000004ff047e24 */ /* 0x001fca000f8e00ff */
[----:B------:R-:W-:-:S13]  /*0040*/  ISETP.NE.AND P0, PT, R4, RZ, PT ;  /* 0x000000ff0400720c */ /* 0x000fda0003f05270 */
[----:B-1----:R-:W-:Y:S05]  /*0050*/  @P0 BRA `(.L_x_0) ;  /* 0x00000000001c0947 */ /* 0x002fea0003800000 */
[----:B------:R-:W0:Y:S02]  /*0060*/  S2R R0, SR_TID.X ;  /* 0x0000000000007919 */ /* 0x000e240000002100 */
[----:B0-----:R-:W-:-:S13]  /*0070*/  ISETP.NE.AND P0, PT, R0, RZ, PT ;  /* 0x000000ff0000720c */ /* 0x001fda0003f05270 */
[----:B------:R-:W-:Y:S05]  /*0080*/  @P0 EXIT ;  /* 0x000000000000094d */ /* 0x000fea0003800000 */
[----:B------:R-:W0:Y:S08]  /*0090*/  LDC.64 R2, c[0x0][0x388] ;  /* 0x0000e200ff027b82 */ /* 0x000e300000000a00 */
[----:B------:R-:W0:Y:S02]  /*00a0*/  LDC.64 R4, c[0x0][0x398] ;  /* 0x0000e600ff047b82 */ /* 0x000e240000000a00 */
[----:B0-----:R-:W-:Y:S01]  /*00b0*/  STG.E.64 desc[UR6][R2.64], R4 ;  /* 0x0000000402007986 */ /* 0x001fe2000c101b06 */
[----:B------:R-:W-:Y:S05]  /*00c0*/  EXIT ;  /* 0x000000000000794d */ /* 0x000fea0003800000 */
.L_x_0:
[----:B------:R-:W0:Y:S01]  /*00d0*/  LDCU UR4, c[0x0][0x380] ;  /* 0x00007000ff0477ac */ /* 0x000e220008000800 */
[----:B------:R-:W-:Y:S01]  /*00e0*/  BSSY.RECONVERGENT B0, `(.L_x_1) ;  /* 0x00005b3000007945 */ /* 0x000fe20003800200 */
[----:B0-----:R-:W-:-:S09]  /*00f0*/  ULOP3.LUT UP0, URZ, UR4, 0x1f, URZ, 0xc0, !UPT ;  /* 0x0000001f04ff7892 */ /* 0x001fd2000f80c0ff */
[----:B------:R-:W-:Y:S05]  /*0100*/  BRA.U UP0, `(.L_x_2) ;  /* 0x0000002d003c7547 */ /* 0x000fea000b800000 */
[----:B------:R-:W-:-:S13]  /*0110*/  ISETP.GT.AND P0, PT, R4, 0x7ff, PT ;  /* 0x000007ff0400780c */ /* 0x000fda0003f04270 */
[----:B------:R-:W-:Y:S05]  /*0120*/  @P0 BRA `(.L_x_3) ;  /* 0x0000001400e80947 */ /* 0x000fea0003800000 */
[----:B------:R-:W0:Y:S01]  /*0130*/  S2R R3, SR_TID.X ;  /* 0x0000000000037919 */ /* 0x000e220000002100 */
[----:B------:R-:W-:Y:S01]  /*0140*/  BSSY.RECONVERGENT B1, `(.L_x_4) ;  /* 0x0000009000017945 */ /* 0x000fe20003800200 */
[----:B------:R-:W-:Y:S02]  /*0150*/  CS2R R6, SRZ ;  /* 0x0000000000067805 */ /* 0x000fe4000001ff00 */
[----:B0-----:R-:W-:Y:S01]  /*0160*/  ISETP.GE.AND P0, PT, R3, R4, PT ;  /* 0x000000040300720c */ /* 0x001fe20003f06270 */
[----:B------:R-:W-:-:S12]  /*0170*/  IMAD.MOV.U32 R5, RZ, RZ, R3 ;  /* 0x000000ffff057224 */ /* 0x000fd800078e0003 */
[----:B------:R-:W-:Y:S05]  /*0180*/  @P0 BRA `(.L_x_5) ;  /* 0x0000000000100947 */ /* 0x000fea0003800000 */
[----:B------:R-:W0:Y:S02]  /*0190*/  LDC.64 R6, c[0x0][0x380] ;  /* 0x0000e000ff067b82 */ /* 0x000e240000000a00 */
[----:B0-----:R-:W-:-:S06]  /*01a0*/  IMAD.WIDE.U32 R6, R3, 0x8, R6 ;  /* 0x0000000803067825 */ /* 0x001fcc00078e0006 */
[----:B------:R-:W5:Y:S01]  /*01b0*/  LDG.E.64.CONSTANT R6, desc[UR6][R6.64] ;  /* 0x0000000606067981 */ /* 0x000f62000c1e9b00 */
[----:B------:R-:W-:-:S07]  /*01c0*/  VIADD R5, R3, 0x100 ;  /* 0x0000010003057836 */ /* 0x000fce0000000000 */
.L_x_5:
[----:B------:R-:W-:Y:S05]  /*01d0*/  BSYNC.RECONVERGENT B1 ;  /* 0x0000000000017941 */ /* 0x000fea0003800200 */
.L_x_4:
[----:B------:R-:W-:Y:S01]  /*01e0*/  ISETP.GE.AND P0, PT, R5, R4, PT ;  /* 0x000000040500720c */ /* 0x000fe20003f06270 */
[----:B------:R-:W-:-:S12]  /*01f0*/  BSSY.RECONVERGENT B1, `(.L_x_6) ;  /* 0x00000b0000017945 */ /* 0x000fd80003800200 */
[----:B------:R-:W-:Y:S05]  /*0200*/  @P0 BRA `(.L_x_7) ;  /* 0x0000000800b80947 */ /* 0x000fea0003800000 */
[----:B------:R-:W-:Y:S01]  /*0210*/  LOP3.LUT R9, RZ, R5, RZ, 0x33, !PT ;  /* 0x00000005ff097212 */ /* 0x000fe200078e33ff */
[----:B------:R-:W-:Y:S04]  /*0220*/  BSSY.RECONVERGENT B2, `(.L_x_8) ;  /* 0x0000019000027945 */ /* 0x000fe80003800200 */
[----:B------:R-:W-:-:S05]  /*0230*/  IMAD.IADD R0, R9, 0x1, R4 ;  /* 0x0000000109007824 */ /* 0x000fca00078e0204 */
[C---:B------:R-:W-:Y:S02]  /*0240*/  LOP3.LUT R2, R0.reuse, 0x300, RZ, 0xc0, !PT ;  /* 0x0000030000027812 */ /* 0x040fe400078ec0ff */
[----:B------:R-:W-:Y:S02]  /*0250*/  ISETP.GE.U32.AND P0, PT, R0, 0x300, PT ;  /* 0x000003000000780c */ /* 0x000fe40003f06070 */
[----:B------:R-:W-:-:S13]  /*0260*/  ISETP.NE.AND P1, PT, R2, 0x300, PT ;  /* 0x000003000200780c */ /* 0x000fda0003f25270 */
[----:B------:R-:W-:Y:S05]  /*0270*/  @!P1 BRA `(.L_x_9) ;  /* 0x00000000004c9947 */ /* 0x000fea0003800000 */
[----:B------:R-:W0:Y:S01]  /*0280*/  LDC.64 R8, c[0x0][0x380] ;  /* 0x0000e000ff087b82 */ /* 0x000e220000000a00 */
[----:B------:R-:W-:-:S04]  /*0290*/  LEA.HI R0, R0, 0x1, RZ, 0x18 ;  /* 0x0000000100007811 */ /* 0x000fc800078fc0ff */
[----:B------:R-:W-:-:S05]  /*02a0*/  LOP3.LUT R0, R0, 0x3, RZ, 0xc0, !PT ;  /* 0x0000000300007812 */ /* 0x000fca00078ec0ff */
[----:B------:R-:W-:Y:S02]  /*02b0*/  IMAD.MOV R0, RZ, RZ, -R0 ;  /* 0x000000ffff007224 */ /* 0x000fe400078e0a00 */
[----:B0-----:R-:W-:-:S04]  /*02c0*/  IMAD.WIDE.U32 R8, R5, 0x8, R8 ;  /* 0x0000000805087825 */ /* 0x001fc800078e0008 */
[----:B------:R-:W-:Y:S02]  /*02d0*/  IMAD.MOV.U32 R2, RZ, RZ, R8 ;  /* 0x000000ffff027224 */ /* 0x000fe400078e0008 */
[----:B------:R-:W-:-:S07]  /*02e0*/  IMAD.MOV.U32 R11, RZ, RZ, R9 ;  /* 0x000000ffff0b7224 */ /* 0x000fce00078e0009 */
.L_x_10:
[----:B------:R-:W-:Y:S02]  /*02f0*/  IMAD.MOV.U32 R8, RZ, RZ, R2 ;  /* 0x000000ffff087224 */ /* 0x000fe400078e0002 */
[----:B------:R-:W-:-:S06]  /*0300*/  IMAD.MOV.U32 R9, RZ, RZ, R11 ;  /* 0x000000ffff097224 */ /* 0x000fcc00078e000b */
[----:B------:R-:W2:Y:S01]  /*0310*/  LDG.E.64.CONSTANT R8, desc[UR6][R8.64] ;  /* 0x0000000608087981 */ /* 0x000ea2000c1e9b00 */
[----:B------:R-:W-:Y:S01]  /*0320*/  VIADD R0, R0, 0x1 ;  /* 0x0000000100007836 */ /* 0x000fe20000000000 */
[----:B------:R-:W-:Y:S01]  /*0330*/  IADD3 R2, P3, PT, R2, 0x800, RZ ;  /* 0x0000080002027810 */ /* 0x000fe20007f7e0ff */
[----:B------:R-:W-:-:S03]  /*0340*/  VIADD R5, R5, 0x100 ;  /* 0x0000010005057836 */ /* 0x000fc60000000000 */
[----:B------:R-:W-:Y:S01]  /*0350*/  ISETP.NE.AND P2, PT, R0, RZ, PT ;  /* 0x000000ff0000720c */ /* 0x000fe20003f45270 */
[----:B------:R-:W-:Y:S01]  /*0360*/  IMAD.X R11, RZ, RZ, R11, P3 ;  /* 0x000000ffff0b7224 */ /* 0x000fe200018e060b */
[----:B--2--5:R-:W-:-:S06]  /*0370*/  DSETP.GEU.AND P1, PT, R6, R8, PT ;  /* 0x000000080600722a */ /* 0x024fcc0003f2e000 */
[----:B------:R-:W-:Y:S02]  /*0380*/  FSEL R6, R8, R6, !P1 ;  /* 0x0000000608067208 */ /* 0x000fe40004800000 */
[----:B------:R-:W-:-:S03]  /*0390*/  FSEL R7, R9, R7, !P1 ;  /* 0x0000000709077208 */ /* 0x000fc60004800000 */
[----:B------:R-:W-:Y:S05]  /*03a0*/  @P2 BRA `(.L_x_10) ;  /* 0xfffffffc00d02947 */ /* 0x000fea000383ffff */
.L_x_9:
[----:B------:R-:W-:Y:S05]  /*03b0*/  BSYNC.RECONVERGENT B2 ;  /* 0x0000000000027941 */ /* 0x000fea0003800200 */
.L_x_8:
[----:B------:R-:W-:Y:S05]  /*03c0*/  @!P0 BRA `(.L_x_7) ;  /* 0x0000000800488947 */ /* 0x000fea0003800000 */
[----:B------:R-:W-:Y:S01]  /*03d0*/  IMAD.IADD R0, R4, 0x1, -R5 ;  /* 0x0000000104007824 */ /* 0x000fe200078e0a05 */
[----:B------:R-:W-:Y:S01]  /*03e0*/  BSSY.RECONVERGENT B2, `(.L_x_11) ;  /* 0x0000051000027945 */ /* 0x000fe20003800200 */
[----:B------:R-:W-:-:S03]  /*03f0*/  PLOP3.LUT P0, PT, PT, PT, PT, 0x80, 0x8 ;  /* 0x000000000008781c */ /* 0x000fc60003f0f070 */
[----:B------:R-:W-:-:S13]  /*0400*/  ISETP.GT.AND P1, PT, R0, 0xc00, PT ;  /* 0x00000c000000780c */ /* 0x000fda0003f24270 */
[----:B------:R-:W-:Y:S05]  /*0410*/  @!P1 BRA `(.L_x_12) ;  /* 0x0000000400349947 */ /* 0x000fea0003800000 */
[----:B------:R-:W0:Y:S01]  /*0420*/  LDC.64 R8, c[0x0][0x380] ;  /* 0x0000e000ff087b82 */ /* 0x000e220000000a00 */
[----:B------:R-:W-:Y:S01]  /*0430*/  PLOP3.LUT P0, PT, PT, PT, PT, 0x8, 0x80 ;  /* 0x000000000080781c */ /* 0x000fe20003f0e170 */
[----:B------:R-:W-:-:S12]  /*0440*/  VIADD R0, R4, 0xfffff400 ;  /* 0xfffff40004007836 */ /* 0x000fd80000000000 */
.L_x_13:
[----:B0-----:R-:W-:-:S05]  /*0450*/  IMAD.WIDE R30, R5, 0x8, R8 ;  /* 0x00000008051e7825 */ /* 0x001fca00078e0208 */
[----:B------:R-:W2:Y:S04]  /*0460*/  LDG.E.64.CONSTANT R10, desc[UR6][R30.64] ;  /* 0x000000061e0a7981 */ /* 0x000ea8000c1e9b00 */
[----:B------:R-:W3:Y:S04]  /*0470*/  LDG.E.64.CONSTANT R12, desc[UR6][R30.64+0x800] ;  /* 0x000800061e0c7981 */ /* 0x000ee8000c1e9b00 */
[----:B------:R-:W4:Y:S01]  /*0480*/  LDG.E.64.CONSTANT R14, desc[UR6][R30.64+0x1000] ;  /* 0x001000061e0e7981 */ /* 0x000f22000c1e9b00 */
[----:B------:R-:W-:-:S03]  /*0490*/  VIADD R39, R5, 0x400 ;  /* 0x0000040005277836 */ /* 0x000fc60000000000 */
[----:B------:R-:W4:Y:S01]  /*04a0*/  LDG.E.64.CONSTANT R16, desc[UR6][R30.64+0x1800] ;  /* 0x001800061e107981 */ /* 0x000f22000c1e9b00 */
[----:B------:R-:W-:-:S05]  /*04b0*/  IMAD.WIDE R38, R39, 0x8, R8 ;  /* 0x0000000827267825 */ /* 0x000fca00078e0208 */
[----:B------:R-:W4:Y:S04]  /*04c0*/  LDG.E.64.CONSTANT R18, desc[UR6][R38.64] ;  /* 0x0000000626127981 */ /* 0x000f28000c1e9b00 */
[----:B------:R-:W4:Y:S04]  /*04d0*/  LDG.E.64.CONSTANT R20, desc[UR6][R38.64+0x800] ;  /* 0x0008000626147981 */ /* 0x000f28000c1e9b00 */
        /* <DEDUP_REMOVED lines=12> */
[----:B------:R-:W4:Y:S04]  /*05a0*/  LDG.E.64.CONSTANT R38, desc[UR6][R44.64+0x1000] ;  /* 0x001000062c267981 */ /* 0x000f28000c1e9b00 */
[----:B------:R-:W4:Y:S01]  /*05b0*/  LDG.E.64.CONSTANT R40, desc[UR6][R44.64+0x1800] ;  /* 0x001800062c287981 */ /* 0x000f22000c1e9b00 */
[----:B------:R-:W-:-:S05]  /*05c0*/  VIADD R5, R5, 0x1000 ;  /* 0x0000100005057836 */ /* 0x000fca0000000000 */
[----:B------:R-:W-:Y:S01]  /*05d0*/  ISETP.GE.AND P2, PT, R5, R0, PT ;  /* 0x000000000500720c */ /* 0x000fe20003f46270 */
[----:B--2--5:R-:W-:-:S06]  /*05e0*/  DSETP.GEU.AND P1, PT, R6, R10, PT ;  /* 0x0000000a0600722a */ /* 0x024fcc0003f2e000 */
[----:B------:R-:W-:Y:S02]  /*05f0*/  FSEL R6, R10, R6, !P1 ;  /* 0x000000060a067208 */ /* 0x000fe40004800000 */
[----:B------:R-:W-:-:S06]  /*0600*/  FSEL R7, R11, R7, !P1 ;  /* 0x000000070b077208 */ /* 0x000fcc0004800000 */
[----:B---3--:R-:W-:-:S06]  /*0610*/  DSETP.GEU.AND P1, PT, R6, R12, PT ;  /* 0x0000000c0600722a */ /* 0x008fcc0003f2e000 */
[----:B------:R-:W-:Y:S02]  /*0620*/  FSEL R6, R12, R6, !P1 ;  /* 0x000000060c067208 */ /* 0x000fe40004800000 */
[----:B------:R-:W-:-:S06]  /*0630*/  FSEL R7, R13, R7, !P1 ;  /* 0x000000070d077208 */ /* 0x000fcc0004800000 */
[----:B----4-:R-:W-:-:S06]  /*0640*/  DSETP.GEU.AND P1, PT, R6, R14, PT ;  /* 0x0000000e0600722a */ /* 0x010fcc0003f2e000 */
[----:B------:R-:W-:Y:S02]  /*0650*/  FSEL R6, R14, R6, !P1 ;  /* 0x000000060e067208 */ /* 0x000fe40004800000 */
[----:B------:R-:W-:-:S06]  /*0660*/  FSEL R7, R15, R7, !P1 ;  /* 0x000000070f077208 */ /* 0x000fcc0004800000 */
[----:B------:R-:W-:-:S06]  /*0670*/  DSETP.GEU.AND P1, PT, R6, R16, PT ;  /* 0x000000100600722a */ /* 0x000fcc0003f2e000 */
        /* <DEDUP_REMOVED lines=37> */
[----:B------:R-:W-:Y:S01]  /*08d0*/  FSEL R7, R41, R7, !P1 ;  /* 0x0000000729077208 */ /* 0x000fe20004800000 */
[----:B------:R-:W-:Y:S06]  /*08e0*/  @!P2 BRA `(.L_x_13) ;  /* 0xfffffff800d8a947 */ /* 0x000fec000383ffff */
.L_x_12:
[----:B------:R-:W-:Y:S05]  /*08f0*/  BSYNC.RECONVERGENT B2 ;  /* 0x0000000000027941 */ /* 0x000fea0003800200 */
.L_x_11:
[----:B------:R-:W-:Y:S01]  /*0900*/  IMAD.IADD R0, R4, 0x1, -R5 ;  /* 0x0000000104007824 */ /* 0x000fe200078e0a05 */
[----:B------:R-:W-:Y:S04]  /*0910*/  BSSY.RECONVERGENT B2, `(.L_x_14) ;  /* 0x0000029000027945 */ /* 0x000fe80003800200 */
[----:B------:R-:W-:-:S13]  /*0920*/  ISETP.GT.AND P1, PT, R0, 0x400, PT ;  /* 0x000004000000780c */ /* 0x000fda0003f24270 */
[----:B------:R-:W-:Y:S05]  /*0930*/  @!P1 BRA `(.L_x_15) ;  /* 0x0000000000989947 */ /* 0x000fea0003800000 */
[----:B------:R-:W0:Y:S02]  /*0940*/  LDC.64 R18, c[0x0][0x380] ;  /* 0x0000e000ff127b82 */ /* 0x000e240000000a00 */
        /* <DEDUP_REMOVED lines=11> */
[----:B------:R-:W-:Y:S01]  /*0a00*/  VIADD R5, R5, 0x800 ;  /* 0x0000080005057836 */ /* 0x000fe20000000000 */
        /* <DEDUP_REMOVED lines=20> */
[----:B------:R-:W-:Y:S02]  /*0b50*/  FSEL R7, R25, R7, !P0 ;  /* 0x0000000719077208 */ /* 0x000fe40004000000 */
[----:B------:R-:W-:-:S04]  /*0b60*/  PLOP3.LUT P0, PT, PT, PT, PT, 0x8, 0x80 ;  /* 0x000000000080781c */ /* 0x000fc80003f0e170 */
[----:B------:R-:W-:-:S06]  /*0b70*/  DSETP.GEU.AND P1, PT, R6, R26, PT ;  /* 0x0000001a0600722a */ /* 0x000fcc0003f2e000 */
[----:B------:R-:W-:Y:S02]  /*0b80*/  FSEL R6, R26, R6, !P1 ;  /* 0x000000061a067208 */ /* 0x000fe40004800000 */
[----:B------:R-:W-:-:S07]  /*0b90*/  FSEL R7, R27, R7, !P1 ;  /* 0x000000071b077208 */ /* 0x000fce0004800000 */
.L_x_15:
[----:B------:R-:W-:Y:S05]  /*0ba0*/  BSYNC.RECONVERGENT B2 ;  /* 0x0000000000027941 */ /* 0x000fea0003800200 */
.L_x_14:
[----:B------:R-:W-:-:S13]  /*0bb0*/  ISETP.LT.OR P0, PT, R5, R4, P0 ;  /* 0x000000040500720c */ /* 0x000fda0000701670 */
[----:B------:R-:W-:Y:S05]  /*0bc0*/  @!P0 BRA `(.L_x_7) ;  /* 0x0000000000488947 */ /* 0x000fea0003800000 */
[----:B------:R-:W0:Y:S02]  /*0bd0*/  LDC.64 R8, c[0x0][0x380] ;  /* 0x0000e000ff087b82 */ /* 0x000e240000000a00 */
[----:B0-----:R-:W-:-:S05]  /*0be0*/  IMAD.WIDE R8, R5, 0x8, R8 ;  /* 0x0000000805087825 */ /* 0x001fca00078e0208 */
[----:B------:R-:W2:Y:S04]  /*0bf0*/  LDG.E.64.CONSTANT R10, desc[UR6][R8.64] ;  /* 0x00000006080a7981 */ /* 0x000ea8000c1e9b00 */
[----:B------:R-:W3:Y:S04]  /*0c00*/  LDG.E.64.CONSTANT R12, desc[UR6][R8.64+0x800] ;  /* 0x00080006080c7981 */ /* 0x000ee8000c1e9b00 */
[----:B------:R-:W4:Y:S04]  /*0c10*/  LDG.E.64.CONSTANT R14, desc[UR6][R8.64+0x1000] ;  /* 0x00100006080e7981 */ /* 0x000f28000c1e9b00 */
[----:B------:R-:W4:Y:S01]  /*0c20*/  LDG.E.64.CONSTANT R16, desc[UR6][R8.64+0x1800] ;  /* 0x0018000608107981 */ /* 0x000f22000c1e9b00 */
        /* <DEDUP_REMOVED lines=11> */
[----:B------:R-:W-:-:S07]  /*0ce0*/  FSEL R7, R17, R7, !P0 ;  /* 0x0000000711077208 */ /* 0x000fce0004000000 */
.L_x_7:
[----:B------:R-:W-:Y:S05]  /*0cf0*/  BSYNC.RECONVERGENT B1 ;  /* 0x0000000000017941 */ /* 0x000fea0003800200 */
.L_x_6:
[----:B------:R-:W-:-:S13]  /*0d00*/  ISETP.GE.AND P0, PT, R4, 0x100, PT ;  /* 0x000001000400780c */ /* 0x000fda0003f06270 */
[----:B------:R-:W-:Y:S05]  /*0d10*/  @!P0 BRA `(.L_x_16) ;  /* 0x00000004003c8947 */ /* 0x000fea0003800000 */
[----:B------:R-:W0:Y:S01]  /*0d20*/  S2R R8, SR_LANEID ;  /* 0x0000000000087919 */ /* 0x000e220000000000 */
[----:B-----5:R-:W-:Y:S04]  /*0d30*/  SHFL.DOWN PT, R4, R6, 0x1, 0x1f ;  /* 0x08201f0006047f89 */ /* 0x020fe800000e0000 */
[----:B------:R-:W1:Y:S02]  /*0d40*/  SHFL.DOWN PT, R5, R7, 0x1, 0x1f ;  /* 0x08201f0007057f89 */ /* 0x000e6400000e0000 */
[----:B-1----:R-:W-:Y:S01]  /*0d50*/  DSETP.GEU.AND P1, PT, R6, R4, PT ;  /* 0x000000040600722a */ /* 0x002fe20003f2e000 */
[C---:B0-----:R-:W-:Y:S02]  /*0d60*/  ISETP.GT.AND P0, PT, R8.reuse, 0x1e, PT ;  /* 0x0000001e0800780c */ /* 0x041fe40003f04270 */
[----:B------:R-:W-:-:S03]  /*0d70*/  ISETP.NE.AND P2, PT, R8, RZ, PT ;  /* 0x000000ff0800720c */ /* 0x000fc60003f45270 */
[----:B------:R-:W-:Y:S02]  /*0d80*/  FSEL R9, R4, R6, !P1 ;  /* 0x0000000604097208 */ /* 0x000fe40004800000 */
[----:B------:R-:W-:Y:S02]  /*0d90*/  FSEL R5, R5, R7, !P1 ;  /* 0x0000000705057208 */ /* 0x000fe40004800000 */
[----:B------:R-:W-:Y:S02]  /*0da0*/  FSEL R6, R6, R9, P0 ;  /* 0x0000000906067208 */ /* 0x000fe40000000000 */
[----:B------:R-:W-:Y:S02]  /*0db0*/  FSEL R11, R7, R5, P0 ;  /* 0x00000005070b7208 */ /* 0x000fe40000000000 */
[----:B------:R-:W-:Y:S01]  /*0dc0*/  ISETP.GT.AND P0, PT, R8, 0x1d, PT ;  /* 0x0000001d0800780c */ /* 0x000fe20003f04270 */
[----:B------:R-:W-:Y:S01]  /*0dd0*/  SHFL.DOWN PT, R4, R6, 0x2, 0x1f ;  /* 0x08401f0006047f89 */ /* 0x000fe200000e0000 */
[----:B------:R-:W-:Y:S01]  /*0de0*/  @!P2 MOV R2, 0x400 ;  /* 0x000004000002a802 */ /* 0x000fe20000000f00 */
[----:B------:R-:W-:Y:S01]  /*0df0*/  IMAD.MOV.U32 R7, RZ, RZ, R11 ;  /* 0x000000ffff077224 */ /* 0x000fe200078e000b */
[----:B------:R-:W-:Y:S01]  /*0e00*/  @!P2 SHF.R.U32.HI R0, RZ, 0x2, R3 ;  /* 0x00000002ff00a819 */ /* 0x000fe20000011603 */
[----:B------:R-:W0:Y:S03]  /*0e10*/  SHFL.DOWN PT, R5, R11, 0x2, 0x1f ;  /* 0x08401f000b057f89 */ /* 0x000e2600000e0000 */
[----:B------:R-:W-:Y:S01]  /*0e20*/  @!P2 LOP3.LUT R0, R0, 0xf8, RZ, 0xc0, !PT ;  /* 0x000000f80000a812 */ /* 0x000fe200078ec0ff */
[----:B------:R-:W1:Y:S01]  /*0e30*/  @!P2 S2R R9, SR_CgaCtaId ;  /* 0x000000000009a919 */ /* 0x000e620000008800 */
[----:B0-----:R-:W-:-:S06]  /*0e40*/  DSETP.GEU.AND P1, PT, R6, R4, PT ;  /* 0x000000040600722a */ /* 0x001fcc0003f2e000 */
[----:B------:R-:W-:Y:S02]  /*0e50*/  @!P0 FSEL R6, R4, R6, !P1 ;  /* 0x0000000604068208 */ /* 0x000fe40004800000 */
[----:B------:R-:W-:Y:S02]  /*0e60*/  @!P0 FSEL R11, R5, R11, !P1 ;  /* 0x0000000b050b8208 */ /* 0x000fe40004800000 */
[----:B------:R-:W-:Y:S01]  /*0e70*/  ISETP.GT.AND P0, PT, R8, 0x1b, PT ;  /* 0x0000001b0800780c */ /* 0x000fe20003f04270 */
[----:B------:R-:W-:Y:S02]  /*0e80*/  SHFL.DOWN PT, R4, R6, 0x4, 0x1f ;  /* 0x08801f0006047f89 */ /* 0x000fe400000e0000 */
[----:B------:R-:W-:Y:S02]  /*0e90*/  IMAD.MOV.U32 R7, RZ, RZ, R11 ;  /* 0x000000ffff077224 */ /* 0x000fe400078e000b */
[----:B------:R-:W0:Y:S04]  /*0ea0*/  SHFL.DOWN PT, R5, R11, 0x4, 0x1f ;  /* 0x08801f000b057f89 */ /* 0x000e2800000e0000 */
        /* <DEDUP_REMOVED lines=14> */
[----:B0-----:R-:W-:Y:S01]  /*0f90*/  DSETP.GEU.AND P0, PT, R6, R4, PT ;  /* 0x000000040600722a */ /* 0x001fe20003f0e000 */
[----:B-1----:R-:W-:-:S05]  /*0fa0*/  @!P2 LEA R7, R9, R2, 0x18 ;  /* 0x000000020907a211 */ /* 0x002fca00078ec0ff */
[----:B------:R-:W-:Y:S01]  /*0fb0*/  FSEL R4, R4, R6, !P0 ;  /* 0x0000000604047208 */ /* 0x000fe20004000000 */
[----:B------:R-:W-:Y:S01]  /*0fc0*/  @!P2 IMAD.IADD R9, R0, 0x1, R7 ;  /* 0x000000010009a824 */ /* 0x000fe200078e0207 */
[----:B------:R-:W-:Y:S02]  /*0fd0*/  FSEL R5, R5, R11, !P0 ;  /* 0x0000000b05057208 */ /* 0x000fe40004000000 */
[----:B------:R-:W-:Y:S02]  /*0fe0*/  ISETP.NE.AND P0, PT, R3, RZ, PT ;  /* 0x000000ff0300720c */ /* 0x000fe40003f05270 */
[----:B------:R-:W-:Y:S01]  /*0ff0*/  FSEL R6, R6, R4, P1 ;  /* 0x0000000406067208 */ /* 0x000fe20000800000 */
[----:B------:R3:W-:Y:S01]  /*1000*/  @!P2 STS.64 [R9+0x8], R4 ;  /* 0x000008040900a388 */ /* 0x0007e20000000a00 */
[----:B------:R-:W-:Y:S01]  /*1010*/  FSEL R7, R11, R5, P1 ;  /* 0x000000050b077208 */ /* 0x000fe20000800000 */
[----:B------:R-:W-:Y:S08]  /*1020*/  BAR.SYNC.DEFER_BLOCKING 0x0 ;  /* 0x0000000000007b1d */ /* 0x000ff00000010000 */
[----:B------:R-:W-:Y:S05]  /*1030*/  @P0 BRA `(.L_x_17) ;  /* 0x0000004800f40947 */ /* 0x000fea0003800000 */
[----:B------:R-:W0:Y:S01]  /*1040*/  S2UR UR5, SR_CgaCtaId ;  /* 0x00000000000579c3 */ /* 0x000e220000008800 */
[----:B------:R-:W-:Y:S02]  /*1050*/  UMOV UR4, 0x400 ;  /* 0x0000040000047882 */ /* 0x000fe40000000000 */
[----:B0-----:R-:W-:-:S09]  /*1060*/  ULEA UR4, UR5, UR4, 0x18 ;  /* 0x0000000405047291 */ /* 0x001fd2000f8ec0ff */
[----:B---3--:R-:W0:Y:S04]  /*1070*/  LDS.128 R8, [UR4+0x10] ;  /* 0x00001004ff087984 */ /* 0x008e280008000c00 */
[----:B------:R-:W1:Y:S01]  /*1080*/  LDS.128 R12, [UR4+0x20] ;  /* 0x00002004ff0c7984 */ /* 0x000e620008000c00 */
[----:B0-----:R-:W-:-:S06]  /*1090*/  DSETP.GEU.AND P1, PT, R6, R8, PT ;  /* 0x000000080600722a */ /* 0x001fcc0003f2e000 */
[----:B------:R-:W-:Y:S02]  /*10a0*/  FSEL R2, R8, R6, !P1 ;  /* 0x0000000608027208 */ /* 0x000fe40004800000 */
[----:B------:R-:W-:Y:S02]  /*10b0*/  FSEL R3, R9, R7, !P1 ;  /* 0x0000000709037208 */ /* 0x000fe40004800000 */
[----:B------:R-:W0:Y:S04]  /*10c0*/  LDS.128 R4, [UR4+0x30] ;  /* 0x00003004ff047984 */ /* 0x000e280008000c00 */
[----:B------:R-:W-:-:S06]  /*10d0*/  DSETP.GEU.AND P1, PT, R2, R10, PT ;  /* 0x0000000a0200722a */ /* 0x000fcc0003f2e000 */
[----:B------:R-:W-:Y:S02]  /*10e0*/  FSEL R2, R10, R2, !P1 ;  /* 0x000000020a027208 */ /* 0x000fe40004800000 */
[----:B------:R-:W-:-:S06]  /*10f0*/  FSEL R3, R11, R3, !P1 ;  /* 0x000000030b037208 */ /* 0x000fcc0004800000 */
[----:B-1----:R-:W-:-:S06]  /*1100*/  DSETP.GEU.AND P1, PT, R2, R12, PT ;  /* 0x0000000c0200722a */ /* 0x002fcc0003f2e000 */
[----:B------:R-:W-:Y:S02]  /*1110*/  FSEL R8, R12, R2, !P1 ;  /* 0x000000020c087208 */ /* 0x000fe40004800000 */
[----:B------:R-:W-:Y:S02]  /*1120*/  FSEL R9, R13, R3, !P1 ;  /* 0x000000030d097208 */ /* 0x000fe40004800000 */
[----:B------:R-:W1:Y:S04]  /*1130*/  LDS.64 R2, [UR4+0x40] ;  /* 0x00004004ff027984 */ /* 0x000e680008000a00 */
[----:B------:R-:W-:-:S06]  /*1140*/  DSETP.GEU.AND P1, PT, R8, R14, PT ;  /* 0x0000000e0800722a */ /* 0x000fcc0003f2e000 */
[----:B------:R-:W-:Y:S02]  /*1150*/  FSEL R8, R14, R8, !P1 ;  /* 0x000000080e087208 */ /* 0x000fe40004800000 */
[----:B------:R-:W-:-:S06]  /*1160*/  FSEL R9, R15, R9, !P1 ;  /* 0x000000090f097208 */ /* 0x000fcc0004800000 */
[----:B0-----:R-:W-:-:S06]  /*1170*/  DSETP.GEU.AND P1, PT, R8, R4, PT ;  /* 0x000000040800722a */ /* 0x001fcc0003f2e000 */
[----:B------:R-:W-:Y:S02]  /*1180*/  FSEL R4, R4, R8, !P1 ;  /* 0x0000000804047208 */ /* 0x000fe40004800000 */
[----:B------:R-:W-:-:S06]  /*1190*/  FSEL R5, R5, R9, !P1 ;  /* 0x0000000905057208 */ /* 0x000fcc0004800000 */
[----:B------:R-:W-:-:S06]  /*11a0*/  DSETP.GEU.AND P1, PT, R4, R6, PT ;  /* 0x000000060400722a */ /* 0x000fcc0003f2e000 */
[----:B------:R-:W-:Y:S02]  /*11b0*/  FSEL R4, R6, R4, !P1 ;  /* 0x0000000406047208 */ /* 0x000fe40004800000 */
[----:B------:R-:W-:-:S06]  /*11c0*/  FSEL R5, R7, R5, !P1 ;  /* 0x0000000507057208 */ /* 0x000fcc0004800000 */
[----:B-1----:R-:W-:-:S06]  /*11d0*/  DSETP.GEU.AND P1, PT, R4, R2, PT ;  /* 0x000000020400722a */ /* 0x002fcc0003f2e000 */
[----:B------:R-:W-:Y:S02]  /*11e0*/  FSEL R6, R2, R4, !P1 ;  /* 0x0000000402067208 */ /* 0x000fe40004800000 */
[----:B------:R-:W-:Y:S01]  /*11f0*/  FSEL R7, R3, R5, !P1 ;  /* 0x0000000503077208 */ /* 0x000fe20004800000 */
[----:B------:R-:W-:Y:S06]  /*1200*/  BRA `(.L_x_17) ;  /* 0x0000004800807947 */ /* 0x000fec0003800000 */
.L_x_16:
[----:B------:R-:W-:Y:S01]  /*1210*/  LOP3.LUT R0, R3, 0x3e0, RZ, 0xc0, !PT ;  /* 0x000003e003007812 */ /* 0x000fe200078ec0ff */
[----:B------:R-:W0:Y:S03]  /*1220*/  S2R R10, SR_LANEID ;  /* 0x00000000000a7919 */ /* 0x000e260000000000 */
[----:B------:R-:W-:Y:S01]  /*1230*/  LOP3.LUT R9, RZ, R0, RZ, 0x33, !PT ;  /* 0x00000000ff097212 */ /* 0x000fe200078e33ff */
[----:B------:R-:W-:-:S04]  /*1240*/  VIADD R5, R0, 0x20 ;  /* 0x0000002000057836 */ /* 0x000fc80000000000 */
[----:B------:R-:W-:Y:S01]  /*1250*/  IMAD.IADD R9, R9, 0x1, R4 ;  /* 0x0000000109097824 */ /* 0x000fe200078e0204 */
[----:B------:R-:W-:-:S04]  /*1260*/  ISETP.GT.AND P0, PT, R5, R4, PT ;  /* 0x000000040500720c */ /* 0x000fc80003f04270 */
[----:B------:R-:W-:-:S05]  /*1270*/  SEL R5, R9, 0x1f, P0 ;  /* 0x0000001f09057807 */ /* 0x000fca0000000000 */
[----:B-----5:R-:W-:Y:S04]  /*1280*/  SHFL.DOWN PT, R8, R6, 0x1, R5 ;  /* 0x0820000006087989 */ /* 0x020fe800000e0005 */
[----:B------:R-:W1:Y:S01]  /*1290*/  SHFL.DOWN PT, R9, R7, 0x1, R5 ;  /* 0x0820000007097989 */ /* 0x000e6200000e0005 */
[C---:B0-----:R-:W-:Y:S01]  /*12a0*/  ISETP.GE.AND P0, PT, R10.reuse, R5, PT ;  /* 0x000000050a00720c */ /* 0x041fe20003f06270 */
[----:B------:R-:W-:Y:S01]  /*12b0*/  VIADD R0, R10, 0x2 ;  /* 0x000000020a007836 */ /* 0x000fe20000000000 */
[----:B-1----:R-:W-:-:S06]  /*12c0*/  DSETP.GEU.AND P1, PT, R6, R8, PT ;  /* 0x000000080600722a */ /* 0x002fcc0003f2e000 */
[-C--:B------:R-:W-:Y:S02]  /*12d0*/  FSEL R11, R8, R6.reuse, !P1 ;  /* 0x00000006080b7208 */ /* 0x080fe40004800000 */
[-C--:B------:R-:W-:Y:S02]  /*12e0*/  FSEL R9, R9, R7.reuse, !P1 ;  /* 0x0000000709097208 */ /* 0x080fe40004800000 */
[----:B------:R-:W-:Y:S02]  /*12f0*/  FSEL R2, R11, R6, !P0 ;  /* 0x000000060b027208 */ /* 0x000fe40004000000 */
[----:B------:R-:W-:Y:S02]  /*1300*/  FSEL R11, R9, R7, !P0 ;  /* 0x00000007090b7208 */ /* 0x000fe40004000000 */
[----:B------:R-:W-:Y:S01]  /*1310*/  ISETP.GT.AND P0, PT, R0, R5, PT ;  /* 0x000000050000720c */ /* 0x000fe20003f04270 */
[----:B------:R-:W-:Y:S01]  /*1320*/  SHFL.DOWN PT, R8, R2, 0x2, R5 ;  /* 0x0840000002087989 */ /* 0x000fe200000e0005 */
[----:B------:R-:W-:-:S02]  /*1330*/  IMAD.MOV.U32 R6, RZ, RZ, R2 ;  /* 0x000000ffff067224 */ /* 0x000fc400078e0002 */
[----:B------:R-:W-:Y:S01]  /*1340*/  IMAD.MOV.U32 R7, RZ, RZ, R11 ;  /* 0x000000ffff077224 */ /* 0x000fe200078e000b */
[----:B------:R-:W0:Y:S01]  /*1350*/  SHFL.DOWN PT, R9, R11, 0x2, R5 ;  /* 0x084000000b097989 */ /* 0x000e2200000e0005 */
[----:B------:R-:W-:-:S04]  /*1360*/  VIADD R0, R10, 0x4 ;  /* 0x000000040a007836 */ /* 0x000fc80000000000 */
[----:B0-----:R-:W-:-:S06]  /*1370*/  DSETP.GEU.AND P1, PT, R6, R8, PT ;  /* 0x000000080600722a */ /* 0x001fcc0003f2e000 */
[----:B------:R-:W-:Y:S02]  /*1380*/  @!P0 FSEL R2, R8, R2, !P1 ;  /* 0x0000000208028208 */ /* 0x000fe40004800000 */
[----:B------:R-:W-:Y:S02]  /*1390*/  @!P0 FSEL R11, R9, R11, !P1 ;  /* 0x0000000b090b8208 */ /* 0x000fe40004800000 */
[----:B------:R-:W-:Y:S01]  /*13a0*/  ISETP.GT.AND P0, PT, R0, R5, PT ;  /* 0x000000050000720c */ /* 0x000fe20003f04270 */
[----:B------:R-:W-:Y:S01]  /*13b0*/  SHFL.DOWN PT, R6, R2, 0x4, R5 ;  /* 0x0880000002067989 */ /* 0x000fe200000e0005 */
[----:B------:R-:W-:Y:S02]  /*13c0*/  IMAD.MOV.U32 R8, RZ, RZ, R2 ;  /* 0x000000ffff087224 */ /* 0x000fe400078e0002 */
        /* <DEDUP_REMOVED lines=8> */
[----:B------:R-:W-:Y:S01]  /*1450*/  IMAD.MOV.U32 R8, RZ, RZ, R2 ;  /* 0x000000ffff087224 */ /* 0x000fe200078e0002 */
[C---:B------:R-:W-:Y:S01]  /*1460*/  ISETP.NE.AND P0, PT, R10.reuse, RZ, PT ;  /* 0x000000ff0a00720c */ /* 0x040fe20003f05270 */
[----:B------:R-:W-:Y:S01]  /*1470*/  IMAD.MOV.U32 R9, RZ, RZ, R11 ;  /* 0x000000ffff097224 */ /* 0x000fe200078e000b */
[----:B------:R-:W0:Y:S01]  /*1480*/  SHFL.DOWN PT, R7, R11, 0x8, R5 ;  /* 0x090000000b077989 */ /* 0x000e2200000e0005 */
[----:B------:R-:W-:-:S10]  /*1490*/  VIADD R0, R10, 0x10 ;  /* 0x000000100a007836 */ /* 0x000fd40000000000 */
[----:B------:R-:W1:Y:S01]  /*14a0*/  @!P0 S2R R13, SR_CgaCtaId ;  /* 0x00000000000d8919 */ /* 0x000e620000008800 */
[----:B0-----:R-:W-:-:S06]  /*14b0*/  DSETP.GEU.AND P2, PT, R8, R6, PT ;  /* 0x000000060800722a */ /* 0x001fcc0003f4e000 */
[----:B------:R-:W-:Y:S02]  /*14c0*/  @!P1 FSEL R2, R6, R2, !P2 ;  /* 0x0000000206029208 */ /* 0x000fe40005000000 */
[----:B------:R-:W-:Y:S02]  /*14d0*/  @!P1 FSEL R11, R7, R11, !P2 ;  /* 0x0000000b070b9208 */ /* 0x000fe40005000000 */
[----:B------:R-:W-:Y:S01]  /*14e0*/  ISETP.GT.AND P1, PT, R0, R5, PT ;  /* 0x000000050000720c */ /* 0x000fe20003f24270 */
[----:B------:R-:W-:Y:S01]  /*14f0*/  SHFL.DOWN PT, R6, R2, 0x10, R5 ;  /* 0x0a00000002067989 */ /* 0x000fe200000e0005 */
[----:B------:R-:W-:Y:S01]  /*1500*/  IMAD.MOV.U32 R8, RZ, RZ, R2 ;  /* 0x000000ffff087224 */ /* 0x000fe200078e0002 */
[----:B------:R-:W-:Y:S01]  /*1510*/  @!P0 SHF.R.U32.HI R0, RZ, 0x2, R3 ;  /* 0x00000002ff008819 */ /* 0x000fe20000011603 */
[----:B------:R-:W-:Y:S01]  /*1520*/  IMAD.MOV.U32 R9, RZ, RZ, R11 ;  /* 0x000000ffff097224 */ /* 0x000fe200078e000b */
[----:B------:R-:W0:Y:S02]  /*1530*/  SHFL.DOWN PT, R7, R11, 0x10, R5 ;  /* 0x0a0000000b077989 */ /* 0x000e2400000e0005 */
[----:B------:R-:W-:-:S03]  /*1540*/  @!P0 LOP3.LUT R0, R0, 0xf8, RZ, 0xc0, !PT ;  /* 0x000000f800008812 */ /* 0x000fc600078ec0ff */
[----:B0-----:R-:W-:Y:S01]  /*1550*/  DSETP.GEU.AND P2, PT, R8, R6, PT ;  /* 0x000000060800722a */ /* 0x001fe20003f4e000 */
[----:B------:R-:W-:-:S04]  /*1560*/  @!P0 MOV R8, 0x400 ;  /* 0x0000040000088802 */ /* 0x000fc80000000f00 */
[----:B-1----:R-:W-:Y:S02]  /*1570*/  @!P0 LEA R13, R13, R8, 0x18 ;  /* 0x000000080d0d8211 */ /* 0x002fe400078ec0ff */
[----:B------:R-:W-:Y:S02]  /*1580*/  @!P1 FSEL R2, R6, R2, !P2 ;  /* 0x0000000206029208 */ /* 0x000fe40005000000 */
[----:B------:R-:W-:Y:S01]  /*1590*/  @!P1 FSEL R11, R7, R11, !P2 ;  /* 0x0000000b070b9208 */ /* 0x000fe20005000000 */
[----:B------:R-:W-:Y:S02]  /*15a0*/  @!P0 IMAD.IADD R13, R0, 0x1, R13 ;  /* 0x00000001000d8824 */ /* 0x000fe400078e020d */
[----:B------:R-:W-:Y:S02]  /*15b0*/  IMAD.MOV.U32 R6, RZ, RZ, R2 ;  /* 0x000000ffff067224 */ /* 0x000fe400078e0002 */
[----:B------:R-:W-:-:S05]  /*15c0*/  IMAD.MOV.U32 R7, RZ, RZ, R11 ;  /* 0x000000ffff077224 */ /* 0x000fca00078e000b */
[----:B------:R3:W-:Y:S01]  /*15d0*/  @!P0 STS.64 [R13+0x8], R6 ;  /* 0x000008060d008388 */ /* 0x0007e20000000a00 */
[----:B------:R-:W-:Y:S01]  /*15e0*/  BAR.SYNC.DEFER_BLOCKING 0x0 ;  /* 0x0000000000007b1d */ /* 0x000fe20000010000 */
[----:B------:R-:W-:-:S13]  /*15f0*/  ISETP.NE.AND P0, PT, R3, RZ, PT ;  /* 0x000000ff0300720c */ /* 0x000fda0003f05270 */
[----:B---3--:R-:W-:Y:S05]  /*1600*/  @P0 BRA `(.L_x_17) ;  /* 0x0000004400800947 */ /* 0x008fea0003800000 */
[----:B------:R-:W0:Y:S01]  /*1610*/  S2UR UR5, SR_CgaCtaId ;  /* 0x00000000000579c3 */ /* 0x000e220000008800 */
[----:B------:R-:W-:Y:S01]  /*1620*/  UMOV UR4, 0x400 ;  /* 0x0000040000047882 */ /* 0x000fe20000000000 */
[----:B------:R-:W-:Y:S01]  /*1630*/  ISETP.GT.AND P2, PT, R4, 0x20, PT ;  /* 0x000000200400780c */ /* 0x000fe20003f44270 */
[----:B0-----:R-:W-:-:S09]  /*1640*/  ULEA UR4, UR5, UR4, 0x18 ;  /* 0x0000000405047291 */ /* 0x001fd2000f8ec0ff */
[----:B------:R-:W0:Y:S04]  /*1650*/  LDS.128 R16, [UR4+0x10] ;  /* 0x00001004ff107984 */ /* 0x000e280008000c00 */
[----:B------:R-:W1:Y:S04]  /*1660*/  LDS.128 R12, [UR4+0x20] ;  /* 0x00002004ff0c7984 */ /* 0x000e680008000c00 */
[----:B------:R-:W2:Y:S01]  /*1670*/  LDS.128 R8, [UR4+0x30] ;  /* 0x00003004ff087984 */ /* 0x000ea20008000c00 */
[----:B0-----:R-:W-:-:S06]  /*1680*/  DSETP.GEU.AND P1, PT, R6, R16, PT ;  /* 0x000000100600722a */ /* 0x001fcc0003f2e000 */
[-C--:B------:R-:W-:Y:S02]  /*1690*/  FSEL R3, R16, R6.reuse, !P1 ;  /* 0x0000000610037208 */ /* 0x080fe40004800000 */
[-C--:B------:R-:W-:Y:S02]  /*16a0*/  FSEL R17, R17, R7.reuse, !P1 ;  /* 0x0000000711117208 */ /* 0x080fe40004800000 */
[----:B------:R-:W-:Y:S02]  /*16b0*/  FSEL R6, R3, R6, P2 ;  /* 0x0000000603067208 */ /* 0x000fe40001000000 */
[----:B------:R-:W-:Y:S02]  /*16c0*/  FSEL R7, R17, R7, P2 ;  /* 0x0000000711077208 */ /* 0x000fe40001000000 */
[C---:B------:R-:W-:Y:S01]  /*16d0*/  ISETP.GT.AND P1, PT, R4.reuse, 0x40, PT ;  /* 0x000000400400780c */ /* 0x040fe20003f24270 */
[----:B------:R-:W-:Y:S01]  /*16e0*/  IMAD.MOV.U32 R2, RZ, RZ, R6 ;  /* 0x000000ffff027224 */ /* 0x000fe200078e0006 */
[----:B------:R-:W-:Y:S01]  /*16f0*/  ISETP.GT.AND P2, PT, R4, 0x60, PT ;  /* 0x000000600400780c */ /* 0x000fe20003f44270 */
[----:B------:R-:W-:-:S06]  /*1700*/  IMAD.MOV.U32 R3, RZ, RZ, R7 ;  /* 0x000000ffff037224 */ /* 0x000fcc00078e0007 */
[----:B------:R-:W-:-:S06]  /*1710*/  DSETP.GEU.AND P3, PT, R2, R18, PT ;  /* 0x000000120200722a */ /* 0x000fcc0003f6e000 */
[----:B------:R-:W-:Y:S02]  /*1720*/  @P1 FSEL R6, R18, R6, !P3 ;  /* 0x0000000612061208 */ /* 0x000fe40005800000 */
[----:B------:R-:W-:Y:S02]  /*1730*/  @P1 FSEL R7, R19, R7, !P3 ;  /* 0x0000000713071208 */ /* 0x000fe40005800000 */
[----:B------:R-:W-:Y:S01]  /*1740*/  ISETP.GT.AND P1, PT, R4, 0x80, PT ;  /* 0x000000800400780c */ /* 0x000fe20003f24270 */
[----:B------:R-:W-:Y:S02]  /*1750*/  IMAD.MOV.U32 R2, RZ, RZ, R6 ;  /* 0x000000ffff027224 */ /* 0x000fe400078e0006 */
[----:B------:R-:W-:-:S06]  /*1760*/  IMAD.MOV.U32 R3, RZ, RZ, R7 ;  /* 0x000000ffff037224 */ /* 0x000fcc00078e0007 */
[----:B-1----:R-:W-:Y:S01]  /*1770*/  DSETP.GEU.AND P3, PT, R2, R12, PT ;  /* 0x0000000c0200722a */ /* 0x002fe20003f6e000 */
[----:B------:R-:W0:Y:S05]  /*1780*/  LDS.64 R2, [UR4+0x40] ;  /* 0x00004004ff027984 */ /* 0x000e2a0008000a00 */
[----:B------:R-:W-:Y:S02]  /*1790*/  @P2 FSEL R6, R12, R6, !P3 ;  /* 0x000000060c062208 */ /* 0x000fe40005800000 */
[----:B------:R-:W-:Y:S02]  /*17a0*/  @P2 FSEL R7, R13, R7, !P3 ;  /* 0x000000070d072208 */ /* 0x000fe40005800000 */
[----:B------:R-:W-:-:S04]  /*17b0*/  ISETP.GT.AND P2, PT, R4, 0xa0, PT ;  /* 0x000000a00400780c */ /* 0x000fc80003f44270 */
[----:B------:R-:W-:-:S06]  /*17c0*/  DSETP.GEU.AND P3, PT, R6, R14, PT ;  /* 0x0000000e0600722a */ /* 0x000fcc0003f6e000 */
[----:B------:R-:W-:Y:S02]  /*17d0*/  @P1 FSEL R6, R14, R6, !P3 ;  /* 0x000000060e061208 */ /* 0x000fe40005800000 */
[----:B------:R-:W-:Y:S02]  /*17e0*/  @P1 FSEL R7, R15, R7, !P3 ;  /* 0x000000070f071208 */ /* 0x000fe40005800000 */
[----:B------:R-:W-:-:S04]  /*17f0*/  ISETP.GT.AND P1, PT, R4, 0xc0, PT ;  /* 0x000000c00400780c */ /* 0x000fc80003f24270 */
[----:B--2---:R-:W-:-:S06]  /*1800*/  DSETP.GEU.AND P3, PT, R6, R8, PT ;  /* 0x000000080600722a */ /* 0x004fcc0003f6e000 */
[----:B------:R-:W-:Y:S02]  /*1810*/  @P2 FSEL R6, R8, R6, !P3 ;  /* 0x0000000608062208 */ /* 0x000fe40005800000 */
[----:B------:R-:W-:Y:S02]  /*1820*/  @P2 FSEL R7, R9, R7, !P3 ;  /* 0x0000000709072208 */ /* 0x000fe40005800000 */
[----:B------:R-:W-:-:S04]  /*1830*/  ISETP.GT.AND P2, PT, R4, 0xe0, PT ;  /* 0x000000e00400780c */ /* 0x000fc80003f44270 */
[----:B------:R-:W-:-:S06]  /*1840*/  DSETP.GEU.AND P3, PT, R6, R10, PT ;  /* 0x0000000a0600722a */ /* 0x000fcc0003f6e000 */
[----:B------:R-:W-:Y:S02]  /*1850*/  @P1 FSEL R6, R10, R6, !P3 ;  /* 0x000000060a061208 */ /* 0x000fe40005800000 */
[----:B------:R-:W-:-:S03]  /*1860*/  @P1 FSEL R7, R11, R7, !P3 ;  /* 0x000000070b071208 */ /* 0x000fc60005800000 */
[----:B------:R-:W-:Y:S02]  /*1870*/  IMAD.MOV.U32 R4, RZ, RZ, R6 ;  /* 0x000000ffff047224 */ /* 0x000fe400078e0006 */
[----:B------:R-:W-:-:S06]  /*1880*/  IMAD.MOV.U32 R5, RZ, RZ, R7 ;  /* 0x000000ffff057224 */ /* 0x000fcc00078e0007 */
[----:B0-----:R-:W-:-:S06]  /*1890*/  DSETP.GEU.AND P1, PT, R4, R2, PT ;  /* 0x000000020400722a */ /* 0x001fcc0003f2e000 */
[----:B------:R-:W-:Y:S02]  /*18a0*/  @P2 FSEL R6, R2, R6, !P1 ;  /* 0x0000000602062208 */ /* 0x000fe40004800000 */
[----:B------:R-:W-:Y:S01]  /*18b0*/  @P2 FSEL R7, R3, R7, !P1 ;  /* 0x0000000703072208 */ /* 0x000fe20004800000 */
[----:B------:R-:W-:Y:S06]  /*18c0*/  BRA `(.L_x_17) ;  /* 0x0000004000d07947 */ /* 0x000fec0003800000 */
.L_x_3:
[----:B------:R-:W0:Y:S01]  /*18d0*/  S2R R0, SR_TID.X ;  /* 0x0000000000007919 */ /* 0x000e220000002100 */
[----:B------:R-:W1:Y:S02]  /*18e0*/  LDCU.64 UR4, c[0x0][0x380] ;  /* 0x00007000ff0477ac */ /* 0x000e640008000a00 */
[----:B-1----:R-:W-:Y:S02]  /*18f0*/  IMAD.U32 R2, RZ, RZ, UR4 ;  /* 0x00000004ff027e24 */ /* 0x002fe4000f8e00ff */
[----:B------:R-:W-:Y:S02]  /*1900*/  IMAD.U32 R3, RZ, RZ, UR5 ;  /* 0x00000005ff037e24 */ /* 0x000fe4000f8e00ff */
[----:B0-----:R-:W-:-:S04]  /*1910*/  IMAD.SHL.U32 R5, R0, 0x4, RZ ;  /* 0x0000000400057824 */ /* 0x001fc800078e00ff */
[----:B------:R-:W-:-:S05]  /*1920*/  IMAD.WIDE.U32 R6, R5, 0x8, R2 ;  /* 0x0000000805067825 */ /* 0x000fca00078e0002 */
[----:B------:R-:W2:Y:S04]  /*1930*/  LDG.E.128.CONSTANT R20, desc[UR6][R6.64] ;  /* 0x0000000606147981 */ /* 0x000ea8000c1e9d00 */
[----:B------:R-:W3:Y:S04]  /*1940*/  LDG.E.128.CONSTANT R12, desc[UR6][R6.64+0x10] ;  /* 0x00001006060c7981 */ /* 0x000ee8000c1e9d00 */
[----:B------:R-:W4:Y:S04]  /*1950*/  LDG.E.128.CONSTANT R8, desc[UR6][R6.64+0x2000] ;  /* 0x0020000606087981 */ /* 0x000f28000c1e9d00 */
[----:B------:R0:W5:Y:S01]  /*1960*/  LDG.E.128.CONSTANT R16, desc[UR6][R6.64+0x2010] ;  /* 0x0020100606107981 */ /* 0x000162000c1e9d00 */
[----:B------:R-:W-:Y:S01]  /*1970*/  ISETP.GE.U32.AND P1, PT, R4, 0x1000, PT ;  /* 0x000010000400780c */ /* 0x000fe20003f26070 */
[----:B------:R-:W-:Y:S01]  /*1980*/  UMOV UR4, 0x800 ;  /* 0x0000080000047882 */ /* 0x000fe20000000000 */
[----:B--2---:R-:W-:-:S06]  /*1990*/  DSETP.GEU.AND P0, PT, R20, R22, PT ;  /* 0x000000161400722a */ /* 0x004fcc0003f0e000 */
[----:B------:R-:W-:Y:S02]  /*19a0*/  FSEL R20, R22, R20, !P0 ;  /* 0x0000001416147208 */ /* 0x000fe40004000000 */
[----:B------:R-:W-:-:S06]  /*19b0*/  FSEL R21, R23, R21, !P0 ;  /* 0x0000001517157208 */ /* 0x000fcc0004000000 */
[----:B---3--:R-:W-:-:S06]  /*19c0*/  DSETP.GEU.AND P0, PT, R20, R12, PT ;  /* 0x0000000c1400722a */ /* 0x008fcc0003f0e000 */
[----:B------:R-:W-:Y:S02]  /*19d0*/  FSEL R12, R12, R20, !P0 ;  /* 0x000000140c0c7208 */ /* 0x000fe40004000000 */
[----:B------:R-:W-:-:S06]  /*19e0*/  FSEL R13, R13, R21, !P0 ;  /* 0x000000150d0d7208 */ /* 0x000fcc0004000000 */
[----:B------:R-:W-:-:S06]  /*19f0*/  DSETP.GEU.AND P0, PT, R12, R14, PT ;  /* 0x0000000e0c00722a */ /* 0x000fcc0003f0e000 */
[----:B------:R-:W-:Y:S02]  /*1a00*/  FSEL R12, R14, R12, !P0 ;  /* 0x0000000c0e0c7208 */ /* 0x000fe40004000000 */
[----:B------:R-:W-:-:S06]  /*1a10*/  FSEL R13, R15, R13, !P0 ;  /* 0x0000000d0f0d7208 */ /* 0x000fcc0004000000 */
[----:B----4-:R-:W-:-:S06]  /*1a20*/  DSETP.GEU.AND P0, PT, R12, R8, PT ;  /* 0x000000080c00722a */ /* 0x010fcc0003f0e000 */
[----:B0-----:R-:W-:Y:S02]  /*1a30*/  FSEL R6, R8, R12, !P0 ;  /* 0x0000000c08067208 */ /* 0x001fe40004000000 */
[----:B------:R-:W-:-:S06]  /*1a40*/  FSEL R7, R9, R13, !P0 ;  /* 0x0000000d09077208 */ /* 0x000fcc0004000000 */
[----:B------:R-:W-:-:S06]  /*1a50*/  DSETP.GEU.AND P0, PT, R6, R10, PT ;  /* 0x0000000a0600722a */ /* 0x000fcc0003f0e000 */
[----:B------:R-:W-:Y:S02]  /*1a60*/  FSEL R6, R10, R6, !P0 ;  /* 0x000000060a067208 */ /* 0x000fe40004000000 */
[----:B------:R-:W-:-:S06]  /*1a70*/  FSEL R7, R11, R7, !P0 ;  /* 0x000000070b077208 */ /* 0x000fcc0004000000 */
[----:B-----5:R-:W-:-:S06]  /*1a80*/  DSETP.GEU.AND P0, PT, R6, R16, PT ;  /* 0x000000100600722a */ /* 0x020fcc0003f0e000 */
[----:B------:R-:W-:Y:S02]  /*1a90*/  FSEL R6, R16, R6, !P0 ;  /* 0x0000000610067208 */ /* 0x000fe40004000000 */
[----:B------:R-:W-:-:S06]  /*1aa0*/  FSEL R7, R17, R7, !P0 ;  /* 0x0000000711077208 */ /* 0x000fcc0004000000 */
[----:B------:R-:W-:-:S06]  /*1ab0*/  DSETP.GEU.AND P0, PT, R6, R18, PT ;  /* 0x000000120600722a */ /* 0x000fcc0003f0e000 */
[----:B------:R-:W-:Y:S02]  /*1ac0*/  FSEL R6, R18, R6, !P0 ;  /* 0x0000000612067208 */ /* 0x000fe40004000000 */
[----:B------:R-:W-:Y:S01]  /*1ad0*/  FSEL R7, R19, R7, !P0 ;  /* 0x0000000713077208 */ /* 0x000fe20004000000 */
[----:B------:R-:W-:Y:S06]  /*1ae0*/  @!P1 BRA `(.L_x_18) ;  /* 0x0000000000a49947 */ /* 0x000fec0003800000 */
[----:B------:R-:W0:Y:S01]  /*1af0*/  LDC R24, c[0x0][0x390] ;  /* 0x0000e400ff187b82 */ /* 0x000e220000000800 */
[----:B------:R-:W-:Y:S01]  /*1b00*/  VIADD R25, R4, 0xfffff800 ;  /* 0xfffff80004197836 */ /* 0x000fe20000000000 */
[----:B------:R-:W-:-:S06]  /*1b10*/  UMOV UR4, 0x800 ;  /* 0x0000080000047882 */ /* 0x000fcc0000000000 */
[----:B------:R-:W1:Y:S02]  /*1b20*/  LDC.64 R2, c[0x0][0x380] ;  /* 0x0000e000ff027b82 */ /* 0x000e640000000a00 */
.L_x_20:
[----:B------:R-:W-:-:S04]  /*1b30*/  VIADD R27, R5, UR4 ;  /* 0x00000004051b7c36 */ /* 0x000fc80008000000 */
[----:B-1----:R-:W-:-:S05]  /*1b40*/  IMAD.WIDE.U32 R26, R27, 0x8, R2 ;  /* 0x000000081b1a7825 */ /* 0x002fca00078e0002 */
[----:B------:R-:W2:Y:S04]  /*1b50*/  LDG.E.128.CONSTANT R12, desc[UR6][R26.64] ;  /* 0x000000061a0c7981 */ /* 0x000ea8000c1e9d00 */
[----:B------:R-:W3:Y:S04]  /*1b60*/  LDG.E.128.CONSTANT R16, desc[UR6][R26.64+0x10] ;  /* 0x000010061a107981 */ /* 0x000ee8000c1e9d00 */
[----:B------:R-:W4:Y:S04]  /*1b70*/  LDG.E.128.CONSTANT R20, desc[UR6][R26.64+0x2000] ;  /* 0x002000061a147981 */ /* 0x000f28000c1e9d00 */
[----:B------:R-:W5:Y:S01]  /*1b80*/  LDG.E.128.CONSTANT R8, desc[UR6][R26.64+0x2010] ;  /* 0x002010061a087981 */ /* 0x000f62000c1e9d00 */
[----:B0-----:R-:W-:Y:S01]  /*1b90*/  IMAD.MOV.U32 R4, RZ, RZ, R24 ;  /* 0x000000ffff047224 */ /* 0x001fe200078e0018 */
[----:B--2---:R-:W-:-:S06]  /*1ba0*/  DSETP.GEU.AND P0, PT, R6, R12, PT ;  /* 0x0000000c0600722a */ /* 0x004fcc0003f0e000 */
[----:B------:R-:W-:Y:S02]  /*1bb0*/  FSEL R6, R12, R6, !P0 ;  /* 0x000000060c067208 */ /* 0x000fe40004000000 */
[----:B------:R-:W-:-:S06]  /*1bc0*/  FSEL R7, R13, R7, !P0 ;  /* 0x000000070d077208 */ /* 0x000fcc0004000000 */
[----:B------:R-:W-:-:S06]  /*1bd0*/  DSETP.GEU.AND P0, PT, R6, R14, PT ;  /* 0x0000000e0600722a */ /* 0x000fcc0003f0e000 */
        /* <DEDUP_REMOVED lines=14> */
[----:B-----5:R-:W-:-:S06]  /*1cc0*/  DSETP.GEU.AND P0, PT, R6, R8, PT ;  /* 0x000000080600722a */ /* 0x020fcc0003f0e000 */
[----:B------:R-:W-:Y:S01]  /*1cd0*/  FSEL R6, R8, R6, !P0 ;  /* 0x0000000608067208 */ /* 0x000fe20004000000 */
[----:B------:R-:W-:Y:S01]  /*1ce0*/  VIADD R8, R4, -UR4 ;  /* 0x8000000404087c36 */ /* 0x000fe20008000000 */
[----:B------:R-:W-:-:S04]  /*1cf0*/  FSEL R7, R9, R7, !P0 ;  /* 0x0000000709077208 */ /* 0x000fc80004000000 */
[----:B------:R-:W-:Y:S02]  /*1d00*/  ISETP.GE.AND P1, PT, R8, 0x800, PT ;  /* 0x000008000800780c */ /* 0x000fe40003f26270 */
[----:B------:R-:W-:-:S06]  /*1d10*/  DSETP.GEU.AND P0, PT, R6, R10, PT ;  /* 0x0000000a0600722a */ /* 0x000fcc0003f0e000 */
[----:B------:R-:W-:Y:S02]  /*1d20*/  FSEL R6, R10, R6, !P0 ;  /* 0x000000060a067208 */ /* 0x000fe40004000000 */
[----:B------:R-:W-:-:S03]  /*1d30*/  FSEL R7, R11, R7, !P0 ;  /* 0x000000070b077208 */ /* 0x000fc60004000000 */
[----:B------:R-:W-:Y:S05]  /*1d40*/  @!P1 BRA `(.L_x_19) ;  /* 0x0000000c00009947 */ /* 0x000fea0003800000 */
[----:B------:R-:W-:-:S06]  /*1d50*/  UIADD3 UR4, UPT, UPT, UR4, 0x800, URZ ;  /* 0x0000080004047890 */ /* 0x000fcc000fffe0ff */
[----:B------:R-:W-:-:S13]  /*1d60*/  ISETP.LT.AND P0, PT, R25, UR4, PT ;  /* 0x0000000419007c0c */ /* 0x000fda000bf01270 */
[----:B------:R-:W-:Y:S05]  /*1d70*/  @!P0 BRA `(.L_x_20) ;  /* 0xfffffffc006c8947 */ /* 0x000fea000383ffff */
.L_x_18:
[----:B------:R-:W-:-:S13]  /*1d80*/  ISETP.LE.AND P0, PT, R4, UR4, PT ;  /* 0x0000000404007c0c */ /* 0x000fda000bf03270 */
[----:B------:R-:W-:Y:S05]  /*1d90*/  @P0 BRA `(.L_x_19) ;  /* 0x0000000800ec0947 */ /* 0x000fea0003800000 */
[----:B------:R-:W-:Y:S01]  /*1da0*/  VIADD R41, R4, -UR4 ;  /* 0x8000000404297c36 */ /* 0x000fe20008000000 */
[----:B------:R-:W-:Y:S04]  /*1db0*/  BSSY.RECONVERGENT B1, `(.L_x_19) ;  /* 0x00000b9000017945 */ /* 0x000fe80003800200 */
[----:B------:R-:W-:-:S13]  /*1dc0*/  ISETP.GE.AND P0, PT, R0, R41, PT ;  /* 0x000000290000720c */ /* 0x000fda0003f06270 */
[----:B------:R-:W-:Y:S05]  /*1dd0*/  @P0 BRA `(.L_x_21) ;  /* 0x0000000800d80947 */ /* 0x000fea0003800000 */
[----:B------:R-:W-:Y:S01]  /*1de0*/  LOP3.LUT R5, RZ, R0, RZ, 0x33, !PT ;  /* 0x00000000ff057212 */ /* 0x000fe200078e33ff */
[----:B------:R-:W-:Y:S01]  /*1df0*/  BSSY.RECONVERGENT B2, `(.L_x_22) ;  /* 0x0000016000027945 */ /* 0x000fe20003800200 */
[----:B------:R-:W-:Y:S02]  /*1e00*/  IMAD.MOV.U32 R40, RZ, RZ, R0 ;  /* 0x000000ffff287224 */ /* 0x000fe400078e0000 */
[----:B------:R-:W-:-:S04]  /*1e10*/  IADD3 R4, PT, PT, R4, -UR4, R5 ;  /* 0x8000000404047c10 */ /* 0x000fc8000fffe005 */
[C---:B------:R-:W-:Y:S02]  /*1e20*/  LOP3.LUT R5, R4.reuse, 0x300, RZ, 0xc0, !PT ;  /* 0x0000030004057812 */ /* 0x040fe400078ec0ff */
[----:B------:R-:W-:Y:S02]  /*1e30*/  ISETP.GE.U32.AND P2, PT, R4, 0x300, PT ;  /* 0x000003000400780c */ /* 0x000fe40003f46070 */
[----:B------:R-:W-:-:S13]  /*1e40*/  ISETP.NE.AND P0, PT, R5, 0x300, PT ;  /* 0x000003000500780c */ /* 0x000fda0003f05270 */
[----:B------:R-:W-:Y:S05]  /*1e50*/  @!P0 BRA `(.L_x_23) ;  /* 0x00000000003c8947 */ /* 0x000fea0003800000 */
[----:B------:R-:W-:Y:S01]  /*1e60*/  LEA.HI R4, R4, 0x1, RZ, 0x18 ;  /* 0x0000000104047811 */ /* 0x000fe200078fc0ff */
[----:B------:R-:W-:Y:S02]  /*1e70*/  VIADD R9, R0, UR4 ;  /* 0x0000000400097c36 */ /* 0x000fe40008000000 */
[----:B------:R-:W-:Y:S01]  /*1e80*/  IMAD.MOV.U32 R40, RZ, RZ, R0 ;  /* 0x000000ffff287224 */ /* 0x000fe200078e0000 */
[----:B------:R-:W-:-:S05]  /*1e90*/  LOP3.LUT R4, R4, 0x3, RZ, 0xc0, !PT ;  /* 0x0000000304047812 */ /* 0x000fca00078ec0ff */
[----:B------:R-:W-:-:S07]  /*1ea0*/  IMAD.MOV R8, RZ, RZ, -R4 ;  /* 0x000000ffff087224 */ /* 0x000fce00078e0a04 */
.L_x_24:
[----:B------:R-:W-:-:S06]  /*1eb0*/  IMAD.WIDE.U32 R4, R9, 0x8, R2 ;  /* 0x0000000809047825 */ /* 0x000fcc00078e0002 */
[----:B------:R-:W2:Y:S01]  /*1ec0*/  LDG.E.64.CONSTANT R4, desc[UR6][R4.64] ;  /* 0x0000000604047981 */ /* 0x000ea2000c1e9b00 */
[----:B------:R-:W-:Y:S02]  /*1ed0*/  VIADD R8, R8, 0x1 ;  /* 0x0000000108087836 */ /* 0x000fe40000000000 */
[----:B------:R-:W-:Y:S02]  /*1ee0*/  VIADD R40, R40, 0x100 ;  /* 0x0000010028287836 */ /* 0x000fe40000000000 */
[----:B------:R-:W-:Y:S01]  /*1ef0*/  VIADD R9, R9, 0x100 ;  /* 0x0000010009097836 */ /* 0x000fe20000000000 */
[----:B------:R-:W-:Y:S01]  /*1f00*/  ISETP.NE.AND P1, PT, R8, RZ, PT ;  /* 0x000000ff0800720c */ /* 0x000fe20003f25270 */
[----:B--2---:R-:W-:-:S06]  /*1f10*/  DSETP.GEU.AND P0, PT, R6, R4, PT ;  /* 0x000000040600722a */ /* 0x004fcc0003f0e000 */
[----:B------:R-:W-:Y:S02]  /*1f20*/  FSEL R6, R4, R6, !P0 ;  /* 0x0000000604067208 */ /* 0x000fe40004000000 */
[----:B------:R-:W-:-:S04]  /*1f30*/  FSEL R7, R5, R7, !P0 ;  /* 0x0000000705077208 */ /* 0x000fc80004000000 */
[----:B------:R-:W-:Y:S05]  /*1f40*/  @P1 BRA `(.L_x_24) ;  /* 0xfffffffc00d81947 */ /* 0x000fea000383ffff */
.L_x_23:
[----:B------:R-:W-:Y:S05]  /*1f50*/  BSYNC.RECONVERGENT B2 ;  /* 0x0000000000027941 */ /* 0x000fea0003800200 */
.L_x_22:
[----:B------:R-:W-:Y:S05]  /*1f60*/  @!P2 BRA `(.L_x_21) ;  /* 0x000000080074a947 */ /* 0x000fea0003800000 */
[----:B------:R-:W0:Y:S01]  /*1f70*/  LDCU.64 UR8, c[0x0][0x380] ;  /* 0x00007000ff0877ac */ /* 0x000e220008000a00 */
[----:B------:R-:W-:Y:S01]  /*1f80*/  IMAD.IADD R9, R41, 0x1, -R40 ;  /* 0x0000000129097824 */ /* 0x000fe200078e0a28 */
[C---:B------:R-:W-:Y:S01]  /*1f90*/  IADD3 R5, P0, PT, R40.reuse, UR4, RZ ;  /* 0x0000000428057c10 */ /* 0x040fe2000ff1e0ff */
[----:B------:R-:W-:Y:S01]  /*1fa0*/  BSSY.RECONVERGENT B2, `(.L_x_25) ;  /* 0x0000059000027945 */ /* 0x000fe20003800200 */
[----:B------:R-:W-:Y:S02]  /*1fb0*/  VIADD R43, R40, UR4 ;  /* 0x00000004282b7c36 */ /* 0x000fe40008000000 */
[----:B------:R-:W-:Y:S01]  /*1fc0*/  ISETP.GT.AND P1, PT, R9, 0xc00, PT ;  /* 0x00000c000900780c */ /* 0x000fe20003f24270 */
[----:B------:R-:W-:Y:S01]  /*1fd0*/  IMAD.X R8, RZ, RZ, RZ, P0 ;  /* 0x000000ffff087224 */ /* 0x000fe200000e06ff */
[----:B0-----:R-:W-:-:S04]  /*1fe0*/  LEA R4, P0, R5, UR8, 0x3 ;  /* 0x0000000805047c11 */ /* 0x001fc8000f8018ff */
[----:B------:R-:W-:Y:S02]  /*1ff0*/  LEA.HI.X R5, R5, UR9, R8, 0x3, P0 ;  /* 0x0000000905057c11 */ /* 0x000fe400080f1c08 */
[----:B------:R-:W-:-:S05]  /*2000*/  IADD3 R4, P0, PT, R4, 0x1000, RZ ;  /* 0x0000100004047810 */ /* 0x000fca0007f1e0ff */
[----:B------:R-:W-:Y:S01]  /*2010*/  IMAD.X R5, RZ, RZ, R5, P0 ;  /* 0x000000ffff057224 */ /* 0x000fe200000e0605 */
[----:B------:R-:W-:Y:S01]  /*2020*/  PLOP3.LUT P0, PT, PT, PT, PT, 0x80, 0x8 ;  /* 0x000000000008781c */ /* 0x000fe20003f0f070 */
[----:B------:R-:W-:-:S12]  /*2030*/  @!P1 BRA `(.L_x_26) ;  /* 0x00000004003c9947 */ /* 0x000fd80003800000 */
[----:B------:R-:W-:Y:S01]  /*2040*/  PLOP3.LUT P0, PT, PT, PT, PT, 0x8, 0x80 ;  /* 0x000000000080781c */ /* 0x000fe20003f0e170 */
[----:B------:R-:W-:-:S12]  /*2050*/  VIADD R45, R41, 0xfffff400 ;  /* 0xfffff400292d7836 */ /* 0x000fd80000000000 */
.L_x_27:
[C---:B------:R-:W-:Y:S01]  /*2060*/  IMAD.WIDE.U32 R38, R43.reuse, 0x8, R2 ;  /* 0x000000082b267825 */ /* 0x040fe200078e0002 */
[----:B------:R-:W2:Y:S04]  /*2070*/  LDG.E.64.CONSTANT R8, desc[UR6][R4.64+-0x800] ;  /* 0xfff8000604087981 */ /* 0x000ea8000c1e9b00 */
[----:B------:R-:W3:Y:S04]  /*2080*/  LDG.E.64.CONSTANT R10, desc[UR6][R4.64] ;  /* 0x00000006040a7981 */ /* 0x000ee8000c1e9b00 */
[----:B------:R-:W4:Y:S01]  /*2090*/  LDG.E.64.CONSTANT R38, desc[UR6][R38.64] ;  /* 0x0000000626267981 */ /* 0x000f22000c1e9b00 */
[----:B------:R-:W-:-:S03]  /*20a0*/  VIADD R15, R43, 0x400 ;  /* 0x000004002b0f7836 */ /* 0x000fc60000000000 */
[----:B------:R-:W5:Y:S01]  /*20b0*/  LDG.E.64.CONSTANT R12, desc[UR6][R4.64+0x800] ;  /* 0x00080006040c7981 */ /* 0x000f62000c1e9b00 */
[----:B------:R-:W-:-:S03]  /*20c0*/  IMAD.WIDE.U32 R14, R15, 0x8, R2 ;  /* 0x000000080f0e7825 */ /* 0x000fc600078e0002 */
[----:B------:R-:W5:Y:S04]  /*20d0*/  LDG.E.64.CONSTANT R16, desc[UR6][R4.64+0x1800] ;  /* 0x0018000604107981 */ /* 0x000f68000c1e9b00 */
[----:B------:R-:W5:Y:S04]  /*20e0*/  LDG.E.64.CONSTANT R14, desc[UR6][R14.64] ;  /* 0x000000060e0e7981 */ /* 0x000f68000c1e9b00 */
[----:B------:R-:W5:Y:S01]  /*20f0*/  LDG.E.64.CONSTANT R18, desc[UR6][R4.64+0x2000] ;  /* 0x0020000604127981 */ /* 0x000f62000c1e9b00 */
        /* <DEDUP_REMOVED lines=11> */
[----:B------:R-:W5:Y:S04]  /*21b0*/  LDG.E.64.CONSTANT R34, desc[UR6][R4.64+0x6000] ;  /* 0x0060000604227981 */ /* 0x000f68000c1e9b00 */
[----:B------:R0:W5:Y:S01]  /*21c0*/  LDG.E.64.CONSTANT R36, desc[UR6][R4.64+0x6800] ;  /* 0x0068000604247981 */ /* 0x000162000c1e9b00 */
[----:B------:R-:W-:-:S05]  /*21d0*/  VIADD R40, R40, 0x1000 ;  /* 0x0000100028287836 */ /* 0x000fca0000000000 */
[----:B------:R-:W-:Y:S02]  /*21e0*/  ISETP.GE.AND P2, PT, R40, R45, PT ;  /* 0x0000002d2800720c */ /* 0x000fe40003f46270 */
[----:B0-----:R-:W-:Y:S01]  /*21f0*/  IADD3 R4, P3, PT, R4, 0x8000, RZ ;  /* 0x0000800004047810 */ /* 0x001fe20007f7e0ff */
[----:B------:R-:W-:-:S04]  /*2200*/  VIADD R43, R43, 0x1000 ;  /* 0x000010002b2b7836 */ /* 0x000fc80000000000 */
[----:B------:R-:W-:Y:S01]  /*2210*/  IMAD.X R5, RZ, RZ, R5, P3 ;  /* 0x000000ffff057224 */ /* 0x000fe200018e0605 */
[----:B----4-:R-:W-:-:S06]  /*2220*/  DSETP.GEU.AND P1, PT, R6, R38, PT ;  /* 0x000000260600722a */ /* 0x010fcc0003f2e000 */
[----:B------:R-:W-:Y:S02]  /*2230*/  FSEL R6, R38, R6, !P1 ;  /* 0x0000000626067208 */ /* 0x000fe40004800000 */
[----:B------:R-:W-:-:S06]  /*2240*/  FSEL R7, R39, R7, !P1 ;  /* 0x0000000727077208 */ /* 0x000fcc0004800000 */
[----:B--2---:R-:W-:-:S06]  /*2250*/  DSETP.GEU.AND P1, PT, R6, R8, PT ;  /* 0x000000080600722a */ /* 0x004fcc0003f2e000 */
[----:B------:R-:W-:Y:S02]  /*2260*/  FSEL R6, R8, R6, !P1 ;  /* 0x0000000608067208 */ /* 0x000fe40004800000 */
[----:B------:R-:W-:-:S06]  /*2270*/  FSEL R7, R9, R7, !P1 ;  /* 0x0000000709077208 */ /* 0x000fcc0004800000 */
[----:B---3--:R-:W-:-:S06]  /*2280*/  DSETP.GEU.AND P1, PT, R6, R10, PT ;  /* 0x0000000a0600722a */ /* 0x008fcc0003f2e000 */
[----:B------:R-:W-:Y:S02]  /*2290*/  FSEL R6, R10, R6, !P1 ;  /* 0x000000060a067208 */ /* 0x000fe40004800000 */
[----:B------:R-:W-:-:S06]  /*22a0*/  FSEL R7, R11, R7, !P1 ;  /* 0x000000070b077208 */ /* 0x000fcc0004800000 */
[----:B-----5:R-:W-:-:S06]  /*22b0*/  DSETP.GEU.AND P1, PT, R6, R12, PT ;  /* 0x0000000c0600722a */ /* 0x020fcc0003f2e000 */
        /* <DEDUP_REMOVED lines=39> */
.L_x_26:
[----:B------:R-:W-:Y:S05]  /*2530*/  BSYNC.RECONVERGENT B2 ;  /* 0x0000000000027941 */ /* 0x000fea0003800200 */
.L_x_25:
[----:B------:R-:W-:Y:S01]  /*2540*/  IMAD.IADD R8, R41, 0x1, -R40 ;  /* 0x0000000129087824 */ /* 0x000fe200078e0a28 */
[----:B------:R-:W-:Y:S04]  /*2550*/  BSSY.RECONVERGENT B2, `(.L_x_28) ;  /* 0x000002b000027945 */ /* 0x000fe80003800200 */
[----:B------:R-:W-:-:S13]  /*2560*/  ISETP.GT.AND P1, PT, R8, 0x400, PT ;  /* 0x000004000800780c */ /* 0x000fda0003f24270 */
[----:B------:R-:W-:Y:S05]  /*2570*/  @!P1 BRA `(.L_x_29) ;  /* 0x0000000000a09947 */ /* 0x000fea0003800000 */
        /* <DEDUP_REMOVED lines=9> */
[----:B------:R-:W5:Y:S04]  /*2610*/  LDG.E.64.CONSTANT R22, desc[UR6][R4.64+0x2000] ;  /* 0x0020000604167981 */ /* 0x000f68000c1e9b00 */
[----:B------:R0:W5:Y:S01]  /*2620*/  LDG.E.64.CONSTANT R8, desc[UR6][R4.64+0x2800] ;  /* 0x0028000604087981 */ /* 0x000162000c1e9b00 */
[----:B------:R-:W-:-:S02]  /*2630*/  VIADD R40, R40, 0x800 ;  /* 0x0000080028287836 */ /* 0x000fc40000000000 */
[----:B------:R-:W-:Y:S01]  /*2640*/  VIADD R43, R43, 0x800 ;  /* 0x000008002b2b7836 */ /* 0x000fe20000000000 */
[----:B0-----:R-:W-:-:S05]  /*2650*/  IADD3 R4, P2, PT, R4, 0x4000, RZ ;  /* 0x0000400004047810 */ /* 0x001fca0007f5e0ff */
        /* <DEDUP_REMOVED lines=22> */
[----:B------:R-:W-:Y:S01]  /*27c0*/  DSETP.GEU.AND P1, PT, R6, R8, PT ;  /* 0x000000080600722a */ /* 0x000fe20003f2e000 */
[----:B------:R-:W-:-:S05]  /*27d0*/  PLOP3.LUT P0, PT, PT, PT, PT, 0x8, 0x80 ;  /* 0x000000000080781c */ /* 0x000fca0003f0e170 */
[----:B------:R-:W-:Y:S02]  /*27e0*/  FSEL R6, R8, R6, !P1 ;  /* 0x0000000608067208 */ /* 0x000fe40004800000 */
[----:B------:R-:W-:-:S07]  /*27f0*/  FSEL R7, R9, R7, !P1 ;  /* 0x0000000709077208 */ /* 0x000fce0004800000 */
.L_x_29:
[----:B------:R-:W-:Y:S05]  /*2800*/  BSYNC.RECONVERGENT B2 ;  /* 0x0000000000027941 */ /* 0x000fea0003800200 */
.L_x_28:
[----:B------:R-:W-:-:S13]  /*2810*/  ISETP.LT.OR P0, PT, R40, R41, P0 ;  /* 0x000000292800720c */ /* 0x000fda0000701670 */
[----:B------:R-:W-:Y:S05]  /*2820*/  @!P0 BRA `(.L_x_21) ;  /* 0x0000000000448947 */ /* 0x000fea0003800000 */
[----:B------:R-:W-:Y:S01]  /*2830*/  IMAD.WIDE.U32 R2, R43, 0x8, R2 ;  /* 0x000000082b027825 */ /* 0x000fe200078e0002 */
[----:B------:R-:W2:Y:S04]  /*2840*/  LDG.E.64.CONSTANT R8, desc[UR6][R4.64+-0x800] ;  /* 0xfff8000604087981 */ /* 0x000ea8000c1e9b00 */
[----:B------:R-:W3:Y:S04]  /*2850*/  LDG.E.64.CONSTANT R10, desc[UR6][R4.64] ;  /* 0x00000006040a7981 */ /* 0x000ee8000c1e9b00 */
[----:B------:R-:W4:Y:S04]  /*2860*/  LDG.E.64.CONSTANT R2, desc[UR6][R2.64] ;  /* 0x0000000602027981 */ /* 0x000f28000c1e9b00 */
[----:B------:R-:W5:Y:S01]  /*2870*/  LDG.E.64.CONSTANT R12, desc[UR6][R4.64+0x800] ;  /* 0x00080006040c7981 */ /* 0x000f62000c1e9b00 */
        /* <DEDUP_REMOVED lines=11> */
[----:B------:R-:W-:-:S07]  /*2930*/  FSEL R7, R13, R3, !P0 ;  /* 0x000000030d077208 */ /* 0x000fce0004000000 */
.L_x_21:
[----:B------:R-:W-:Y:S05]  /*2940*/  BSYNC.RECONVERGENT B1 ;  /* 0x0000000000017941 */ /* 0x000fea0003800200 */
.L_x_19:
[----:B------:R-:W0:Y:S01]  /*2950*/  S2R R10, SR_LANEID ;  /* 0x00000000000a7919 */ /* 0x000e220000000000 */
[----:B------:R-:W-:Y:S04]  /*2960*/  SHFL.DOWN PT, R2, R6, 0x1, 0x1f ;  /* 0x08201f0006027f89 */ /* 0x000fe800000e0000 */
        /* <DEDUP_REMOVED lines=10> */
[----:B------:R-:W-:-:S02]  /*2a10*/  @!P2 MOV R7, 0x400 ;  /* 0x000004000007a802 */ /* 0x000fc40000000f00 */
        /* <DEDUP_REMOVED lines=8> */
[----:B------:R-:W-:Y:S01]  /*2aa0*/  SHFL.DOWN PT, R2, R4, 0x4, 0x1f ;  /* 0x08801f0004027f89 */ /* 0x000fe200000e0000 */
[----:B-1----:R-:W-:-:S03]  /*2ab0*/  @!P2 LEA R7, R8, R7, 0x18 ;  /* 0x000000070807a211 */ /* 0x002fc600078ec0ff */
[----:B------:R-:W0:Y:S02]  /*2ac0*/  SHFL.DOWN PT, R3, R5, 0x4, 0x1f ;  /* 0x08801f0005037f89 */ /* 0x000e2400000e0000 */
[----:B------:R-:W-:Y:S01]  /*2ad0*/  @!P2 IMAD.IADD R9, R6, 0x1, R7 ;  /* 0x000000010609a824 */ /* 0x000fe200078e0207 */
[----:B0-----:R-:W-:-:S06]  /*2ae0*/  DSETP.GEU.AND P0, PT, R4, R2, PT ;  /* 0x000000020400722a */ /* 0x001fcc0003f0e000 */
[----:B------:R-:W-:Y:S02]  /*2af0*/  @!P1 FSEL R4, R2, R4, !P0 ;  /* 0x0000000402049208 */ /* 0x000fe40004000000 */
[----:B------:R-:W-:Y:S02]  /*2b00*/  @!P1 FSEL R5, R3, R5, !P0 ;  /* 0x0000000503059208 */ /* 0x000fe40004000000 */
[----:B------:R-:W-:Y:S01]  /*2b10*/  ISETP.GT.AND P1, PT, R10, 0x17, PT ;  /* 0x000000170a00780c */ /* 0x000fe20003f24270 */
[----:B------:R-:W-:Y:S04]  /*2b20*/  SHFL.DOWN PT, R2, R4, 0x8, 0x1f ;  /* 0x09001f0004027f89 */ /* 0x000fe800000e0000 */
[----:B------:R-:W0:Y:S02]  /*2b30*/  SHFL.DOWN PT, R3, R5, 0x8, 0x1f ;  /* 0x09001f0005037f89 */ /* 0x000e2400000e0000 */
[----:B0-----:R-:W-:-:S06]  /*2b40*/  DSETP.GEU.AND P0, PT, R4, R2, PT ;  /* 0x000000020400722a */ /* 0x001fcc0003f0e000 */
[----:B------:R-:W-:Y:S02]  /*2b50*/  @!P1 FSEL R4, R2, R4, !P0 ;  /* 0x0000000402049208 */ /* 0x000fe40004000000 */
[----:B------:R-:W-:Y:S02]  /*2b60*/  @!P1 FSEL R5, R3, R5, !P0 ;  /* 0x0000000503059208 */ /* 0x000fe40004000000 */
[----:B------:R-:W-:Y:S01]  /*2b70*/  ISETP.GT.AND P1, PT, R10, 0xf, PT ;  /* 0x0000000f0a00780c */ /* 0x000fe20003f24270 */
[----:B------:R-:W-:Y:S04]  /*2b80*/  SHFL.DOWN PT, R2, R4, 0x10, 0x1f ;  /* 0x0a001f0004027f89 */ /* 0x000fe800000e0000 */
[----:B------:R-:W0:Y:S02]  /*2b90*/  SHFL.DOWN PT, R3, R5, 0x10, 0x1f ;  /* 0x0a001f0005037f89 */ /* 0x000e2400000e0000 */
[----:B0-----:R-:W-:-:S06]  /*2ba0*/  DSETP.GEU.AND P0, PT, R4, R2, PT ;  /* 0x000000020400722a */ /* 0x001fcc0003f0e000 */
[----:B------:R-:W-:Y:S02]  /*2bb0*/  FSEL R2, R2, R4, !P0 ;  /* 0x0000000402027208 */ /* 0x000fe40004000000 */
        /* <DEDUP_REMOVED lines=10> */
[----:B--2---:R-:W0:Y:S04]  /*2c60*/  LDS.128 R8, [UR4+0x10] ;  /* 0x00001004ff087984 */ /* 0x004e280008000c00 */
        /* <DEDUP_REMOVED lines=25> */
.L_x_2:
        /* <DEDUP_REMOVED lines=12> */
.L_x_32:
[----:B------:R-:W-:Y:S05]  /*2ec0*/  BSYNC.RECONVERGENT B1 ;  /* 0x0000000000017941 */ /* 0x000fea0003800200 */
.L_x_31:
        /* <DEDUP_REMOVED lines=17> */
.L_x_37:
        /* <DEDUP_REMOVED lines=12> */
.L_x_36:
[----:B------:R-:W-:Y:S05]  /*30a0*/  BSYNC.RECONVERGENT B2 ;  /* 0x0000000000027941 */ /* 0x000fea0003800200 */
.L_x_35:
        /* <DEDUP_REMOVED lines=9> */
.L_x_40:
        /* <DEDUP_REMOVED lines=74> */
.L_x_39:
[----:B------:R-:W-:Y:S05]  /*35e0*/  BSYNC.RECONVERGENT B2 ;  /* 0x0000000000027941 */ /* 0x000fea0003800200 */
.L_x_38:
        /* <DEDUP_REMOVED lines=42> */
.L_x_42:
[----:B------:R-:W-:Y:S05]  /*3890*/  BSYNC.RECONVERGENT B2 ;  /* 0x0000000000027941 */ /* 0x000fea0003800200 */
.L_x_41:
        /* <DEDUP_REMOVED lines=20> */
.L_x_34:
[----:B------:R-:W-:Y:S05]  /*39e0*/  BSYNC.RECONVERGENT B1 ;  /* 0x0000000000017941 */ /* 0x000fea0003800200 */
.L_x_33:
        /* <DEDUP_REMOVED lines=14> */
[----:B------:R-:W-:Y:S01]  /*3ad0*/  IMAD.MOV.U32 R2, RZ, RZ, R9 ;  /* 0x000000ffff027224 */ /* 0x000fe200078e0009 */
[----:B------:R-:W-:Y:S01]  /*3ae0*/  @!P2 MOV R4, 0x400 ;  /* 0x000004000004a802 */ /* 0x000fe20000000f00 */
[----:B------:R-:W-:Y:S01]  /*3af0*/  IMAD.MOV.U32 R3, RZ, RZ, R11 ;  /* 0x000000ffff037224 */ /* 0x000fe200078e000b */
[----:B------:R-:W0:Y:S01]  /*3b00*/  SHFL.DOWN PT, R7, R11, 0x2, 0x1f ;  /* 0x08401f000b077f89 */ /* 0x000e2200000e0000 */
[----:B------:R-:W-:Y:S01]  /*3b10*/  @!P2 SHF.R.U32.HI R0, RZ, 0x2, R5 ;  /* 0x00000002ff00a819 */ /* 0x000fe20000011605 */
[----:B------:R-:W1:Y:S03]  /*3b20*/  @!P2 S2R R13, SR_CgaCtaId ;  /* 0x00000000000da919 */ /* 0x000e660000008800 */
[----:B------:R-:W-:Y:S01]  /*3b30*/  @!P2 LOP3.LUT R0, R0, 0xf8, RZ, 0xc0, !PT ;  /* 0x000000f80000a812 */ /* 0x000fe200078ec0ff */
[----:B0-----:R-:W-:-:S06]  /*3b40*/  DSETP.GEU.AND P0, PT, R2, R6, PT ;  /* 0x000000060200722a */ /* 0x001fcc0003f0e000 */
[----:B------:R-:W-:Y:S02]  /*3b50*/  @!P1 FSEL R9, R6, R9, !P0 ;  /* 0x0000000906099208 */ /* 0x000fe40004000000 */
[----:B------:R-:W-:Y:S02]  /*3b60*/  @!P1 FSEL R11, R7, R11, !P0 ;  /* 0x0000000b070b9208 */ /* 0x000fe40004000000 */
[----:B------:R-:W-:Y:S01]  /*3b70*/  ISETP.GT.AND P1, PT, R8, 0x1b, PT ;  /* 0x0000001b0800780c */ /* 0x000fe20003f24270 */
[----:B------:R-:W-:Y:S01]  /*3b80*/  SHFL.DOWN PT, R2, R9, 0x4, 0x1f ;  /* 0x08801f0009027f89 */ /* 0x000fe200000e0000 */
[----:B------:R-:W-:Y:S01]  /*3b90*/  IMAD.MOV.U32 R6, RZ, RZ, R9 ;  /* 0x000000ffff067224 */ /* 0x000fe200078e0009 */
[----:B-1----:R-:W-:Y:S01]  /*3ba0*/  @!P2 LEA R13, R13, R4, 0x18 ;  /* 0x000000040d0da211 */ /* 0x002fe200078ec0ff */
[----:B------:R-:W-:Y:S01]  /*3bb0*/  IMAD.MOV.U32 R7, RZ, RZ, R11 ;  /* 0x000000ffff077224 */ /* 0x000fe200078e000b */
[----:B------:R-:W0:Y:S03]  /*3bc0*/  SHFL.DOWN PT, R3, R11, 0x4, 0x1f ;  /* 0x08801f000b037f89 */ /* 0x000e2600000e0000 */
[----:B------:R-:W-:-:S02]  /*3bd0*/  @!P2 IMAD.IADD R13, R0, 0x1, R13 ;  /* 0x00000001000da824 */ /* 0x000fc400078e020d */
[----:B0-----:R-:W-:-:S06]  /*3be0*/  DSETP.GEU.AND P0, PT, R6, R2, PT ;  /* 0x000000020600722a */ /* 0x001fcc0003f0e000 */
[----:B------:R-:W-:Y:S02]  /*3bf0*/  @!P1 FSEL R9, R2, R9, !P0 ;  /* 0x0000000902099208 */ /* 0x000fe40004000000 */
[----:B------:R-:W-:Y:S02]  /*3c00*/  @!P1 FSEL R11, R3, R11, !P0 ;  /* 0x0000000b030b9208 */ /* 0x000fe40004000000 */
[----:B------:R-:W-:Y:S01]  /*3c10*/  ISETP.GT.AND P1, PT, R8, 0x17, PT ;  /* 0x000000170800780c */ /* 0x000fe20003f24270 */
[----:B------:R-:W-:Y:S01]  /*3c20*/  SHFL.DOWN PT, R2, R9, 0x8, 0x1f ;  /* 0x09001f0009027f89 */ /* 0x000fe200000e0000 */
[----:B------:R-:W-:Y:S02]  /*3c30*/  IMAD.MOV.U32 R6, RZ, RZ, R9 ;  /* 0x000000ffff067224 */ /* 0x000fe400078e0009 */
[----:B------:R-:W-:Y:S01]  /*3c40*/  IMAD.MOV.U32 R7, RZ, RZ, R11 ;  /* 0x000000ffff077224 */ /* 0x000fe200078e000b */
[----:B------:R-:W0:Y:S05]  /*3c50*/  SHFL.DOWN PT, R3, R11, 0x8, 0x1f ;  /* 0x09001f000b037f89 */ /* 0x000e2a00000e0000 */
        /* <DEDUP_REMOVED lines=20> */
[----:B------:R-:W0:Y:S04]  /*3da0*/  LDS.128 R8, [UR4+0x10] ;  /* 0x00001004ff087984 */ /* 0x000e280008000c00 */
[----:B-1----:R-:W1:Y:S01]  /*3db0*/  LDS.128 R12, [UR4+0x20] ;  /* 0x00002004ff0c7984 */ /* 0x002e620008000c00 */
        /* <DEDUP_REMOVED lines=24> */
.L_x_43:
        /* <DEDUP_REMOVED lines=20> */
[----:B------:R-:W0:Y:S05]  /*4080*/  SHFL.DOWN PT, R7, R0, 0x2, R11 ;  /* 0x0840000000077989 */ /* 0x000e2a00000e000b */
[----:B0-----:R-:W-:-:S06]  /*4090*/  DSETP.GEU.AND P0, PT, R2, R6, PT ;  /* 0x000000060200722a */ /* 0x001fcc0003f0e000 */
[----:B------:R-:W-:Y:S01]  /*40a0*/  @!P1 FSEL R9, R6, R9, !P0 ;  /* 0x0000000906099208 */ /* 0x000fe20004000000 */
[----:B------:R-:W-:Y:S01]  /*40b0*/  VIADD R6, R8, 0x4 ;  /* 0x0000000408067836 */ /* 0x000fe20000000000 */
[----:B------:R-:W-:-:S03]  /*40c0*/  @!P1 FSEL R0, R7, R0, !P0 ;  /* 0x0000000007009208 */ /* 0x000fc60004000000 */
[----:B------:R-:W-:Y:S01]  /*40d0*/  SHFL.DOWN PT, R2, R9, 0x4, R11 ;  /* 0x0880000009027989 */ /* 0x000fe200000e000b */
[----:B------:R-:W-:Y:S01]  /*40e0*/  ISETP.GT.AND P1, PT, R6, R11, PT ;  /* 0x0000000b0600720c */ /* 0x000fe20003f24270 */
[----:B------:R-:W-:Y:S02]  /*40f0*/  IMAD.MOV.U32 R6, RZ, RZ, R9 ;  /* 0x000000ffff067224 */ /* 0x000fe400078e0009 */
[----:B------:R-:W0:Y:S01]  /*4100*/  SHFL.DOWN PT, R3, R0, 0x4, R11 ;  /* 0x0880000000037989 */ /* 0x000e2200000e000b */
[----:B------:R-:W-:-:S06]  /*4110*/  IMAD.MOV.U32 R7, RZ, RZ, R0 ;  /* 0x000000ffff077224 */ /* 0x000fcc00078e0000 */
[----:B0-----:R-:W-:Y:S01]  /*4120*/  DSETP.GEU.AND P0, PT, R6, R2, PT ;  /* 0x000000020600722a */ /* 0x001fe20003f0e000 */
[----:B------:R-:W-:-:S05]  /*4130*/  VIADD R6, R8, 0x8 ;  /* 0x0000000808067836 */ /* 0x000fca0000000000 */
        /* <DEDUP_REMOVED lines=15> */
[----:B------:R-:W-:Y:S02]  /*4230*/  IMAD.MOV.U32 R6, RZ, RZ, R9 ;  /* 0x000000ffff067224 */ /* 0x000fe400078e0009 */
[----:B------:R-:W-:Y:S01]  /*4240*/  IMAD.MOV.U32 R7, RZ, RZ, R0 ;  /* 0x000000ffff077224 */ /* 0x000fe200078e0000 */
[----:B------:R-:W0:Y:S05]  /*4250*/  SHFL.DOWN PT, R3, R0, 0x10, R11 ;  /* 0x0a00000000037989 */ /* 0x000e2a00000e000b */
[----:B0-----:R-:W-:Y:S01]  /*4260*/  DSETP.GEU.AND P1, PT, R6, R2, PT ;  /* 0x000000020600722a */ /* 0x001fe20003f2e000 */
[----:B------:R-:W-:-:S02]  /*4270*/  @!P0 MOV R7, 0x400 ;  /* 0x0000040000078802 */ /* 0x000fc40000000f00 */
[----:B------:R-:W-:Y:S02]  /*4280*/  @!P0 SHF.R.U32.HI R6, RZ, 0x2, R5 ;  /* 0x00000002ff068819 */ /* 0x000fe40000011605 */
[----:B-1----:R-:W-:Y:S02]  /*4290*/  @!P0 LEA R7, R10, R7, 0x18 ;  /* 0x000000070a078211 */ /* 0x002fe400078ec0ff */
[----:B------:R-:W-:Y:S02]  /*42a0*/  @!P0 LOP3.LUT R6, R6, 0xf8, RZ, 0xc0, !PT ;  /* 0x000000f806068812 */ /* 0x000fe400078ec0ff */
[----:B------:R-:W-:Y:S02]  /*42b0*/  @!P2 FSEL R9, R2, R9, !P1 ;  /* 0x000000090209a208 */ /* 0x000fe40004800000 */
[----:B------:R-:W-:Y:S01]  /*42c0*/  @!P2 FSEL R0, R3, R0, !P1 ;  /* 0x000000000300a208 */ /* 0x000fe20004800000 */
[----:B------:R-:W-:Y:S02]  /*42d0*/  @!P0 IMAD.IADD R3, R6, 0x1, R7 ;  /* 0x0000000106038824 */ /* 0x000fe400078e0207 */
[----:B------:R-:W-:-:S02]  /*42e0*/  IMAD.MOV.U32 R6, RZ, RZ, R9 ;  /* 0x000000ffff067224 */ /* 0x000fc400078e0009 */
[----:B------:R-:W-:-:S05]  /*42f0*/  IMAD.MOV.U32 R7, RZ, RZ, R0 ;  /* 0x000000ffff077224 */ /* 0x000fca00078e0000 */
[----:B------:R1:W-:Y:S01]  /*4300*/  @!P0 STS.64 [R3+0x8], R6 ;  /* 0x0000080603008388 */ /* 0x0003e20000000a00 */
[----:B------:R-:W-:Y:S01]  /*4310*/  BAR.SYNC.DEFER_BLOCKING 0x0 ;  /* 0x0000000000007b1d */ /* 0x000fe20000010000 */
[----:B------:R-:W-:-:S13]  /*4320*/  ISETP.NE.AND P0, PT, R5, RZ, PT ;  /* 0x000000ff0500720c */ /* 0x000fda0003f05270 */
[----:B-1----:R-:W-:Y:S05]  /*4330*/  @P0 BRA `(.L_x_17) ;  /* 0x0000001800340947 */ /* 0x002fea0003800000 */
[----:B------:R-:W0:Y:S01]  /*4340*/  S2UR UR5, SR_CgaCtaId ;  /* 0x00000000000579c3 */ /* 0x000e220000008800 */
[----:B------:R-:W-:Y:S01]  /*4350*/  UMOV UR4, 0x400 ;  /* 0x0000040000047882 */ /* 0x000fe20000000000 */
[C---:B------:R-:W-:Y:S02]  /*4360*/  ISETP.GT.AND P3, PT, R4.reuse, 0x20, PT ;  /* 0x000000200400780c */ /* 0x040fe40003f64270 */
        /* <DEDUP_REMOVED lines=10> */
[----:B------:R-:W-:Y:S01]  /*4410*/  ISETP.GT.AND P1, PT, R4, 0x60, PT ;  /* 0x000000600400780c */ /* 0x000fe20003f24270 */
[----:B------:R-:W-:Y:S02]  /*4420*/  IMAD.MOV.U32 R2, RZ, RZ, R6 ;  /* 0x000000ffff027224 */ /* 0x000fe400078e0006 */
        /* <DEDUP_REMOVED lines=29> */
.L_x_30:
[----:B------:R-:W0:Y:S01]  /*4600*/  S2R R41, SR_TID.X ;  /* 0x0000000000297919 */ /* 0x000e220000002100 */
[----:B------:R-:W0:Y:S02]  /*4610*/  LDC.64 R6, c[0x0][0x380] ;  /* 0x0000e000ff067b82 */ /* 0x000e240000000a00 */
[----:B0-----:R-:W-:-:S05]  /*4620*/  IMAD.WIDE.U32 R6, R41, 0x8, R6 ;  /* 0x0000000829067825 */ /* 0x001fca00078e0006 */
[----:B------:R-:W2:Y:S04]  /*4630*/  LDG.E.64.CONSTANT R20, desc[UR6][R6.64] ;  /* 0x0000000606147981 */ /* 0x000ea8000c1e9b00 */
[----:B------:R-:W2:Y:S04]  /*4640*/  LDG.E.64.CONSTANT R2, desc[UR6][R6.64+0x800] ;  /* 0x0008000606027981 */ /* 0x000ea8000c1e9b00 */
[----:B------:R-:W3:Y:S04]  /*4650*/  LDG.E.64.CONSTANT R8, desc[UR6][R6.64+0x1000] ;  /* 0x0010000606087981 */ /* 0x000ee8000c1e9b00 */
[----:B------:R-:W4:Y:S04]  /*4660*/  LDG.E.64.CONSTANT R10, desc[UR6][R6.64+0x1800] ;  /* 0x00180006060a7981 */ /* 0x000f28000c1e9b00 */
[----:B------:R-:W5:Y:S04]  /*4670*/  LDG.E.64.CONSTANT R12, desc[UR6][R6.64+0x2000] ;  /* 0x00200006060c7981 */ /* 0x000f68000c1e9b00 */
[----:B------:R-:W5:Y:S04]  /*4680*/  LDG.E.64.CONSTANT R14, desc[UR6][R6.64+0x2800] ;  /* 0x00280006060e7981 */ /* 0x000f68000c1e9b00 */
[----:B------:R-:W5:Y:S04]  /*4690*/  LDG.E.64.CONSTANT R16, desc[UR6][R6.64+0x3000] ;  /* 0x0030000606107981 */ /* 0x000f68000c1e9b00 */
[----:B------:R-:W5:Y:S01]  /*46a0*/  LDG.E.64.CONSTANT R18, desc[UR6][R6.64+0x3800] ;  /* 0x0038000606127981 */ /* 0x000f62000c1e9b00 */
[----:B------:R-:W-:Y:S01]  /*46b0*/  ISETP.GE.U32.AND P1, PT, R4, 0x1000, PT ;  /* 0x000010000400780c */ /* 0x000fe20003f26070 */
[----:B------:R-:W-:Y:S01]  /*46c0*/  IMAD.MOV.U32 R45, RZ, RZ, 0x800 ;  /* 0x00000800ff2d7424 */ /* 0x000fe200078e00ff */
[----:B--2---:R-:W-:-:S06]  /*46d0*/  DSETP.GEU.AND P0, PT, R20, R2, PT ;  /* 0x000000021400722a */ /* 0x004fcc0003f0e000 */
        /* <DEDUP_REMOVED lines=21> */
[----:B------:R-:W0:Y:S01]  /*4830*/  LDC R24, c[0x0][0x390] ;  /* 0x0000e400ff187b82 */ /* 0x000e220000000800 */
[----:B------:R-:W-:Y:S02]  /*4840*/  VIADD R0, R4, 0xfffff800 ;  /* 0xfffff80004007836 */ /* 0x000fe40000000000 */
[----:B------:R-:W-:-:S07]  /*4850*/  IMAD.MOV.U32 R45, RZ, RZ, 0x800 ;  /* 0x00000800ff2d7424 */ /* 0x000fce00078e00ff */
.L_x_46:
[----:B------:R-:W-:-:S05]  /*4860*/  IMAD.WIDE R4, R45, 0x8, R6 ;  /* 0x000000082d047825 */ /* 0x000fca00078e0206 */
[----:B------:R-:W2:Y:S04]  /*4870*/  LDG.E.64.CONSTANT R10, desc[UR6][R4.64] ;  /* 0x00000006040a7981 */ /* 0x000ea8000c1e9b00 */
[----:B------:R-:W3:Y:S04]  /*4880*/  LDG.E.64.CONSTANT R12, desc[UR6][R4.64+0x800] ;  /* 0x00080006040c7981 */ /* 0x000ee8000c1e9b00 */
[----:B------:R-:W4:Y:S04]  /*4890*/  LDG.E.64.CONSTANT R14, desc[UR6][R4.64+0x1000] ;  /* 0x00100006040e7981 */ /* 0x000f28000c1e9b00 */
[----:B------:R-:W5:Y:S04]  /*48a0*/  LDG.E.64.CONSTANT R16, desc[UR6][R4.64+0x1800] ;  /* 0x0018000604107981 */ /* 0x000f68000c1e9b00 */
[----:B------:R-:W5:Y:S04]  /*48b0*/  LDG.E.64.CONSTANT R18, desc[UR6][R4.64+0x2000] ;  /* 0x0020000604127981 */ /* 0x000f68000c1e9b00 */
[----:B------:R-:W5:Y:S04]  /*48c0*/  LDG.E.64.CONSTANT R20, desc[UR6][R4.64+0x2800] ;  /* 0x0028000604147981 */ /* 0x000f68000c1e9b00 */
[----:B------:R-:W5:Y:S04]  /*48d0*/  LDG.E.64.CONSTANT R22, desc[UR6][R4.64+0x3000] ;  /* 0x0030000604167981 */ /* 0x000f68000c1e9b00 */
[----:B------:R0:W5:Y:S02]  /*48e0*/  LDG.E.64.CONSTANT R8, desc[UR6][R4.64+0x3800] ;  /* 0x0038000604087981 */ /* 0x000164000c1e9b00 */
[----:B0-----:R-:W-:-:S04]  /*48f0*/  IMAD.MOV.U32 R4, RZ, RZ, R24 ;  /* 0x000000ffff047224 */ /* 0x001fc800078e0018 */
[----:B------:R-:W-:-:S05]  /*4900*/  IMAD.IADD R5, R4, 0x1, -R45 ;  /* 0x0000000104057824 */ /* 0x000fca00078e0a2d */
[----:B------:R-:W-:Y:S01]  /*4910*/  ISETP.GE.AND P1, PT, R5, 0x800, PT ;  /* 0x000008000500780c */ /* 0x000fe20003f26270 */
        /* <DEDUP_REMOVED lines=25> */
[----:B------:R-:W-:-:S05]  /*4ab0*/  VIADD R45, R45, 0x800 ;  /* 0x000008002d2d7836 */ /* 0x000fca0000000000 */
[----:B------:R-:W-:-:S13]  /*4ac0*/  ISETP.GT.AND P0, PT, R45, R0, PT ;  /* 0x000000002d00720c */ /* 0x000fda0003f04270 */
[----:B------:R-:W-:Y:S05]  /*4ad0*/  @!P0 BRA `(.L_x_46) ;  /* 0xfffffffc00608947 */ /* 0x000fea000383ffff */
.L_x_44:
[----:B------:R-:W-:-:S13]  /*4ae0*/  ISETP.GE.AND P0, PT, R45, R4, PT ;  /* 0x000000042d00720c */ /* 0x000fda0003f06270 */
[----:B------:R-:W-:Y:S05]  /*4af0*/  @P0 BRA `(.L_x_45) ;  /* 0x0000000800fc0947 */ /* 0x000fea0003800000 */
[----:B------:R-:W-:Y:S01]  /*4b00*/  IMAD.IADD R0, R4, 0x1, -R45 ;  /* 0x0000000104007824 */ /* 0x000fe200078e0a2d */
[----:B------:R-:W-:Y:S04]  /*4b10*/  BSSY.RECONVERGENT B1, `(.L_x_45) ;  /* 0x00000bd000017945 */ /* 0x000fe80003800200 */
[----:B------:R-:W-:-:S13]  /*4b20*/  ISETP.GE.AND P0, PT, R41, R0, PT ;  /* 0x000000002900720c */ /* 0x000fda0003f06270 */
[----:B------:R-:W-:Y:S05]  /*4b30*/  @P0 BRA `(.L_x_47) ;  /* 0x0000000800e80947 */ /* 0x000fea0003800000 */
[----:B------:R-:W-:Y:S01]  /*4b40*/  LOP3.LUT R5, RZ, R41, RZ, 0x33, !PT ;  /* 0x00000029ff057212 */ /* 0x000fe200078e33ff */
[----:B------:R-:W-:Y:S01]  /*4b50*/  BSSY.RECONVERGENT B2, `(.L_x_48) ;  /* 0x0000017000027945 */ /* 0x000fe20003800200 */
[----:B------:R-:W-:Y:S02]  /*4b60*/  IMAD.MOV.U32 R43, RZ, RZ, R41 ;  /* 0x000000ffff2b7224 */ /* 0x000fe400078e0029 */
[----:B------:R-:W-:-:S04]  /*4b70*/  IADD3 R4, PT, PT, -R45, R4, R5 ;  /* 0x000000042d047210 */ /* 0x000fc80007ffe105 */
[C---:B------:R-:W-:Y:S02]  /*4b80*/  LOP3.LUT R5, R4.reuse, 0x300, RZ, 0xc0, !PT ;  /* 0x0000030004057812 */ /* 0x040fe400078ec0ff */
[----:B------:R-:W-:Y:S02]  /*4b90*/  ISETP.GE.U32.AND P2, PT, R4, 0x300, PT ;  /* 0x000003000400780c */ /* 0x000fe40003f46070 */
[----:B------:R-:W-:-:S13]  /*4ba0*/  ISETP.NE.AND P0, PT, R5, 0x300, PT ;  /* 0x000003000500780c */ /* 0x000fda0003f05270 */
[----:B------:R-:W-:Y:S05]  /*4bb0*/  @!P0 BRA `(.L_x_49) ;  /* 0x0000000000408947 */ /* 0x000fea0003800000 */
[----:B------:R-:W0:Y:S01]  /*4bc0*/  LDC.64 R6, c[0x0][0x380] ;  /* 0x0000e000ff067b82 */ /* 0x000e220000000a00 */
[----:B------:R-:W-:Y:S01]  /*4bd0*/  LEA.HI R4, R4, 0x1, RZ, 0x18 ;  /* 0x0000000104047811 */ /* 0x000fe200078fc0ff */
[----:B------:R-:W-:Y:S02]  /*4be0*/  IMAD.IADD R9, R41, 0x1, R45 ;  /* 0x0000000129097824 */ /* 0x000fe400078e022d */
[----:B------:R-:W-:Y:S01]  /*4bf0*/  IMAD.MOV.U32 R43, RZ, RZ, R41 ;  /* 0x000000ffff2b7224 */ /* 0x000fe200078e0029 */
[----:B------:R-:W-:-:S05]  /*4c00*/  LOP3.LUT R4, R4, 0x3, RZ, 0xc0, !PT ;  /* 0x0000000304047812 */ /* 0x000fca00078ec0ff */
[----:B------:R-:W-:-:S07]  /*4c10*/  IMAD.MOV R8, RZ, RZ, -R4 ;  /* 0x000000ffff087224 */ /* 0x000fce00078e0a04 */
.L_x_50:
[----:B0-----:R-:W-:-:S06]  /*4c20*/  IMAD.WIDE.U32 R4, R9, 0x8, R6 ;  /* 0x0000000809047825 */ /* 0x001fcc00078e0006 */
        /* <DEDUP_REMOVED lines=9> */
.L_x_49:
[----:B------:R-:W-:Y:S05]  /*4cc0*/  BSYNC.RECONVERGENT B2 ;  /* 0x0000000000027941 */ /* 0x000fea0003800200 */
.L_x_48:
[----:B------:R-:W-:Y:S05]  /*4cd0*/  @!P2 BRA `(.L_x_47) ;  /* 0x000000080080a947 */ /* 0x000fea0003800000 */
[----:B------:R-:W0:Y:S01]  /*4ce0*/  LDCU.64 UR4, c[0x0][0x380] ;  /* 0x00007000ff0477ac */ /* 0x000e220008000a00 */
[----:B------:R-:W-:Y:S01]  /*4cf0*/  IMAD.IADD R7, R0, 0x1, -R43 ;  /* 0x0000000100077824 */ /* 0x000fe200078e0a2b */
[C---:B------:R-:W-:Y:S01]  /*4d00*/  IADD3 R5, P0, PT, R43.reuse, R45, RZ ;  /* 0x0000002d2b057210 */ /* 0x040fe20007f1e0ff */
[----:B------:R-:W-:Y:S01]  /*4d10*/  BSSY.RECONVERGENT B2, `(.L_x_51) ;  /* 0x000005a000027945 */ /* 0x000fe20003800200 */
[----:B------:R-:W-:Y:S02]  /*4d20*/  IMAD.IADD R45, R43, 0x1, R45 ;  /* 0x000000012b2d7824 */ /* 0x000fe400078e022d */
        /* <DEDUP_REMOVED lines=8> */
[----:B------:R-:W0:Y:S01]  /*4db0*/  LDC.64 R6, c[0x0][0x380] ;  /* 0x0000e000ff067b82 */ /* 0x000e220000000a00 */
[----:B------:R-:W-:Y:S01]  /*4dc0*/  PLOP3.LUT P0, PT, PT, PT, PT, 0x8, 0x80 ;  /* 0x000000000080781c */ /* 0x000fe20003f0e170 */
[----:B------:R-:W-:-:S12]  /*4dd0*/  VIADD R40, R0, 0xfffff400 ;  /* 0xfffff40000287836 */ /* 0x000fd80000000000 */
.L_x_53:
[C---:B0-----:R-:W-:Y:S01]  /*4de0*/  IMAD.WIDE.U32 R38, R45.reuse, 0x8, R6 ;  /* 0x000000082d267825 */ /* 0x041fe200078e0006 */
        /* <DEDUP_REMOVED lines=76> */
.L_x_52:
[----:B------:R-:W-:Y:S05]  /*52b0*/  BSYNC.RECONVERGENT B2 ;  /* 0x0000000000027941 */ /* 0x000fea0003800200 */
.L_x_51:
[----:B------:R-:W-:Y:S01]  /*52c0*/  IMAD.IADD R6, R0, 0x1, -R43 ;  /* 0x0000000100067824 */ /* 0x000fe200078e0a2b */
[----:B------:R-:W-:Y:S04]  /*52d0*/  BSSY.RECONVERGENT B2, `(.L_x_54) ;  /* 0x000002c000027945 */ /* 0x000fe80003800200 */
[----:B------:R-:W-:-:S13]  /*52e0*/  ISETP.GT.AND P1, PT, R6, 0x400, PT ;  /* 0x000004000600780c */ /* 0x000fda0003f24270 */
[----:B------:R-:W-:Y:S05]  /*52f0*/  @!P1 BRA `(.L_x_55) ;  /* 0x0000000000a49947 */ /* 0x000fea0003800000 */
[----:B------:R-:W0:Y:S01]  /*5300*/  LDC.64 R16, c[0x0][0x380] ;  /* 0x0000e000ff107b82 */ /* 0x000e220000000a00 */
[----:B------:R-:W2:Y:S04]  /*5310*/  LDG.E.64.CONSTANT R10, desc[UR6][R4.64+-0x800] ;  /* 0xfff80006040a7981 */ /* 0x000ea8000c1e9b00 */
[----:B------:R-:W3:Y:S01]  /*5320*/  LDG.E.64.CONSTANT R12, desc[UR6][R4.64] ;  /* 0x00000006040c7981 */ /* 0x000ee2000c1e9b00 */
[----:B------:R-:W-:-:S03]  /*5330*/  VIADD R7, R45, 0x400 ;  /* 0x000004002d077836 */ /* 0x000fc60000000000 */
[----:B------:R-:W4:Y:S04]  /*5340*/  LDG.E.64.CONSTANT R14, desc[UR6][R4.64+0x800] ;  /* 0x00080006040e7981 */ /* 0x000f28000c1e9b00 */
[----:B------:R-:W5:Y:S04]  /*5350*/  LDG.E.64.CONSTANT R18, desc[UR6][R4.64+0x1800] ;  /* 0x0018000604127981 */ /* 0x000f68000c1e9b00 */
[----:B------:R-:W5:Y:S01]  /*5360*/  LDG.E.64.CONSTANT R20, desc[UR6][R4.64+0x2000] ;  /* 0x0020000604147981 */ /* 0x000f62000c1e9b00 */
[----:B0-----:R-:W-:-:S06]  /*5370*/  IMAD.WIDE.U32 R8, R45, 0x8, R16 ;  /* 0x000000082d087825 */ /* 0x001fcc00078e0010 */
[----:B------:R-:W2:Y:S01]  /*5380*/  LDG.E.64.CONSTANT R8, desc[UR6][R8.64] ;  /* 0x0000000608087981 */ /* 0x000ea2000c1e9b00 */
[----:B------:R-:W-:-:S03]  /*5390*/  IMAD.WIDE.U32 R16, R7, 0x8, R16 ;  /* 0x0000000807107825 */ /* 0x000fc600078e0010 */
[----:B------:R0:W5:Y:S04]  /*53a0*/  LDG.E.64.CONSTANT R6, desc[UR6][R4.64+0x2800] ;  /* 0x0028000604067981 */ /* 0x000168000c1e9b00 */
[----:B------:R-:W5:Y:S01]  /*53b0*/  LDG.E.64.CONSTANT R16, desc[UR6][R16.64] ;  /* 0x0000000610107981 */ /* 0x000f62000c1e9b00 */
[----:B------:R-:W-:Y:S01]  /*53c0*/  VIADD R43, R43, 0x800 ;  /* 0x000008002b2b7836 */ /* 0x000fe20000000000 */
[----:B0-----:R-:W-:Y:S01]  /*53d0*/  IADD3 R4, P2, PT, R4, 0x4000, RZ ;  /* 0x0000400004047810 */ /* 0x001fe20007f5e0ff */
[----:B------:R-:W-:-:S04]  /*53e0*/  VIADD R45, R45, 0x800 ;  /* 0x000008002d2d7836 */ /* 0x000fc80000000000 */
[----:B------:R-:W-:Y:S01]  /*53f0*/  IMAD.X R5, RZ, RZ, R5, P2 ;  /* 0x000000ffff057224 */ /* 0x000fe200010e0605 */
        /* <DEDUP_REMOVED lines=25> */
.L_x_55:
[----:B------:R-:W-:Y:S05]  /*5590*/  BSYNC.RECONVERGENT B2 ;  /* 0x0000000000027941 */ /* 0x000fea0003800200 */
.L_x_54:
[----:B------:R-:W-:-:S13]  /*55a0*/  ISETP.LT.OR P0, PT, R43, R0, P0 ;  /* 0x000000002b00720c */ /* 0x000fda0000701670 */
[----:B------:R-:W-:Y:S05]  /*55b0*/  @!P0 BRA `(.L_x_47) ;  /* 0x0000000000488947 */ /* 0x000fea0003800000 */
[----:B------:R-:W0:Y:S01]  /*55c0*/  LDC.64 R6, c[0x0][0x380] ;  /* 0x0000e000ff067b82 */ /* 0x000e220000000a00 */
[----:B------:R-:W2:Y:S04]  /*55d0*/  LDG.E.64.CONSTANT R8, desc[UR6][R4.64+-0x800] ;  /* 0xfff8000604087981 */ /* 0x000ea8000c1e9b00 */
[----:B------:R-:W3:Y:S04]  /*55e0*/  LDG.E.64.CONSTANT R10, desc[UR6][R4.64] ;  /* 0x00000006040a7981 */ /* 0x000ee8000c1e9b00 */
[----:B------:R-:W4:Y:S01]  /*55f0*/  LDG.E.64.CONSTANT R12, desc[UR6][R4.64+0x800] ;  /* 0x00080006040c7981 */ /* 0x000f22000c1e9b00 */
[----:B0-----:R-:W-:-:S06]  /*5600*/  IMAD.WIDE.U32 R6, R45, 0x8, R6 ;  /* 0x000000082d067825 */ /* 0x001fcc00078e0006 */
[----:B------:R-:W5:Y:S02]  /*5610*/  LDG.E.64.CONSTANT R6, desc[UR6][R6.64] ;  /* 0x0000000606067981 */ /* 0x000f64000c1e9b00 */
[----:B-----5:R-:W-:-:S06]  /*5620*/  DSETP.GEU.AND P0, PT, R2, R6, PT ;  /* 0x000000060200722a */ /* 0x020fcc0003f0e000 */
        /* <DEDUP_REMOVED lines=10> */
[----:B------:R-:W-:-:S07]  /*56d0*/  FSEL R3, R13, R3, !P0 ;  /* 0x000000030d037208 */ /* 0x000fce0004000000 */
.L_x_47:
[----:B------:R-:W-:Y:S05]  /*56e0*/  BSYNC.RECONVERGENT B1 ;  /* 0x0000000000017941 */ /* 0x000fea0003800200 */
.L_x_45:
        /* <DEDUP_REMOVED lines=54> */
[----:B------:R-:W1:Y:S01]  /*5a50*/  S2UR UR5, SR_CgaCtaId ;  /* 0x00000000000579c3 */ /* 0x000e620000008800 */
[----:B------:R-:W-:Y:S02]  /*5a60*/  UMOV UR4, 0x400 ;  /* 0x0000040000047882 */ /* 0x000fe40000000000 */
[----:B-1----:R-:W-:-:S09]  /*5a70*/  ULEA UR4, UR5, UR4, 0x18 ;  /* 0x0000000405047291 */ /* 0x002fd2000f8ec0ff */
[----:B0-----:R-:W0:Y:S04]  /*5a80*/  LDS.128 R8, [UR4+0x10] ;  /* 0x00001004ff087984 */ /* 0x001e280008000c00 */
        /* <DEDUP_REMOVED lines=23> */
[----:B------:R-:W-:-:S07]  /*5c00*/  FSEL R7, R3, R5, !P1 ;  /* 0x0000000503077208 */ /* 0x000fce0004800000 */
.L_x_17:
[----:B------:R-:W-:Y:S05]  /*5c10*/  BSYNC.RECONVERGENT B0 ;  /* 0x0000000000007941 */ /* 0x000fea0003800200 */
.L_x_1:
[----:B------:R-:W-:Y:S05]  /*5c20*/  @P0 EXIT ;  /* 0x000000000000094d */ /* 0x000fea0003800000 */
[----:B------:R-:W4:Y:S01]  /*5c30*/  LDCU.64 UR8, c[0x0][0x398] ;  /* 0x00007300ff0877ac */ /* 0x000f220008000a00 */
[----:B---3--:R-:W3:Y:S01]  /*5c40*/  LDC.64 R4, c[0x0][0x388] ;  /* 0x0000e200ff047b82 */ /* 0x008ee20000000a00 */
[----:B------:R-:W0:Y:S01]  /*5c50*/  LDCU.64 UR4, c[0x0][0x398] ;  /* 0x00007300ff0477ac */ /* 0x000e220008000a00 */
[----:B----4-:R-:W-:-:S06]  /*5c60*/  DSETP.GT.AND P0, PT, R6, UR8, PT ;  /* 0x0000000806007e2a */ /* 0x010fcc000bf04000 */
[----:B012---:R-:W-:Y:S02]  /*5c70*/  FSEL R2, R6, UR4, P0 ;  /* 0x0000000406027c08 */ /* 0x007fe40008000000 */
[----:B------:R-:W-:-:S05]  /*5c80*/  FSEL R3, R7, UR5, P0 ;  /* 0x0000000507037c08 */ /* 0x000fca0008000000 */
[----:B---3--:R-:W-:Y:S01]  /*5c90*/  STG.E.64 desc[UR6][R4.64], R2 ;  /* 0x0000000204007986 */ /* 0x008fe2000c101b06 */
[----:B------:R-:W-:Y:S05]  /*5ca0*/  EXIT ;  /* 0x000000000000794d */ /* 0x000fea0003800000 */
.L_x_56:
[----:B------:R-:W-:-:S00]  /*5cb0*/  BRA `(.L_x_56) ;  /* 0xfffffffc00fc7947 */ /* 0x000fc0000383ffff */
[----:B------:R-:W-:-:S00]  /*5cc0*/  NOP ;  /* 0x0000000000007918 */ /* 0x000fc00000000000 */
        /* <DEDUP_REMOVED lines=11> */
.L_x_173:


//--------------------- .text._ZN3cub18CUB_300001_SM_10006detail6reduce18DeviceReduceKernelINS2_10policy_hubIdyN4cuda3__47maximumIvEEE10Policy1000EPdyS8_dNS5_3std3__410__identityEEEvT0_PT3_T1_NS0_13GridEvenShareISI_EET2_T4_ --------------------------
	.section	.text._ZN3cub18CUB_300001_SM_10006detail6reduce18DeviceReduceKernelINS2_10policy_hubIdyN4cuda3__47maximumIvEEE10Policy1000EPdyS8_dNS5_3std3__410__identityEEEvT0_PT3_T1_NS0_13GridEvenShareISI_EET2_T4_,"ax",@progbits
	.align	128
        .global         _ZN3cub18CUB_300001_SM_10006detail6reduce18DeviceReduceKernelINS2_10policy_hubIdyN4cuda3__47maximumIvEEE10Policy1000EPdyS8_dNS5_3std3__410__identityEEEvT0_PT3_T1_NS0_13GridEvenShareISI_EET2_T4_
        .type           _ZN3cub18CUB_300001_SM_10006detail6reduce18DeviceReduceKernelINS2_10policy_hubIdyN4cuda3__47maximumIvEEE10Policy1000EPdyS8_dNS5_3std3__410__identityEEEvT0_PT3_T1_NS0_13GridEvenShareISI_EET2_T4_,@function
        .size           _ZN3cub18CUB_300001_SM_10006detail6reduce18DeviceReduceKernelINS2_10policy_hubIdyN4cuda3__47maximumIvEEE10Policy1000EPdyS8_dNS5_3std3__410__identityEEEvT0_PT3_T1_NS0_13GridEvenShareISI_EET2_T4_,(.L_x_174 - _ZN3cub18CUB_300001_SM_10006detail6reduce18DeviceReduceKernelINS2_10policy_hubIdyN4cuda3__47maximumIvEEE10Policy1000EPdyS8_dNS5_3std3__410__identityEEEvT0_PT3_T1_NS0_13GridEvenShareISI_EET2_T4_)
        .other          _ZN3cub18CUB_300001_SM_10006detail6reduce18DeviceReduceKernelINS2_10policy_hubIdyN4cuda3__47maximumIvEEE10Policy1000EPdyS8_dNS5_3std3__410__identityEEEvT0_PT3_T1_NS0_13GridEvenShareISI_EET2_T4_,@"STO_CUDA_ENTRY STV_DEFAULT"
_ZN3cub18CUB_300001_SM_10006detail6reduce18DeviceReduceKernelINS2_10policy_hubIdyN4cuda3__47maximumIvEEE10Policy1000EPdyS8_dNS5_3std3__410__identityEEEvT0_PT3_T1_NS0_13GridEvenShareISI_EET2_T4_:
.text._ZN3cub18CUB_300001_SM_10006detail6reduce18DeviceReduceKernelINS2_10policy_hubIdyN4cuda3__47maximumIvEEE10Policy1000EPdyS8_dNS5_3std3__410__identityEEEvT0_PT3_T1_NS0_13GridEvenShareISI_EET2_T4_:
[----:B------:R-:W-:Y:S01]  /*0000*/  LDC R1, c[0x0][0x37c] ;  /* 0x0000df00ff017b82 */ /* 0x000fe20000000800 */
[----:B------:R-:W0:Y:S07]  /*0010*/  LDCU UR10, c[0x0][0x380] ;  /* 0x00007000ff0a77ac */ /* 0x000e2e0008000800 */
[----:B------:R-:W1:Y:S01]  /*0020*/  S2UR UR17, SR_CTAID.X ;  /* 0x00000000001179c3 */ /* 0x000e620000002500 */
[----:B------:R-:W-:Y:S01]  /*0030*/  BSSY.RECONVERGENT B0, `(.L_x_57) ;  /* 0x0000628000007945 */ /* 0x000fe20003800200 */
[----:B------:R-:W2:Y:S01]  /*0040*/  LDCU UR5, c[0x0][0x3c0] ;  /* 0x00007800ff0577ac */ /* 0x000ea20008000800 */
[----:B------:R-:W3:Y:S01]  /*0050*/  LDCU.64 UR14, c[0x0][0x358] ;  /* 0x00006b00ff0e77ac */ /* 0x000ee20008000a00 */
[----:B0-----:R-:W-:-:S02]  /*0060*/  ULOP3.LUT UP0, URZ, UR10, 0x1f, URZ, 0xc0, !UPT ;  /* 0x0000001f0aff7892 */ /* 0x001fc4000f80c0ff */
[----:B--2---:R-:W-:Y:S02]  /*0070*/  USHF.L.U32 UR5, UR5, 0xb, URZ ;  /* 0x0000000b05057899 */ /* 0x004fe400080006ff */
[----:B-1----:R-:W-:Y:S02]  /*0080*/  USHF.L.U32 UR4, UR17, 0xb, URZ ;  /* 0x0000000b11047899 */ /* 0x002fe400080006ff */
[----:B------:R-:W-:-:S03]  /*0090*/  USHF.R.S32.HI UR6, URZ, 0x1f, UR5 ;  /* 0x0000001fff067899 */ /* 0x000fc60008011405 */
[----:B---3--:R-:W-:Y:S09]  /*00a0*/  BRA.U UP0, `(.L_x_58) ;  /* 0x0000003100347547 */ /* 0x008ff2000b800000 */
[----:B------:R-:W0:Y:S02]  /*00b0*/  LDCU.64 UR12, c[0x0][0x3b8] ;  /* 0x00007700ff0c77ac */ /* 0x000e240008000a00 */
[----:B0-----:R-:W-:-:S04]  /*00c0*/  UIADD3 UR7, UP0, UPT, -UR4, UR12, URZ ;  /* 0x0000000c04077290 */ /* 0x001fc8000ff1e1ff */
[----:B------:R-:W-:Y:S02]  /*00d0*/  UIADD3.X UR8, UPT, UPT, UR13, -0x1, URZ, UP0, !UPT ;  /* 0xffffffff0d087890 */ /* 0x000fe400087fe4ff */
[----:B------:R-:W-:-:S04]  /*00e0*/  UISETP.GT.U32.AND UP0, UPT, UR7, 0x7ff, UPT ;  /* 0x000007ff0700788c */ /* 0x000fc8000bf04070 */
[----:B------:R-:W-:-:S09]  /*00f0*/  UISETP.GT.U32.AND.EX UP0, UPT, UR8, URZ, UPT, UP0 ;  /* 0x000000ff0800728c */ /* 0x000fd2000bf04100 */
[----:B------:R-:W-:Y:S05]  /*0100*/  BRA.U UP0, `(.L_x_59) ;  /* 0x0000001900687547 */ /* 0x000fea000b800000 */
[----:B------:R-:W0:Y:S01]  /*0110*/  S2R R0, SR_TID.X ;  /* 0x0000000000007919 */ /* 0x000e220000002100 */
[----:B------:R-:W-:Y:S01]  /*0120*/  UIADD3 UR6, UPT, UPT, -UR4, UR12, URZ ;  /* 0x0000000c04067290 */ /* 0x000fe2000fffe1ff */
[----:B------:R-:W-:Y:S01]  /*0130*/  BSSY.RECONVERGENT B1, `(.L_x_60) ;  /* 0x000000b000017945 */ /* 0x000fe20003800200 */
[----:B------:R-:W1:Y:S01]  /*0140*/  LDCU UR7, c[0x0][0x384] ;  /* 0x00007080ff0777ac */ /* 0x000e620008000800 */
[----:B------:R-:W-:-:S03]  /*0150*/  CS2R R8, SRZ ;  /* 0x0000000000087805 */ /* 0x000fc6000001ff00 */
[----:B0-----:R-:W-:Y:S01]  /*0160*/  ISETP.GE.AND P0, PT, R0, UR6, PT ;  /* 0x0000000600007c0c */ /* 0x001fe2000bf06270 */
[----:B------:R-:W-:-:S12]  /*0170*/  IMAD.MOV.U32 R25, RZ, RZ, R0 ;  /* 0x000000ffff197224 */ /* 0x000fd800078e0000 */
[----:B-1----:R-:W-:Y:S05]  /*0180*/  @P0 BRA `(.L_x_61) ;  /* 0x0000000000140947 */ /* 0x002fea0003800000 */
[----:B------:R-:W0:Y:S01]  /*0190*/  LDC.64 R8, c[0x0][0x380] ;  /* 0x0000e000ff087b82 */ /* 0x000e220000000a00 */
[----:B------:R-:W-:-:S04]  /*01a0*/  VIADD R3, R0, UR4 ;  /* 0x0000000400037c36 */ /* 0x000fc80008000000 */
[----:B0-----:R-:W-:-:S06]  /*01b0*/  IMAD.WIDE.U32 R8, R3, 0x8, R8 ;  /* 0x0000000803087825 */ /* 0x001fcc00078e0008 */
[----:B------:R-:W5:Y:S01]  /*01c0*/  LDG.E.64.CONSTANT R8, desc[UR14][R8.64] ;  /* 0x0000000e08087981 */ /* 0x000f62000c1e9b00 */
[----:B------:R-:W-:-:S07]  /*01d0*/  VIADD R25, R0, 0x100 ;  /* 0x0000010000197836 */ /* 0x000fce0000000000 */
.L_x_61:
[----:B------:R-:W-:Y:S05]  /*01e0*/  BSYNC.RECONVERGENT B1 ;  /* 0x0000000000017941 */ /* 0x000fea0003800200 */
.L_x_60:
[----:B------:R-:W-:Y:S01]  /*01f0*/  ISETP.GE.AND P0, PT, R25, UR6, PT ;  /* 0x0000000619007c0c */ /* 0x000fe2000bf06270 */
[----:B------:R-:W-:-:S12]  /*0200*/  BSSY.RECONVERGENT B1, `(.L_x_62) ;  /* 0x00000c7000017945 */ /* 0x000fd80003800200 */
[----:B------:R-:W-:Y:S05]  /*0210*/  @P0 BRA `(.L_x_63) ;  /* 0x0000000c00140947 */ /* 0x000fea0003800000 */
[----:B------:R-:W-:Y:S01]  /*0220*/  LOP3.LUT R2, RZ, R25, RZ, 0x33, !PT ;  /* 0x00000019ff027212 */ /* 0x000fe200078e33ff */
[----:B------:R-:W-:Y:S04]  /*0230*/  BSSY.RECONVERGENT B2, `(.L_x_64) ;  /* 0x000001b000027945 */ /* 0x000fe80003800200 */
[----:B------:R-:W-:-:S04]  /*0240*/  VIADD R2, R2, UR12 ;  /* 0x0000000c02027c36 */ /* 0x000fc80008000000 */
[C---:B------:R-:W-:Y:S01]  /*0250*/  VIADD R4, R2.reuse, -UR4 ;  /* 0x8000000402047c36 */ /* 0x040fe20008000000 */
[----:B------:R-:W-:-:S04]  /*0260*/  LOP3.LUT R3, R2, 0x300, RZ, 0xc0, !PT ;  /* 0x0000030002037812 */ /* 0x000fc800078ec0ff */
[----:B------:R-:W-:Y:S02]  /*0270*/  ISETP.NE.AND P1, PT, R3, 0x300, PT ;  /* 0x000003000300780c */ /* 0x000fe40003f25270 */
[----:B------:R-:W-:-:S11]  /*0280*/  ISETP.GE.U32.AND P0, PT, R4, 0x300, PT ;  /* 0x000003000400780c */ /* 0x000fd60003f06070 */
[----:B------:R-:W-:Y:S05]  /*0290*/  @!P1 BRA `(.L_x_65) ;  /* 0x0000000000509947 */ /* 0x000fea0003800000 */
[----:B------:R-:W0:Y:S01]  /*02a0*/  LDCU UR5, c[0x0][0x384] ;  /* 0x00007080ff0577ac */ /* 0x000e220008000800 */
[----:B------:R-:W-:Y:S02]  /*02b0*/  IADD3 R6, P1, PT, R25, UR4, RZ ;  /* 0x0000000419067c10 */ /* 0x000fe4000ff3e0ff */
[----:B------:R-:W-:Y:S02]  /*02c0*/  LEA.HI R2, R2, 0x1, RZ, 0x18 ;  /* 0x0000000102027811 */ /* 0x000fe400078fc0ff */
[----:B------:R-:W-:Y:S01]  /*02d0*/  LEA R5, P2, R6, UR10, 0x3 ;  /* 0x0000000a06057c11 */ /* 0x000fe2000f8418ff */
[----:B------:R-:W-:Y:S01]  /*02e0*/  IMAD.X R3, RZ, RZ, RZ, P1 ;  /* 0x000000ffff037224 */ /* 0x000fe200008e06ff */
[----:B------:R-:W-:-:S05]  /*02f0*/  LOP3.LUT R2, R2, 0x3, RZ, 0xc0, !PT ;  /* 0x0000000302027812 */ /* 0x000fca00078ec0ff */
[----:B------:R-:W-:Y:S01]  /*0300*/  IMAD.MOV R4, RZ, RZ, -R2 ;  /* 0x000000ffff047224 */ /* 0x000fe200078e0a02 */
[----:B0-----:R-:W-:-:S07]  /*0310*/  LEA.HI.X R6, R6, UR5, R3, 0x3, P2 ;  /* 0x0000000506067c11 */ /* 0x001fce00090f1c03 */
.L_x_66:
        /* <DEDUP_REMOVED lines=12> */
.L_x_65:
[----:B------:R-:W-:Y:S05]  /*03e0*/  BSYNC.RECONVERGENT B2 ;  /* 0x0000000000027941 */ /* 0x000fea0003800200 */
.L_x_64:
[----:B------:R-:W-:Y:S05]  /*03f0*/  @!P0 BRA `(.L_x_63) ;  /* 0x00000008009c8947 */ /* 0x000fea0003800000 */
[----:B------:R-:W-:Y:S01]  /*0400*/  IADD3 R2, PT, PT, -R25, UR6, RZ ;  /* 0x0000000619027c10 */ /* 0x000fe2000fffe1ff */
[----:B------:R-:W-:Y:S01]  /*0410*/  BSSY.RECONVERGENT B2, `(.L_x_67) ;  /* 0x000005d000027945 */ /* 0x000fe20003800200 */
[----:B------:R-:W-:Y:S02]  /*0420*/  PLOP3.LUT P0, PT, PT, PT, PT, 0x80, 0x8 ;  /* 0x000000000008781c */ /* 0x000fe40003f0f070 */
[----:B------:R-:W-:-:S13]  /*0430*/  ISETP.GT.AND P1, PT, R2, 0xc00, PT ;  /* 0x00000c000200780c */ /* 0x000fda0003f24270 */
[----:B------:R-:W-:Y:S05]  /*0440*/  @!P1 BRA `(.L_x_68) ;  /* 0x0000000400649947 */ /* 0x000fea0003800000 */
[----:B------:R-:W-:Y:S01]  /*0450*/  IMAD.U32 R24, RZ, RZ, UR6 ;  /* 0x00000006ff187e24 */ /* 0x000fe2000f8e00ff */
[----:B------:R-:W-:-:S03]  /*0460*/  PLOP3.LUT P0, PT, PT, PT, PT, 0x8, 0x80 ;  /* 0x000000000080781c */ /* 0x000fc60003f0e170 */
[----:B------:R-:W-:-:S10]  /*0470*/  VIADD R24, R24, 0xfffff400 ;  /* 0xfffff40018187836 */ /* 0x000fd40000000000 */
.L_x_69:
[----:B------:R-:W-:-:S04]  /*0480*/  IADD3 R2, P1, PT, R25, UR4, RZ ;  /* 0x0000000419027c10 */ /* 0x000fc8000ff3e0ff */
[----:B------:R-:W-:Y:S02]  /*0490*/  LEA.HI.X.SX32 R3, R25, RZ, 0x1, P1 ;  /* 0x000000ff19037211 */ /* 0x000fe400008f0eff */
[----:B------:R-:W-:-:S04]  /*04a0*/  LEA R14, P1, R2, UR10, 0x3 ;  /* 0x0000000a020e7c11 */ /* 0x000fc8000f8218ff */
[----:B------:R-:W-:-:S05]  /*04b0*/  LEA.HI.X R15, R2, UR7, R3, 0x3, P1 ;  /* 0x00000007020f7c11 */ /* 0x000fca00088f1c03 */
[----:B------:R-:W2:Y:S04]  /*04c0*/  LDG.E.64.CONSTANT R12, desc[UR14][R14.64] ;  /* 0x0000000e0e0c7981 */ /* 0x000ea8000c1e9b00 */
[----:B------:R-:W3:Y:S04]  /*04d0*/  LDG.E.64.CONSTANT R10, desc[UR14][R14.64+0x800] ;  /* 0x0008000e0e0a7981 */ /* 0x000ee8000c1e9b00 */
[----:B------:R-:W4:Y:S04]  /*04e0*/  LDG.E.64.CONSTANT R6, desc[UR14][R14.64+0x1000] ;  /* 0x0010000e0e067981 */ /* 0x000f28000c1e9b00 */
[----:B------:R0:W4:Y:S01]  /*04f0*/  LDG.E.64.CONSTANT R4, desc[UR14][R14.64+0x1800] ;  /* 0x0018000e0e047981 */ /* 0x000122000c1e9b00 */
[----:B------:R-:W-:-:S05]  /*0500*/  VIADD R2, R25, 0x400 ;  /* 0x0000040019027836 */ /* 0x000fca0000000000 */
[----:B------:R-:W-:-:S04]  /*0510*/  IADD3 R3, P1, PT, R2, UR4, RZ ;  /* 0x0000000402037c10 */ /* 0x000fc8000ff3e0ff */
[----:B------:R-:W-:Y:S02]  /*0520*/  LEA.HI.X.SX32 R2, R2, RZ, 0x1, P1 ;  /* 0x000000ff02027211 */ /* 0x000fe400008f0eff */
[----:B------:R-:W-:-:S04]  /*0530*/  LEA R22, P1, R3, UR10, 0x3 ;  /* 0x0000000a03167c11 */ /* 0x000fc8000f8218ff */
[----:B------:R-:W-:-:S05]  /*0540*/  LEA.HI.X R23, R3, UR7, R2, 0x3, P1 ;  /* 0x0000000703177c11 */ /* 0x000fca00088f1c02 */
[----:B------:R-:W4:Y:S04]  /*0550*/  LDG.E.64.CONSTANT R20, desc[UR14][R22.64] ;  /* 0x0000000e16147981 */ /* 0x000f28000c1e9b00 */
[----:B------:R-:W4:Y:S01]  /*0560*/  LDG.E.64.CONSTANT R18, desc[UR14][R22.64+0x800] ;  /* 0x0008000e16127981 */ /* 0x000f22000c1e9b00 */
[----:B------:R-:W-:-:S03]  /*0570*/  VIADD R26, R25, 0x800 ;  /* 0x00000800191a7836 */ /* 0x000fc60000000000 */
[----:B------:R-:W4:Y:S02]  /*0580*/  LDG.E.64.CONSTANT R2, desc[UR14][R22.64+0x1000] ;  /* 0x0010000e16027981 */ /* 0x000f24000c1e9b00 */
[C---:B------:R-:W-:Y:S02]  /*0590*/  IADD3 R27, P1, PT, R26.reuse, UR4, RZ ;  /* 0x000000041a1b7c10 */ /* 0x040fe4000ff3e0ff */
[----:B------:R1:W4:Y:S02]  /*05a0*/  LDG.E.64.CONSTANT R16, desc[UR14][R22.64+0x1800] ;  /* 0x0018000e16107981 */ /* 0x000324000c1e9b00 */
[----:B0-----:R-:W-:Y:S02]  /*05b0*/  LEA.HI.X.SX32 R14, R26, RZ, 0x1, P1 ;  /* 0x000000ff1a0e7211 */ /* 0x001fe400008f0eff */
[----:B------:R-:W-:-:S04]  /*05c0*/  LEA R26, P2, R27, UR10, 0x3 ;  /* 0x0000000a1b1a7c11 */ /* 0x000fc8000f8418ff */
[----:B------:R-:W-:-:S05]  /*05d0*/  LEA.HI.X R27, R27, UR7, R14, 0x3, P2 ;  /* 0x000000071b1b7c11 */ /* 0x000fca00090f1c0e */
[----:B------:R-:W4:Y:S01]  /*05e0*/  LDG.E.64.CONSTANT R14, desc[UR14][R26.64] ;  /* 0x0000000e1a0e7981 */ /* 0x000f22000c1e9b00 */
[----:B------:R-:W-:Y:S01]  /*05f0*/  VIADD R28, R25, 0xc00 ;  /* 0x00000c00191c7836 */ /* 0x000fe20000000000 */
[----:B--2--5:R-:W-:-:S06]  /*0600*/  DSETP.GEU.AND P1, PT, R8, R12, PT ;  /* 0x0000000c0800722a */ /* 0x024fcc0003f2e000 */
[----:B------:R-:W-:Y:S02]  /*0610*/  FSEL R8, R12, R8, !P1 ;  /* 0x000000080c087208 */ /* 0x000fe40004800000 */
[----:B------:R-:W-:Y:S02]  /*0620*/  FSEL R9, R13, R9, !P1 ;  /* 0x000000090d097208 */ /* 0x000fe40004800000 */
[----:B------:R-:W2:Y:S04]  /*0630*/  LDG.E.64.CONSTANT R12, desc[UR14][R26.64+0x800] ;  /* 0x0008000e1a0c7981 */ /* 0x000ea8000c1e9b00 */
[----:B---3--:R-:W-:-:S06]  /*0640*/  DSETP.GEU.AND P1, PT, R8, R10, PT ;  /* 0x0000000a0800722a */ /* 0x008fcc0003f2e000 */
[----:B------:R-:W-:Y:S02]  /*0650*/  FSEL R8, R10, R8, !P1 ;  /* 0x000000080a087208 */ /* 0x000fe40004800000 */
[----:B------:R-:W-:Y:S02]  /*0660*/  FSEL R9, R11, R9, !P1 ;  /* 0x000000090b097208 */ /* 0x000fe40004800000 */
[----:B------:R-:W3:Y:S04]  /*0670*/  LDG.E.64.CONSTANT R10, desc[UR14][R26.64+0x1000] ;  /* 0x0010000e1a0a7981 */ /* 0x000ee8000c1e9b00 */
[----:B----4-:R-:W-:-:S06]  /*0680*/  DSETP.GEU.AND P1, PT, R8, R6, PT ;  /* 0x000000060800722a */ /* 0x010fcc0003f2e000 */
[----:B------:R-:W-:Y:S02]  /*0690*/  FSEL R6, R6, R8, !P1 ;  /* 0x0000000806067208 */ /* 0x000fe40004800000 */
[----:B------:R-:W-:Y:S02]  /*06a0*/  FSEL R7, R7, R9, !P1 ;  /* 0x0000000907077208 */ /* 0x000fe40004800000 */
[----:B------:R-:W4:Y:S04]  /*06b0*/  LDG.E.64.CONSTANT R8, desc[UR14][R26.64+0x1800] ;  /* 0x0018000e1a087981 */ /* 0x000f28000c1e9b00 */
[----:B------:R-:W-:-:S06]  /*06c0*/  DSETP.GEU.AND P1, PT, R6, R4, PT ;  /* 0x000000040600722a */ /* 0x000fcc0003f2e000 */
[----:B-1----:R-:W-:Y:S02]  /*06d0*/  FSEL R22, R4, R6, !P1 ;  /* 0x0000000604167208 */ /* 0x002fe40004800000 */
[----:B------:R-:W-:Y:S02]  /*06e0*/  FSEL R23, R5, R7, !P1 ;  /* 0x0000000705177208 */ /* 0x000fe40004800000 */
[----:B------:R-:W-:-:S04]  /*06f0*/  IADD3 R5, P1, PT, R28, UR4, RZ ;  /* 0x000000041c057c10 */ /* 0x000fc8000ff3e0ff */
[----:B------:R-:W-:Y:S02]  /*0700*/  LEA.HI.X.SX32 R28, R28, RZ, 0x1, P1 ;  /* 0x000000ff1c1c7211 */ /* 0x000fe400008f0eff */
[----:B------:R-:W-:-:S04]  /*0710*/  LEA R4, P1, R5, UR10, 0x3 ;  /* 0x0000000a05047c11 */ /* 0x000fc8000f8218ff */
[----:B------:R-:W-:-:S05]  /*0720*/  LEA.HI.X R5, R5, UR7, R28, 0x3, P1 ;  /* 0x0000000705057c11 */ /* 0x000fca00088f1c1c */
[----:B------:R-:W4:Y:S01]  /*0730*/  LDG.E.64.CONSTANT R6, desc[UR14][R4.64] ;  /* 0x0000000e04067981 */ /* 0x000f22000c1e9b00 */
[----:B------:R-:W-:-:S03]  /*0740*/  DSETP.GEU.AND P1, PT, R22, R20, PT ;  /* 0x000000141600722a */ /* 0x000fc60003f2e000 */
[----:B------:R-:W4:Y:S03]  /*0750*/  LDG.E.64.CONSTANT R26, desc[UR14][R4.64+0x1800] ;  /* 0x0018000e041a7981 */ /* 0x000f26000c1e9b00 */
[----:B------:R-:W-:Y:S02]  /*0760*/  FSEL R22, R20, R22, !P1 ;  /* 0x0000001614167208 */ /* 0x000fe40004800000 */
[----:B------:R-:W-:Y:S02]  /*0770*/  FSEL R23, R21, R23, !P1 ;  /* 0x0000001715177208 */ /* 0x000fe40004800000 */
[----:B------:R-:W4:Y:S04]  /*0780*/  LDG.E.64.CONSTANT R20, desc[UR14][R4.64+0x800] ;  /* 0x0008000e04147981 */ /* 0x000f28000c1e9b00 */
[----:B------:R-:W-:-:S06]  /*0790*/  DSETP.GEU.AND P1, PT, R22, R18, PT ;  /* 0x000000121600722a */ /* 0x000fcc0003f2e000 */
[----:B------:R-:W-:Y:S02]  /*07a0*/  FSEL R18, R18, R22, !P1 ;  /* 0x0000001612127208 */ /* 0x000fe40004800000 */
[----:B------:R-:W-:Y:S02]  /*07b0*/  FSEL R19, R19, R23, !P1 ;  /* 0x0000001713137208 */ /* 0x000fe40004800000 */
[----:B------:R-:W4:Y:S04]  /*07c0*/  LDG.E.64.CONSTANT R22, desc[UR14][R4.64+0x1000] ;  /* 0x0010000e04167981 */ /* 0x000f28000c1e9b00 */
        /* <DEDUP_REMOVED lines=9> */
[----:B------:R-:W-:-:S05]  /*0860*/  VIADD R25, R25, 0x1000 ;  /* 0x0000100019197836 */ /* 0x000fca0000000000 */
[----:B------:R-:W-:Y:S01]  /*0870*/  ISETP.GE.AND P2, PT, R25, R24, PT ;  /* 0x000000181900720c */ /* 0x000fe20003f46270 */
        /* <DEDUP_REMOVED lines=22> */
.L_x_68:
[----:B------:R-:W-:Y:S05]  /*09e0*/  BSYNC.RECONVERGENT B2 ;  /* 0x0000000000027941 */ /* 0x000fea0003800200 */
.L_x_67:
[----:B------:R-:W-:Y:S01]  /*09f0*/  IADD3 R2, PT, PT, -R25, UR6, RZ ;  /* 0x0000000619027c10 */ /* 0x000fe2000fffe1ff */
[----:B------:R-:W-:Y:S03]  /*0a00*/  BSSY.RECONVERGENT B2, `(.L_x_70) ;  /* 0x000002f000027945 */ /* 0x000fe60003800200 */
[----:B------:R-:W-:-:S13]  /*0a10*/  ISETP.GT.AND P1, PT, R2, 0x400, PT ;  /* 0x000004000200780c */ /* 0x000fda0003f24270 */
[----:B------:R-:W-:Y:S05]  /*0a20*/  @!P1 BRA `(.L_x_71) ;  /* 0x0000000000b09947 */ /* 0x000fea0003800000 */
[----:B------:R-:W0:Y:S01]  /*0a30*/  LDCU UR5, c[0x0][0x384] ;  /* 0x00007080ff0577ac */ /* 0x000e220008000800 */
[----:B------:R-:W-:-:S04]  /*0a40*/  IADD3 R3, P0, PT, R25, UR4, RZ ;  /* 0x0000000419037c10 */ /* 0x000fc8000ff1e0ff */
[----:B------:R-:W-:Y:S02]  /*0a50*/  LEA.HI.X.SX32 R2, R25, RZ, 0x1, P0 ;  /* 0x000000ff19027211 */ /* 0x000fe400000f0eff */
[----:B------:R-:W-:-:S04]  /*0a60*/  LEA R20, P0, R3, UR10, 0x3 ;  /* 0x0000000a03147c11 */ /* 0x000fc8000f8018ff */
[----:B0-----:R-:W-:-:S05]  /*0a70*/  LEA.HI.X R21, R3, UR5, R2, 0x3, P0 ;  /* 0x0000000503157c11 */ /* 0x001fca00080f1c02 */
[----:B------:R-:W2:Y:S04]  /*0a80*/  LDG.E.64.CONSTANT R18, desc[UR14][R20.64] ;  /* 0x0000000e14127981 */ /* 0x000ea8000c1e9b00 */
[----:B------:R-:W3:Y:S04]  /*0a90*/  LDG.E.64.CONSTANT R16, desc[UR14][R20.64+0x800] ;  /* 0x0008000e14107981 */ /* 0x000ee8000c1e9b00 */
[----:B------:R-:W4:Y:S01]  /*0aa0*/  LDG.E.64.CONSTANT R2, desc[UR14][R20.64+0x1000] ;  /* 0x0010000e14027981 */ /* 0x000f22000c1e9b00 */
[----:B------:R-:W-:-:S03]  /*0ab0*/  VIADD R4, R25, 0x400 ;  /* 0x0000040019047836 */ /* 0x000fc60000000000 */
[----:B------:R-:W4:Y:S02]  /*0ac0*/  LDG.E.64.CONSTANT R12, desc[UR14][R20.64+0x1800] ;  /* 0x0018000e140c7981 */ /* 0x000f24000c1e9b00 */
[----:B------:R-:W-:-:S04]  /*0ad0*/  IADD3 R5, P0, PT, R4, UR4, RZ ;  /* 0x0000000404057c10 */ /* 0x000fc8000ff1e0ff */
[----:B------:R-:W-:Y:S02]  /*0ae0*/  LEA.HI.X.SX32 R4, R4, RZ, 0x1, P0 ;  /* 0x000000ff04047211 */ /* 0x000fe400000f0eff */
[----:B------:R-:W-:-:S04]  /*0af0*/  LEA R22, P0, R5, UR10, 0x3 ;  /* 0x0000000a05167c11 */ /* 0x000fc8000f8018ff */
[----:B------:R-:W-:-:S05]  /*0b00*/  LEA.HI.X R23, R5, UR5, R4, 0x3, P0 ;  /* 0x0000000505177c11 */ /* 0x000fca00080f1c04 */
        /* <DEDUP_REMOVED lines=30> */
.L_x_71:
[----:B------:R-:W-:Y:S05]  /*0cf0*/  BSYNC.RECONVERGENT B2 ;  /* 0x0000000000027941 */ /* 0x000fea0003800200 */
.L_x_70:
[----:B------:R-:W-:-:S13]  /*0d00*/  ISETP.LT.OR P0, PT, R25, UR6, P0 ;  /* 0x0000000619007c0c */ /* 0x000fda0008701670 */
        /* <DEDUP_REMOVED lines=22> */
.L_x_63:
[----:B------:R-:W-:Y:S05]  /*0e70*/  BSYNC.RECONVERGENT B1 ;  /* 0x0000000000017941 */ /* 0x000fea0003800200 */
.L_x_62:
[----:B------:R-:W-:-:S09]  /*0e80*/  UISETP.GE.AND UP0, UPT, UR6, 0x100, UPT ;  /* 0x000001000600788c */ /* 0x000fd2000bf06270 */
[----:B------:R-:W-:Y:S05]  /*0e90*/  BRA.U !UP0, `(.L_x_72) ;  /* 0x00000005082c7547 */ /* 0x000fea000b800000 */
        /* <DEDUP_REMOVED lines=50> */
[----:B-1----:R-:W1:Y:S04]  /*11c0*/  LDS.128 R4, [UR4+0x20] ;  /* 0x00002004ff047984 */ /* 0x002e680008000c00 */
[----:B------:R-:W2:Y:S01]  /*11d0*/  LDS.128 R8, [UR4+0x30] ;  /* 0x00003004ff087984 */ /* 0x000ea20008000c00 */
        /* <DEDUP_REMOVED lines=8> */
[----:B------:R-:W-:Y:S02]  /*1260*/  FSEL R5, R5, R3, !P1 ;  /* 0x0000000305057208 */ /* 0x000fe40004800000 */
[----:B------:R-:W0:Y:S04]  /*1270*/  LDS.64 R2, [UR4+0x40] ;  /* 0x00004004ff027984 */ /* 0x000e280008000a00 */
[----:B------:R-:W-:-:S06]  /*1280*/  DSETP.GEU.AND P1, PT, R4, R6, PT ;  /* 0x000000060400722a */ /* 0x000fcc0003f2e000 */
[----:B------:R-:W-:Y:S02]  /*1290*/  FSEL R4, R6, R4, !P1 ;  /* 0x0000000406047208 */ /* 0x000fe40004800000 */
[----:B------:R-:W-:-:S06]  /*12a0*/  FSEL R5, R7, R5, !P1 ;  /* 0x0000000507057208 */ /* 0x000fcc0004800000 */
[----:B--2---:R-:W-:-:S06]  /*12b0*/  DSETP.GEU.AND P1, PT, R4, R8, PT ;  /* 0x000000080400722a */ /* 0x004fcc0003f2e000 */
[----:B------:R-:W-:Y:S02]  /*12c0*/  FSEL R4, R8, R4, !P1 ;  /* 0x0000000408047208 */ /* 0x000fe40004800000 */
[----:B------:R-:W-:-:S06]  /*12d0*/  FSEL R5, R9, R5, !P1 ;  /* 0x0000000509057208 */ /* 0x000fcc0004800000 */
[----:B------:R-:W-:-:S06]  /*12e0*/  DSETP.GEU.AND P1, PT, R4, R10, PT ;  /* 0x0000000a0400722a */ /* 0x000fcc0003f2e000 */
[----:B------:R-:W-:Y:S02]  /*12f0*/  FSEL R4, R10, R4, !P1 ;  /* 0x000000040a047208 */ /* 0x000fe40004800000 */
[----:B------:R-:W-:-:S06]  /*1300*/  FSEL R5, R11, R5, !P1 ;  /* 0x000000050b057208 */ /* 0x000fcc0004800000 */
[----:B0-----:R-:W-:-:S06]  /*1310*/  DSETP.GEU.AND P1, PT, R4, R2, PT ;  /* 0x000000020400722a */ /* 0x001fcc0003f2e000 */
[----:B------:R-:W-:Y:S02]  /*1320*/  FSEL R2, R2, R4, !P1 ;  /* 0x0000000402027208 */ /* 0x000fe40004800000 */
[----:B------:R-:W-:Y:S01]  /*1330*/  FSEL R3, R3, R5, !P1 ;  /* 0x0000000503037208 */ /* 0x000fe20004800000 */
[----:B------:R-:W-:Y:S06]  /*1340*/  BRA `(.L_x_73) ;  /* 0x0000004c00d87947 */ /* 0x000fec0003800000 */
.L_x_72:
[----:B------:R-:W-:Y:S01]  /*1350*/  LOP3.LUT R2, R0, 0x3e0, RZ, 0xc0, !PT ;  /* 0x000003e000027812 */ /* 0x000fe200078ec0ff */
[----:B------:R-:W0:Y:S04]  /*1360*/  S2R R10, SR_LANEID ;  /* 0x00000000000a7919 */ /* 0x000e280000000000 */
[----:B------:R-:W-:Y:S01]  /*1370*/  VIADD R3, R2, 0x20 ;  /* 0x0000002002037836 */ /* 0x000fe20000000000 */
[----:B------:R-:W-:-:S04]  /*1380*/  LOP3.LUT R2, RZ, R2, RZ, 0x33, !PT ;  /* 0x00000002ff027212 */ /* 0x000fc800078e33ff */
[----:B------:R-:W-:Y:S01]  /*1390*/  ISETP.GT.AND P0, PT, R3, UR6, PT ;  /* 0x0000000603007c0c */ /* 0x000fe2000bf04270 */
[----:B------:R-:W-:-:S05]  /*13a0*/  VIADD R2, R2, UR6 ;  /* 0x0000000602027c36 */ /* 0x000fca0008000000 */
[----:B------:R-:W-:-:S05]  /*13b0*/  SEL R3, R2, 0x1f, P0 ;  /* 0x0000001f02037807 */ /* 0x000fca0000000000 */
[----:B-----5:R-:W-:Y:S04]  /*13c0*/  SHFL.DOWN PT, R4, R8, 0x1, R3 ;  /* 0x0820000008047989 */ /* 0x020fe800000e0003 */
[----:B------:R-:W1:Y:S01]  /*13d0*/  SHFL.DOWN PT, R5, R9, 0x1, R3 ;  /* 0x0820000009057989 */ /* 0x000e6200000e0003 */
[----:B0-----:R-:W-:Y:S01]  /*13e0*/  ISETP.GE.AND P0, PT, R10, R3, PT ;  /* 0x000000030a00720c */ /* 0x001fe20003f06270 */
[----:B-1----:R-:W-:-:S06]  /*13f0*/  DSETP.GEU.AND P1, PT, R8, R4, PT ;  /* 0x000000040800722a */ /* 0x002fcc0003f2e000 */
[-C--:B------:R-:W-:Y:S01]  /*1400*/  FSEL R7, R4, R8.reuse, !P1 ;  /* 0x0000000804077208 */ /* 0x080fe20004800000 */
[----:B------:R-:W-:Y:S01]  /*1410*/  VIADD R4, R10, 0x2 ;  /* 0x000000020a047836 */ /* 0x000fe20000000000 */
[-C--:B------:R-:W-:Y:S02]  /*1420*/  FSEL R5, R5, R9.reuse, !P1 ;  /* 0x0000000905057208 */ /* 0x080fe40004800000 */
[----:B------:R-:W-:Y:S02]  /*1430*/  FSEL R2, R7, R8, !P0 ;  /* 0x0000000807027208 */ /* 0x000fe40004000000 */
[----:B------:R-:W-:Y:S02]  /*1440*/  FSEL R5, R5, R9, !P0 ;  /* 0x0000000905057208 */ /* 0x000fe40004000000 */
[----:B------:R-:W-:Y:S01]  /*1450*/  ISETP.GT.AND P0, PT, R4, R3, PT ;  /* 0x000000030400720c */ /* 0x000fe20003f04270 */
[----:B------:R-:W-:Y:S01]  /*1460*/  SHFL.DOWN PT, R6, R2, 0x2, R3 ;  /* 0x0840000002067989 */ /* 0x000fe200000e0003 */
[----:B------:R-:W-:-:S03]  /*1470*/  IMAD.MOV.U32 R4, RZ, RZ, R2 ;  /* 0x000000ffff047224 */ /* 0x000fc600078e0002 */
[----:B------:R-:W0:Y:S03]  /*1480*/  SHFL.DOWN PT, R7, R5, 0x2, R3 ;  /* 0x0840000005077989 */ /* 0x000e2600000e0003 */
[----:B0-----:R-:W-:Y:S01]  /*1490*/  DSETP.GEU.AND P1, PT, R4, R6, PT ;  /* 0x000000060400722a */ /* 0x001fe20003f2e000 */
[----:B------:R-:W-:-:S05]  /*14a0*/  VIADD R4, R10, 0x4 ;  /* 0x000000040a047836 */ /* 0x000fca0000000000 */
[----:B------:R-:W-:Y:S02]  /*14b0*/  @!P0 FSEL R2, R6, R2, !P1 ;  /* 0x0000000206028208 */ /* 0x000fe40004800000 */
[----:B------:R-:W-:Y:S02]  /*14c0*/  @!P0 FSEL R5, R7, R5, !P1 ;  /* 0x0000000507058208 */ /* 0x000fe40004800000 */
        /* <DEDUP_REMOVED lines=10> */
[----:B------:R-:W-:Y:S01]  /*1570*/  IMAD.MOV.U32 R4, RZ, RZ, R2 ;  /* 0x000000ffff047224 */ /* 0x000fe200078e0002 */
[C---:B------:R-:W-:Y:S02]  /*1580*/  ISETP.NE.AND P0, PT, R10.reuse, RZ, PT ;  /* 0x000000ff0a00720c */ /* 0x040fe40003f05270 */
[----:B------:R-:W0:Y:S11]  /*1590*/  SHFL.DOWN PT, R7, R5, 0x8, R3 ;  /* 0x0900000005077989 */ /* 0x000e3600000e0003 */
[----:B------:R-:W1:Y:S01]  /*15a0*/  @!P0 S2R R9, SR_CgaCtaId ;  /* 0x0000000000098919 */ /* 0x000e620000008800 */
[----:B------:R-:W-:Y:S01]  /*15b0*/  @!P0 MOV R8, 0x400 ;  /* 0x0000040000088802 */ /* 0x000fe20000000f00 */
[----:B0-----:R-:W-:Y:S01]  /*15c0*/  DSETP.GEU.AND P2, PT, R4, R6, PT ;  /* 0x000000060400722a */ /* 0x001fe20003f4e000 */
[----:B------:R-:W-:-:S05]  /*15d0*/  VIADD R4, R10, 0x10 ;  /* 0x000000100a047836 */ /* 0x000fca0000000000 */
[----:B------:R-:W-:Y:S02]  /*15e0*/  @!P1 FSEL R2, R6, R2, !P2 ;  /* 0x0000000206029208 */ /* 0x000fe40005000000 */
[----:B------:R-:W-:Y:S02]  /*15f0*/  @!P1 FSEL R5, R7, R5, !P2 ;  /* 0x0000000507059208 */ /* 0x000fe40005000000 */
[----:B------:R-:W-:Y:S01]  /*1600*/  ISETP.GT.AND P1, PT, R4, R3, PT ;  /* 0x000000030400720c */ /* 0x000fe20003f24270 */
[----:B------:R-:W-:Y:S01]  /*1610*/  SHFL.DOWN PT, R6, R2, 0x10, R3 ;  /* 0x0a00000002067989 */ /* 0x000fe200000e0003 */
[----:B------:R-:W-:-:S03]  /*1620*/  @!P0 SHF.R.U32.HI R4, RZ, 0x2, R0 ;  /* 0x00000002ff048819 */ /* 0x000fc60000011600 */
[----:B------:R0:W2:Y:S01]  /*1630*/  SHFL.DOWN PT, R7, R5, 0x10, R3 ;  /* 0x0a00000005077989 */ /* 0x0000a200000e0003 */
[----:B------:R-:W-:Y:S02]  /*1640*/  @!P0 LOP3.LUT R4, R4, 0xf8, RZ, 0xc0, !PT ;  /* 0x000000f804048812 */ /* 0x000fe400078ec0ff */
[----:B-1----:R-:W-:-:S05]  /*1650*/  @!P0 LEA R9, R9, R8, 0x18 ;  /* 0x0000000809098211 */ /* 0x002fca00078ec0ff */
[----:B------:R-:W-:Y:S02]  /*1660*/  @!P0 IMAD.IADD R9, R4, 0x1, R9 ;  /* 0x0000000104098824 */ /* 0x000fe400078e0209 */
[----:B0-----:R-:W-:-:S06]  /*1670*/  IMAD.MOV.U32 R3, RZ, RZ, R5 ;  /* 0x000000ffff037224 */ /* 0x001fcc00078e0005 */
[----:B--2---:R-:W-:-:S06]  /*1680*/  DSETP.GEU.AND P2, PT, R2, R6, PT ;  /* 0x000000060200722a */ /* 0x004fcc0003f4e000 */
[----:B------:R-:W-:Y:S02]  /*1690*/  @!P1 FSEL R5, R7, R5, !P2 ;  /* 0x0000000507059208 */ /* 0x000fe40005000000 */
[----:B------:R-:W-:-:S03]  /*16a0*/  @!P1 FSEL R2, R6, R2, !P2 ;  /* 0x0000000206029208 */ /* 0x000fc60005000000 */
[----:B------:R-:W-:-:S05]  /*16b0*/  IMAD.MOV.U32 R3, RZ, RZ, R5 ;  /* 0x000000ffff037224 */ /* 0x000fca00078e0005 */
[----:B------:R1:W-:Y:S01]  /*16c0*/  @!P0 STS.64 [R9+0x8], R2 ;  /* 0x0000080209008388 */ /* 0x0003e20000000a00 */
[----:B------:R-:W-:Y:S01]  /*16d0*/  BAR.SYNC.DEFER_BLOCKING 0x0 ;  /* 0x0000000000007b1d */ /* 0x000fe20000010000 */
[----:B------:R-:W-:-:S13]  /*16e0*/  ISETP.NE.AND P0, PT, R0, RZ, PT ;  /* 0x000000ff0000720c */ /* 0x000fda0003f05270 */
[----:B-1----:R-:W-:Y:S05]  /*16f0*/  @P0 BRA `(.L_x_73) ;  /* 0x0000004800ec0947 */ /* 0x002fea0003800000 */
[----:B------:R-:W0:Y:S01]  /*1700*/  S2UR UR5, SR_CgaCtaId ;  /* 0x00000000000579c3 */ /* 0x000e220000008800 */
[----:B------:R-:W-:Y:S01]  /*1710*/  UMOV UR4, 0x400 ;  /* 0x0000040000047882 */ /* 0x000fe20000000000 */
[----:B------:R-:W-:Y:S02]  /*1720*/  UISETP.GT.AND UP0, UPT, UR6, 0x20, UPT ;  /* 0x000000200600788c */ /* 0x000fe4000bf04270 */
[----:B------:R-:W-:-:S04]  /*1730*/  UISETP.GT.AND UP1, UPT, UR6, 0x40, UPT ;  /* 0x000000400600788c */ /* 0x000fc8000bf24270 */
[----:B------:R-:W-:Y:S01]  /*1740*/  PLOP3.LUT P3, PT, PT, PT, UP0, 0x80, 0x8 ;  /* 0x000000000008781c */ /* 0x000fe20003f6f008 */
[----:B------:R-:W-:Y:S01]  /*1750*/  UISETP.GT.AND UP0, UPT, UR6, 0x60, UPT ;  /* 0x000000600600788c */ /* 0x000fe2000bf04270 */
[----:B------:R-:W-:Y:S01]  /*1760*/  PLOP3.LUT P2, PT, PT, PT, UP1, 0x80, 0x8 ;  /* 0x000000000008781c */ /* 0x000fe20003f4f018 */
[----:B0-----:R-:W-:-:S09]  /*1770*/  ULEA UR4, UR5, UR4, 0x18 ;  /* 0x0000000405047291 */ /* 0x001fd2000f8ec0ff */
[----:B------:R-:W0:Y:S04]  /*1780*/  LDS.128 R12, [UR4+0x10] ;  /* 0x00001004ff0c7984 */ /* 0x000e280008000c00 */
[----:B------:R-:W1:Y:S01]  /*1790*/  LDS.128 R4, [UR4+0x20] ;  /* 0x00002004ff047984 */ /* 0x000e620008000c00 */
[----:B0-----:R-:W-:-:S06]  /*17a0*/  DSETP.GEU.AND P1, PT, R2, R12, PT ;  /* 0x0000000c0200722a */ /* 0x001fcc0003f2e000 */
[-C--:B------:R-:W-:Y:S02]  /*17b0*/  FSEL R9, R12, R2.reuse, !P1 ;  /* 0x000000020c097208 */ /* 0x080fe40004800000 */
[-C--:B------:R-:W-:Y:S02]  /*17c0*/  FSEL R11, R13, R3.reuse, !P1 ;  /* 0x000000030d0b7208 */ /* 0x080fe40004800000 */
[----:B------:R-:W-:Y:S02]  /*17d0*/  FSEL R13, R9, R2, P3 ;  /* 0x00000002090d7208 */ /* 0x000fe40001800000 */
[----:B------:R-:W-:Y:S02]  /*17e0*/  FSEL R0, R11, R3, P3 ;  /* 0x000000030b007208 */ /* 0x000fe40001800000 */
[----:B------:R-:W-:Y:S01]  /*17f0*/  PLOP3.LUT P1, PT, PT, PT, UP0, 0x80, 0x8 ;  /* 0x000000000008781c */ /* 0x000fe20003f2f008 */
[----:B------:R-:W-:Y:S01]  /*1800*/  IMAD.MOV.U32 R2, RZ, RZ, R13 ;  /* 0x000000ffff027224 */ /* 0x000fe200078e000d */
[----:B------:R-:W0:Y:S01]  /*1810*/  LDS.128 R8, [UR4+0x30] ;  /* 0x00003004ff087984 */ /* 0x000e220008000c00 */
[----:B------:R-:W-:Y:S01]  /*1820*/  IMAD.MOV.U32 R3, RZ, RZ, R0 ;  /* 0x000000ffff037224 */ /* 0x000fe200078e0000 */
[----:B------:R-:W-:-:S05]  /*1830*/  UISETP.GT.AND UP0, UPT, UR6, 0x80, UPT ;  /* 0x000000800600788c */ /* 0x000fca000bf04270 */
[----:B------:R-:W-:-:S06]  /*1840*/  DSETP.GEU.AND P3, PT, R2, R14, PT ;  /* 0x0000000e0200722a */ /* 0x000fcc0003f6e000 */
[----:B------:R-:W-:Y:S02]  /*1850*/  @P2 FSEL R13, R14, R13, !P3 ;  /* 0x0000000d0e0d2208 */ /* 0x000fe40005800000 */
[----:B------:R-:W-:Y:S02]  /*1860*/  @P2 FSEL R0, R15, R0, !P3 ;  /* 0x000000000f002208 */ /* 0x000fe40005800000 */
[----:B------:R-:W-:Y:S01]  /*1870*/  PLOP3.LUT P2, PT, PT, PT, UP0, 0x80, 0x8 ;  /* 0x000000000008781c */ /* 0x000fe20003f4f008 */
[----:B------:R-:W-:Y:S01]  /*1880*/  IMAD.MOV.U32 R2, RZ, RZ, R13 ;  /* 0x000000ffff027224 */ /* 0x000fe200078e000d */
[----:B------:R-:W-:Y:S01]  /*1890*/  UISETP.GT.AND UP0, UPT, UR6, 0xa0, UPT ;  /* 0x000000a00600788c */ /* 0x000fe2000bf04270 */
[----:B------:R-:W-:-:S06]  /*18a0*/  IMAD.MOV.U32 R3, RZ, RZ, R0 ;  /* 0x000000ffff037224 */ /* 0x000fcc00078e0000 */
[----:B-1----:R-:W-:Y:S01]  /*18b0*/  DSETP.GEU.AND P3, PT, R2, R4, PT ;  /* 0x000000040200722a */ /* 0x002fe20003f6e000 */
[----:B------:R-:W1:Y:S05]  /*18c0*/  LDS.64 R2, [UR4+0x40] ;  /* 0x00004004ff027984 */ /* 0x000e6a0008000a00 */
[----:B------:R-:W-:Y:S02]  /*18d0*/  @P1 FSEL R13, R4, R13, !P3 ;  /* 0x0000000d040d1208 */ /* 0x000fe40005800000 */
[----:B------:R-:W-:Y:S02]  /*18e0*/  @P1 FSEL R0, R5, R0, !P3 ;  /* 0x0000000005001208 */ /* 0x000fe40005800000 */
[----:B------:R-:W-:Y:S01]  /*18f0*/  PLOP3.LUT P1, PT, PT, PT, UP0, 0x80, 0x8 ;  /* 0x000000000008781c */ /* 0x000fe20003f2f008 */
[----:B------:R-:W-:Y:S01]  /*1900*/  IMAD.MOV.U32 R4, RZ, RZ, R13 ;  /* 0x000000ffff047224 */ /* 0x000fe200078e000d */
[----:B------:R-:W-:Y:S01]  /*1910*/  UISETP.GT.AND UP0, UPT, UR6, 0xc0, UPT ;  /* 0x000000c00600788c */ /* 0x000fe2000bf04270 */
[----:B------:R-:W-:-:S06]  /*1920*/  IMAD.MOV.U32 R5, RZ, RZ, R0 ;  /* 0x000000ffff057224 */ /* 0x000fcc00078e0000 */
[----:B------:R-:W-:-:S06]  /*1930*/  DSETP.GEU.AND P3, PT, R4, R6, PT ;  /* 0x000000060400722a */ /* 0x000fcc0003f6e000 */
[----:B------:R-:W-:Y:S02]  /*1940*/  @P2 FSEL R13, R6, R13, !P3 ;  /* 0x0000000d060d2208 */ /* 0x000fe40005800000 */
[----:B------:R-:W-:Y:S02]  /*1950*/  @P2 FSEL R0, R7, R0, !P3 ;  /* 0x0000000007002208 */ /* 0x000fe40005800000 */
[----:B------:R-:W-:Y:S01]  /*1960*/  PLOP3.LUT P2, PT, PT, PT, UP0, 0x80, 0x8 ;  /* 0x000000000008781c */ /* 0x000fe20003f4f008 */
[----:B------:R-:W-:Y:S01]  /*1970*/  IMAD.MOV.U32 R4, RZ, RZ, R13 ;  /* 0x000000ffff047224 */ /* 0x000fe200078e000d */
[----:B------:R-:W-:Y:S01]  /*1980*/  UISETP.GT.AND UP0, UPT, UR6, 0xe0, UPT ;  /* 0x000000e00600788c */ /* 0x000fe2000bf04270 */
[----:B------:R-:W-:-:S06]  /*1990*/  IMAD.MOV.U32 R5, RZ, RZ, R0 ;  /* 0x000000ffff057224 */ /* 0x000fcc00078e0000 */
[----:B0-----:R-:W-:-:S06]  /*19a0*/  DSETP.GEU.AND P3, PT, R4, R8, PT ;  /* 0x000000080400722a */ /* 0x001fcc0003f6e000 */
[----:B------:R-:W-:Y:S02]  /*19b0*/  @P1 FSEL R13, R8, R13, !P3 ;  /* 0x0000000d080d1208 */ /* 0x000fe40005800000 */
[----:B------:R-:W-:Y:S02]  /*19c0*/  @P1 FSEL R0, R9, R0, !P3 ;  /* 0x0000000009001208 */ /* 0x000fe40005800000 */
[----:B------:R-:W-:Y:S01]  /*19d0*/  PLOP3.LUT P1, PT, PT, PT, UP0, 0x80, 0x8 ;  /* 0x000000000008781c */ /* 0x000fe20003f2f008 */
[----:B------:R-:W-:Y:S02]  /*19e0*/  IMAD.MOV.U32 R4, RZ, RZ, R13 ;  /* 0x000000ffff047224 */ /* 0x000fe400078e000d */
[----:B------:R-:W-:-:S06]  /*19f0*/  IMAD.MOV.U32 R5, RZ, RZ, R0 ;  /* 0x000000ffff057224 */ /* 0x000fcc00078e0000 */
[----:B------:R-:W-:-:S06]  /*1a00*/  DSETP.GEU.AND P3, PT, R4, R10, PT ;  /* 0x0000000a0400722a */ /* 0x000fcc0003f6e000 */
[----:B------:R-:W-:Y:S02]  /*1a10*/  @P2 FSEL R13, R10, R13, !P3 ;  /* 0x0000000d0a0d2208 */ /* 0x000fe40005800000 */
[----:B------:R-:W-:-:S03]  /*1a20*/  @P2 FSEL R0, R11, R0, !P3 ;  /* 0x000000000b002208 */ /* 0x000fc60005800000 */
[----:B------:R-:W-:Y:S02]  /*1a30*/  IMAD.MOV.U32 R4, RZ, RZ, R13 ;  /* 0x000000ffff047224 */ /* 0x000fe400078e000d */
[----:B------:R-:W-:-:S06]  /*1a40*/  IMAD.MOV.U32 R5, RZ, RZ, R0 ;  /* 0x000000ffff057224 */ /* 0x000fcc00078e0000 */
[----:B-1----:R-:W-:-:S06]  /*1a50*/  DSETP.GEU.AND P2, PT, R4, R2, PT ;  /* 0x000000020400722a */ /* 0x002fcc0003f4e000 */
[----:B------:R-:W-:Y:S02]  /*1a60*/  @P1 FSEL R13, R2, R13, !P2 ;  /* 0x0000000d020d1208 */ /* 0x000fe40005000000 */
[----:B------:R-:W-:-:S03]  /*1a70*/  @P1 FSEL R0, R3, R0, !P2 ;  /* 0x0000000003001208 */ /* 0x000fc60005000000 */
[----:B------:R-:W-:Y:S02]  /*1a80*/  IMAD.MOV.U32 R2, RZ, RZ, R13 ;  /* 0x000000ffff027224 */ /* 0x000fe400078e000d */
[----:B------:R-:W-:Y:S01]  /*1a90*/  IMAD.MOV.U32 R3, RZ, RZ, R0 ;  /* 0x000000ffff037224 */ /* 0x000fe200078e0000 */
[----:B------:R-:W-:Y:S06]  /*1aa0*/  BRA `(.L_x_73) ;  /* 0x0000004800007947 */ /* 0x000fec0003800000 */
.L_x_59:
[----:B------:R-:W0:Y:S01]  /*1ab0*/  S2R R0, SR_TID.X ;  /* 0x0000000000007919 */ /* 0x000e220000002100 */
[----:B------:R-:W1:Y:S01]  /*1ac0*/  LDC.64 R2, c[0x0][0x380] ;  /* 0x0000e000ff027b82 */ /* 0x000e620000000a00 */
[----:B0-----:R-:W-:-:S04]  /*1ad0*/  IMAD.SHL.U32 R4, R0, 0x4, RZ ;  /* 0x0000000400047824 */ /* 0x001fc800078e00ff */
[----:B------:R-:W-:-:S04]  /*1ae0*/  VIADD R5, R4, UR4 ;  /* 0x0000000404057c36 */ /* 0x000fc80008000000 */
[----:B-1----:R-:W-:-:S05]  /*1af0*/  IMAD.WIDE.U32 R2, R5, 0x8, R2 ;  /* 0x0000000805027825 */ /* 0x002fca00078e0002 */
[----:B------:R-:W2:Y:S04]  /*1b00*/  LDG.E.128.CONSTANT R16, desc[UR14][R2.64] ;  /* 0x0000000e02107981 */ /* 0x000ea8000c1e9d00 */
[----:B------:R-:W3:Y:S04]  /*1b10*/  LDG.E.128.CONSTANT R8, desc[UR14][R2.64+0x10] ;  /* 0x0000100e02087981 */ /* 0x000ee8000c1e9d00 */
[----:B------:R-:W4:Y:S04]  /*1b20*/  LDG.E.128.CONSTANT R4, desc[UR14][R2.64+0x2000] ;  /* 0x0020000e02047981 */ /* 0x000f28000c1e9d00 */
[----:B------:R0:W5:Y:S01]  /*1b30*/  LDG.E.128.CONSTANT R12, desc[UR14][R2.64+0x2010] ;  /* 0x0020100e020c7981 */ /* 0x000162000c1e9d00 */
[----:B------:R-:W-:-:S04]  /*1b40*/  UISETP.GE.U32.AND UP0, UPT, UR7, UR5, UPT ;  /* 0x000000050700728c */ /* 0x000fc8000bf06070 */
[----:B------:R-:W-:Y:S01]  /*1b50*/  UISETP.GE.U32.AND.EX UP0, UPT, UR8, UR6, UPT, UP0 ;  /* 0x000000060800728c */ /* 0x000fe2000bf06100 */
        /* <DEDUP_REMOVED lines=21> */
[----:B------:R-:W-:Y:S06]  /*1cb0*/  BRA.U !UP0, `(.L_x_74) ;  /* 0x0000000d08e87547 */ /* 0x000fec000b800000 */
[----:B------:R-:W-:Y:S02]  /*1cc0*/  UIADD3 UR7, UP0, UPT, UR5, UR4, URZ ;  /* 0x0000000405077290 */ /* 0x000fe4000ff1e0ff */
[----:B------:R-:W-:Y:S01]  /*1cd0*/  UIADD3 UR11, UP1, UPT, UR12, -0x800, URZ ;  /* 0xfffff8000c0b7890 */ /* 0x000fe2000ff3e0ff */
[----:B------:R-:W0:Y:S03]  /*1ce0*/  LDCU UR9, c[0x0][0x384] ;  /* 0x00007080ff0977ac */ /* 0x000e260008000800 */
[----:B------:R-:W-:Y:S01]  /*1cf0*/  IADD3 R0, P0, PT, R0, UR7, RZ ;  /* 0x0000000700007c10 */ /* 0x000fe2000ff1e0ff */
[----:B------:R-:W-:Y:S02]  /*1d00*/  UIADD3.X UR8, UPT, UPT, URZ, UR6, URZ, UP0, !UPT ;  /* 0x00000006ff087290 */ /* 0x000fe400087fe4ff */
[----:B------:R-:W-:Y:S02]  /*1d10*/  UIADD3.X UR16, UPT, UPT, UR13, -0x1, URZ, UP1, !UPT ;  /* 0xffffffff0d107890 */ /* 0x000fe40008ffe4ff */
[----:B------:R-:W-:-:S02]  /*1d20*/  UISETP.GT.U32.AND UP0, UPT, UR7, UR11, UPT ;  /* 0x0000000b0700728c */ /* 0x000fc4000bf04070 */
[----:B------:R-:W-:Y:S01]  /*1d30*/  IMAD.X R3, RZ, RZ, UR8, P0 ;  /* 0x00000008ff037e24 */ /* 0x000fe200080e06ff */
[C---:B------:R-:W-:Y:S01]  /*1d40*/  LEA R2, P0, R0.reuse, UR10, 0x3 ;  /* 0x0000000a00027c11 */ /* 0x040fe2000f8018ff */
[----:B------:R-:W-:Y:S02]  /*1d50*/  UISETP.GT.U32.AND.EX UP0, UPT, UR8, UR16, UPT, UP0 ;  /* 0x000000100800728c */ /* 0x000fe4000bf04100 */
[----:B------:R-:W-:Y:S01]  /*1d60*/  IMAD.U32 R24, RZ, RZ, UR8 ;  /* 0x00000008ff187e24 */ /* 0x000fe2000f8e00ff */
[----:B------:R-:W-:Y:S01]  /*1d70*/  UMOV UR6, UR7 ;  /* 0x0000000700067c82 */ /* 0x000fe20008000000 */
[----:B------:R-:W-:Y:S01]  /*1d80*/  UMOV UR4, URZ ;  /* 0x000000ff00047c82 */ /* 0x000fe20008000000 */
[----:B0-----:R-:W-:Y:S01]  /*1d90*/  LEA.HI.X R3, R0, UR9, R3, 0x3, P0 ;  /* 0x0000000900037c11 */ /* 0x001fe200080f1c03 */
[----:B------:R-:W-:Y:S01]  /*1da0*/  IMAD.U32 R0, RZ, RZ, UR7 ;  /* 0x00000007ff007e24 */ /* 0x000fe2000f8e00ff */
[----:B------:R-:W-:Y:S02]  /*1db0*/  UMOV UR7, UR8 ;  /* 0x0000000800077c82 */ /* 0x000fe40008000000 */
[----:B------:R-:W-:Y:S05]  /*1dc0*/  BRA.U UP0, `(.L_x_75) ;  /* 0x0000000100e07547 */ /* 0x000fea000b800000 */
[----:B------:R-:W0:Y:S01]  /*1dd0*/  LDCU.64 UR8, c[0x0][0x380] ;  /* 0x00007000ff0877ac */ /* 0x000e220008000a00 */
[----:B------:R-:W1:Y:S01]  /*1de0*/  LDCU.64 UR12, c[0x0][0x3b8] ;  /* 0x00007700ff0c77ac */ /* 0x000e620008000a00 */
[----:B------:R-:W-:Y:S01]  /*1df0*/  NOP ;  /* 0x0000000000007918 */ /* 0x000fe20000000000 */
.L_x_76:
[----:B------:R-:W2:Y:S01]  /*1e00*/  S2R R4, SR_TID.X ;  /* 0x0000000000047919 */ /* 0x000ea20000002100 */
[----:B0-----:R-:W-:Y:S01]  /*1e10*/  UMOV UR10, UR8 ;  /* 0x00000008000a7c82 */ /* 0x001fe20008000000 */
[----:B--2---:R-:W-:-:S05]  /*1e20*/  IMAD.SHL.U32 R5, R4, 0x4, RZ ;  /* 0x0000000404057824 */ /* 0x004fca00078e00ff */
[----:B------:R-:W-:-:S05]  /*1e30*/  IADD3 R4, P0, PT, R5, R0, RZ ;  /* 0x0000000005047210 */ /* 0x000fca0007f1e0ff */
[----:B------:R-:W-:Y:S01]  /*1e40*/  IMAD.X R5, RZ, RZ, R24, P0 ;  /* 0x000000ffff057224 */ /* 0x000fe200000e0618 */
[----:B------:R-:W-:-:S04]  /*1e50*/  LEA R18, P0, R4, UR10, 0x3 ;  /* 0x0000000a04127c11 */ /* 0x000fc8000f8018ff */
[----:B------:R-:W-:-:S05]  /*1e60*/  LEA.HI.X R19, R4, UR9, R5, 0x3, P0 ;  /* 0x0000000904137c11 */ /* 0x000fca00080f1c05 */
[----:B------:R-:W2:Y:S04]  /*1e70*/  LDG.E.128.CONSTANT R4, desc[UR14][R18.64] ;  /* 0x0000000e12047981 */ /* 0x000ea8000c1e9d00 */
[----:B------:R-:W3:Y:S04]  /*1e80*/  LDG.E.128.CONSTANT R8, desc[UR14][R18.64+0x10] ;  /* 0x0000100e12087981 */ /* 0x000ee8000c1e9d00 */
[----:B------:R-:W4:Y:S04]  /*1e90*/  LDG.E.128.CONSTANT R12, desc[UR14][R18.64+0x2000] ;  /* 0x0020000e120c7981 */ /* 0x000f28000c1e9d00 */
[----:B------:R-:W5:Y:S01]  /*1ea0*/  LDG.E.128.CONSTANT R20, desc[UR14][R18.64+0x2010] ;  /* 0x0020100e12147981 */ /* 0x000f62000c1e9d00 */
[----:B------:R-:W-:-:S02]  /*1eb0*/  USHF.R.S32.HI UR18, URZ, 0x1f, UR5 ;  /* 0x0000001fff127899 */ /* 0x000fc40008011405 */
[----:B------:R-:W-:Y:S02]  /*1ec0*/  UIADD3 UR6, UP0, UPT, UR5, UR6, URZ ;  /* 0x0000000605067290 */ /* 0x000fe4000ff1e0ff */
[----:B------:R-:W-:Y:S02]  /*1ed0*/  USHF.L.U64.HI UR19, UR5, 0x3, UR18 ;  /* 0x0000000305137899 */ /* 0x000fe40008010212 */
[----:B------:R-:W-:Y:S01]  /*1ee0*/  UIADD3.X UR7, UPT, UPT, UR18, UR7, URZ, UP0, !UPT ;  /* 0x0000000712077290 */ /* 0x000fe200087fe4ff */
[----:B--2---:R-:W-:-:S06]  /*1ef0*/  DSETP.GEU.AND P0, PT, R16, R4, PT ;  /* 0x000000041000722a */ /* 0x004fcc0003f0e000 */
[----:B------:R-:W-:Y:S02]  /*1f00*/  FSEL R4, R4, R16, !P0 ;  /* 0x0000001004047208 */ /* 0x000fe40004000000 */
[----:B------:R-:W-:-:S06]  /*1f10*/  FSEL R5, R5, R17, !P0 ;  /* 0x0000001105057208 */ /* 0x000fcc0004000000 */
[----:B------:R-:W-:-:S06]  /*1f20*/  DSETP.GEU.AND P0, PT, R4, R6, PT ;  /* 0x000000060400722a */ /* 0x000fcc0003f0e000 */
[----:B------:R-:W-:Y:S02]  /*1f30*/  FSEL R4, R6, R4, !P0 ;  /* 0x0000000406047208 */ /* 0x000fe40004000000 */
[----:B------:R-:W-:Y:S01]  /*1f40*/  FSEL R5, R7, R5, !P0 ;  /* 0x0000000507057208 */ /* 0x000fe20004000000 */
[----:B------:R-:W-:Y:S01]  /*1f50*/  IMAD.U32 R7, RZ, RZ, UR5 ;  /* 0x00000005ff077e24 */ /* 0x000fe2000f8e00ff */
[----:B-1----:R-:W-:-:S04]  /*1f60*/  IADD3 R6, P2, PT, -R0, UR12, RZ ;  /* 0x0000000c00067c10 */ /* 0x002fc8000ff5e1ff */
        /* <DEDUP_REMOVED lines=13> */
[----:B------:R-:W-:Y:S02]  /*2040*/  FSEL R4, R20, R4, !P0 ;  /* 0x0000000414047208 */ /* 0x000fe40004000000 */
[----:B------:R-:W-:Y:S02]  /*2050*/  FSEL R5, R21, R5, !P0 ;  /* 0x0000000515057208 */ /* 0x000fe40004000000 */
[----:B------:R-:W-:Y:S02]  /*2060*/  ISETP.GE.U32.AND P0, PT, R6, UR5, PT ;  /* 0x0000000506007c0c */ /* 0x000fe4000bf06070 */
[----:B------:R-:W-:Y:S02]  /*2070*/  IADD3.X R6, PT, PT, ~R24, UR13, RZ, P2, !PT ;  /* 0x0000000d18067c10 */ /* 0x000fe400097fe5ff */
[----:B------:R-:W-:Y:S01]  /*2080*/  LEA R2, P2, R7, R2, 0x3 ;  /* 0x0000000207027211 */ /* 0x000fe200078418ff */
[----:B------:R-:W-:Y:S01]  /*2090*/  DSETP.GEU.AND P1, PT, R4, R22, PT ;  /* 0x000000160400722a */ /* 0x000fe20003f2e000 */
[----:B------:R-:W-:-:S02]  /*20a0*/  ISETP.GE.U32.AND.EX P0, PT, R6, UR18, PT, P0 ;  /* 0x0000001206007c0c */ /* 0x000fc4000bf06100 */
[----:B------:R-:W-:-:S03]  /*20b0*/  IADD3.X R3, PT, PT, R3, UR19, RZ, P2, !PT ;  /* 0x0000001303037c10 */ /* 0x000fc600097fe4ff */
[----:B------:R-:W-:Y:S02]  /*20c0*/  FSEL R16, R22, R4, !P1 ;  /* 0x0000000416107208 */ /* 0x000fe40004800000 */
[----:B------:R-:W-:-:S06]  /*20d0*/  FSEL R17, R23, R5, !P1 ;  /* 0x0000000517117208 */ /* 0x000fcc0004800000 */
[----:B------:R-:W-:Y:S05]  /*20e0*/  @!P0 BRA `(.L_x_74) ;  /* 0x0000000800dc8947 */ /* 0x000fea0003800000 */
[----:B------:R-:W-:Y:S01]  /*20f0*/  IADD3 R0, P0, PT, R0, UR5, RZ ;  /* 0x0000000500007c10 */ /* 0x000fe2000ff1e0ff */
[----:B------:R-:W-:-:S03]  /*2100*/  UIADD3 UR4, UPT, UPT, UR4, 0x1, URZ ;  /* 0x0000000104047890 */ /* 0x000fc6000fffe0ff */
[----:B------:R-:W-:Y:S02]  /*2110*/  IADD3.X R24, PT, PT, R24, UR18, RZ, P0, !PT ;  /* 0x0000001218187c10 */ /* 0x000fe400087fe4ff */
[----:B------:R-:W-:-:S04]  /*2120*/  ISETP.GT.U32.AND P0, PT, R0, UR11, PT ;  /* 0x0000000b00007c0c */ /* 0x000fc8000bf04070 */
[----:B------:R-:W-:-:S13]  /*2130*/  ISETP.GT.U32.AND.EX P0, PT, R24, UR16, PT, P0 ;  /* 0x0000001018007c0c */ /* 0x000fda000bf04100 */
[----:B------:R-:W-:Y:S05]  /*2140*/  @!P0 BRA `(.L_x_76) ;  /* 0xfffffffc002c8947 */ /* 0x000fea000383ffff */
.L_x_75:
[----:B------:R-:W-:-:S04]  /*2150*/  ISETP.GE.U32.AND P0, PT, R0, UR12, PT ;  /* 0x0000000c00007c0c */ /* 0x000fc8000bf06070 */
[----:B------:R-:W-:-:S13]  /*2160*/  ISETP.GE.U32.AND.EX P0, PT, R24, UR13, PT, P0 ;  /* 0x0000000d18007c0c */ /* 0x000fda000bf06100 */
[----:B------:R-:W-:Y:S05]  /*2170*/  @P0 BRA `(.L_x_74) ;  /* 0x0000000800b80947 */ /* 0x000fea0003800000 */
[----:B------:R-:W0:Y:S01]  /*2180*/  S2R R21, SR_TID.X ;  /* 0x0000000000157919 */ /* 0x000e220000002100 */
[----:B------:R-:W-:Y:S01]  /*2190*/  IADD3 R20, PT, PT, -R0, UR12, RZ ;  /* 0x0000000c00147c10 */ /* 0x000fe2000fffe1ff */
[----:B------:R-:W-:Y:S03]  /*21a0*/  BSSY.RECONVERGENT B1, `(.L_x_74) ;  /* 0x00000ab000017945 */ /* 0x000fe60003800200 */
[----:B0-----:R-:W-:-:S13]  /*21b0*/  ISETP.GE.AND P0, PT, R21, R20, PT ;  /* 0x000000141500720c */ /* 0x001fda0003f06270 */
[----:B------:R-:W-:Y:S05]  /*21c0*/  @P0 BRA `(.L_x_77) ;  /* 0x0000000800a00947 */ /* 0x000fea0003800000 */
[----:B------:R-:W0:Y:S01]  /*21d0*/  LDC R5, c[0x0][0x3c0] ;  /* 0x0000f000ff057b82 */ /* 0x000e220000000800 */
[----:B------:R-:W-:Y:S01]  /*21e0*/  LOP3.LUT R0, RZ, R21, RZ, 0x33, !PT ;  /* 0x00000015ff007212 */ /* 0x000fe200078e33ff */
[----:B------:R-:W-:Y:S01]  /*21f0*/  USHF.L.U32 UR8, UR17, 0xb, URZ ;  /* 0x0000000b11087899 */ /* 0x000fe200080006ff */
[----:B------:R-:W-:Y:S03]  /*2200*/  BSSY.RECONVERGENT B2, `(.L_x_78) ;  /* 0x0000017000027945 */ /* 0x000fe60003800200 */
[----:B------:R-:W-:Y:S02]  /*2210*/  VIADD R0, R0, UR12 ;  /* 0x0000000c00007c36 */ /* 0x000fe40008000000 */
[----:B------:R-:W-:-:S03]  /*2220*/  IMAD.U32 R7, RZ, RZ, UR8 ;  /* 0x00000008ff077e24 */ /* 0x000fc6000f8e00ff */
[C---:B------:R-:W-:Y:S02]  /*2230*/  LOP3.LUT R6, R0.reuse, 0x300, RZ, 0xc0, !PT ;  /* 0x0000030000067812 */ /* 0x040fe400078ec0ff */
[----:B------:R-:W-:Y:S02]  /*2240*/  IADD3 R4, PT, PT, R0, -UR5, -R7 ;  /* 0x8000000500047c10 */ /* 0x000fe4000fffe807 */
[----:B------:R-:W-:Y:S02]  /*2250*/  ISETP.NE.AND P1, PT, R6, 0x300, PT ;  /* 0x000003000600780c */ /* 0x000fe40003f25270 */
[----:B------:R-:W-:Y:S01]  /*2260*/  LEA.HI R0, R0, 0x1, RZ, 0x18 ;  /* 0x0000000100007811 */ /* 0x000fe200078fc0ff */
[----:B0-----:R-:W-:-:S04]  /*2270*/  IMAD R5, R5, UR4, RZ ;  /* 0x0000000405057c24 */ /* 0x001fc8000f8e02ff */
[----:B------:R-:W-:-:S05]  /*2280*/  IMAD R4, R5, -0x800, R4 ;  /* 0xfffff80005047824 */ /* 0x000fca00078e0204 */
[----:B------:R-:W-:Y:S01]  /*2290*/  ISETP.GE.U32.AND P0, PT, R4, 0x300, PT ;  /* 0x000003000400780c */ /* 0x000fe20003f06070 */
[----:B------:R-:W-:-:S12]  /*22a0*/  @!P1 BRA `(.L_x_79) ;  /* 0x0000000000309947 */ /* 0x000fd80003800000 */
[----:B------:R-:W-:-:S05]  /*22b0*/  LOP3.LUT R0, R0, 0x3, RZ, 0xc0, !PT ;  /* 0x0000000300007812 */ /* 0x000fca00078ec0ff */
[----:B------:R-:W-:-:S07]  /*22c0*/  IMAD.MOV R0, RZ, RZ, -R0 ;  /* 0x000000ffff007224 */ /* 0x000fce00078e0a00 */
.L_x_80:
[----:B------:R0:W2:Y:S01]  /*22d0*/  LDG.E.64.CONSTANT R4, desc[UR14][R2.64] ;  /* 0x0000000e02047981 */ /* 0x0000a2000c1e9b00 */
[----:B------:R-:W-:Y:S02]  /*22e0*/  VIADD R0, R0, 0x1 ;  /* 0x0000000100007836 */ /* 0x000fe40000000000 */
[----:B------:R-:W-:-:S03]  /*22f0*/  VIADD R21, R21, 0x100 ;  /* 0x0000010015157836 */ /* 0x000fc60000000000 */
[----:B------:R-:W-:Y:S02]  /*2300*/  ISETP.NE.AND P2, PT, R0, RZ, PT ;  /* 0x000000ff0000720c */ /* 0x000fe40003f45270 */
[----:B0-----:R-:W-:-:S05]  /*2310*/  IADD3 R2, P3, PT, R2, 0x800, RZ ;  /* 0x0000080002027810 */ /* 0x001fca0007f7e0ff */
[----:B------:R-:W-:Y:S01]  /*2320*/  IMAD.X R3, RZ, RZ, R3, P3 ;  /* 0x000000ffff037224 */ /* 0x000fe200018e0603 */
[----:B--2---:R-:W-:-:S06]  /*2330*/  DSETP.GEU.AND P1, PT, R16, R4, PT ;  /* 0x000000041000722a */ /* 0x004fcc0003f2e000 */
[----:B------:R-:W-:Y:S02]  /*2340*/  FSEL R16, R4, R16, !P1 ;  /* 0x0000001004107208 */ /* 0x000fe40004800000 */
[----:B------:R-:W-:Y:S01]  /*2350*/  FSEL R17, R5, R17, !P1 ;  /* 0x0000001105117208 */ /* 0x000fe20004800000 */
[----:B------:R-:W-:Y:S06]  /*2360*/  @P2 BRA `(.L_x_80) ;  /* 0xfffffffc00d82947 */ /* 0x000fec000383ffff */
.L_x_79:
[----:B------:R-:W-:Y:S05]  /*2370*/  BSYNC.RECONVERGENT B2 ;  /* 0x0000000000027941 */ /* 0x000fea0003800200 */
.L_x_78:
[----:B------:R-:W-:Y:S05]  /*2380*/  @!P0 BRA `(.L_x_77) ;  /* 0x0000000800308947 */ /* 0x000fea0003800000 */
[----:B------:R-:W-:Y:S01]  /*2390*/  IMAD.IADD R4, R20, 0x1, -R21 ;  /* 0x0000000114047824 */ /* 0x000fe200078e0a15 */
[----:B------:R-:W-:Y:S01]  /*23a0*/  IADD3 R0, P0, PT, R21, UR6, RZ ;  /* 0x0000000615007c10 */ /* 0x000fe2000ff1e0ff */
[----:B------:R-:W-:Y:S03]  /*23b0*/  BSSY.RECONVERGENT B2, `(.L_x_81) ;  /* 0x000004e000027945 */ /* 0x000fe60003800200 */
[----:B------:R-:W-:Y:S01]  /*23c0*/  ISETP.GT.AND P1, PT, R4, 0xc00, PT ;  /* 0x00000c000400780c */ /* 0x000fe20003f24270 */
[----:B------:R-:W-:Y:S01]  /*23d0*/  IMAD.X R3, RZ, RZ, UR7, P0 ;  /* 0x00000007ff037e24 */ /* 0x000fe200080e06ff */
[----:B------:R-:W-:-:S04]  /*23e0*/  LEA R2, P0, R0, UR10, 0x3 ;  /* 0x0000000a00027c11 */ /* 0x000fc8000f8018ff */
[----:B------:R-:W-:Y:S02]  /*23f0*/  LEA.HI.X R3, R0, UR9, R3, 0x3, P0 ;  /* 0x0000000900037c11 */ /* 0x000fe400080f1c03 */
[----:B------:R-:W-:-:S05]  /*2400*/  PLOP3.LUT P0, PT, PT, PT, PT, 0x80, 0x8 ;  /* 0x000000000008781c */ /* 0x000fca0003f0f070 */
[----:B------:R-:W-:Y:S08]  /*2410*/  @!P1 BRA `(.L_x_82) ;  /* 0x00000004001c9947 */ /* 0x000ff00003800000 */
[----:B------:R-:W-:Y:S01]  /*2420*/  PLOP3.LUT P0, PT, PT, PT, PT, 0x8, 0x80 ;  /* 0x000000000080781c */ /* 0x000fe20003f0e170 */
[----:B------:R-:W-:-:S12]  /*2430*/  VIADD R0, R20, 0xfffff400 ;  /* 0xfffff40014007836 */ /* 0x000fd80000000000 */
.L_x_83:
[----:B------:R-:W2:Y:S04]  /*2440*/  LDG.E.64.CONSTANT R18, desc[UR14][R2.64] ;  /* 0x0000000e02127981 */ /* 0x000ea8000c1e9b00 */
[----:B------:R-:W3:Y:S04]  /*2450*/  LDG.E.64.CONSTANT R24, desc[UR14][R2.64+0x800] ;  /* 0x0008000e02187981 */ /* 0x000ee8000c1e9b00 */
[----:B------:R-:W4:Y:S04]  /*2460*/  LDG.E.64.CONSTANT R22, desc[UR14][R2.64+0x1000] ;  /* 0x0010000e02167981 */ /* 0x000f28000c1e9b00 */
[----:B------:R-:W5:Y:S04]  /*2470*/  LDG.E.64.CONSTANT R4, desc[UR14][R2.64+0x1800] ;  /* 0x0018000e02047981 */ /* 0x000f68000c1e9b00 */
[----:B------:R-:W5:Y:S04]  /*2480*/  LDG.E.64.CONSTANT R6, desc[UR14][R2.64+0x2000] ;  /* 0x0020000e02067981 */ /* 0x000f68000c1e9b00 */
[----:B------:R-:W5:Y:S04]  /*2490*/  LDG.E.64.CONSTANT R8, desc[UR14][R2.64+0x2800] ;  /* 0x0028000e02087981 */ /* 0x000f68000c1e9b00 */
[----:B------:R-:W5:Y:S04]  /*24a0*/  LDG.E.64.CONSTANT R10, desc[UR14][R2.64+0x3000] ;  /* 0x0030000e020a7981 */ /* 0x000f68000c1e9b00 */
[----:B------:R-:W5:Y:S04]  /*24b0*/  LDG.E.64.CONSTANT R12, desc[UR14][R2.64+0x3800] ;  /* 0x0038000e020c7981 */ /* 0x000f68000c1e9b00 */
[----:B------:R-:W5:Y:S01]  /*24c0*/  LDG.E.64.CONSTANT R14, desc[UR14][R2.64+0x4000] ;  /* 0x0040000e020e7981 */ /* 0x000f62000c1e9b00 */
[----:B--2---:R-:W-:-:S06]  /*24d0*/  DSETP.GEU.AND P1, PT, R16, R18, PT ;  /* 0x000000121000722a */ /* 0x004fcc0003f2e000 */
        /* <DEDUP_REMOVED lines=11> */
[----:B-----5:R-:W-:-:S06]  /*2590*/  DSETP.GEU.AND P1, PT, R24, R4, PT ;  /* 0x000000041800722a */ /* 0x020fcc0003f2e000 */
[----:B------:R-:W-:Y:S02]  /*25a0*/  FSEL R24, R4, R24, !P1 ;  /* 0x0000001804187208 */ /* 0x000fe40004800000 */
[----:B------:R-:W-:Y:S02]  /*25b0*/  FSEL R25, R5, R25, !P1 ;  /* 0x0000001905197208 */ /* 0x000fe40004800000 */
[----:B------:R-:W5:Y:S04]  /*25c0*/  LDG.E.64.CONSTANT R4, desc[UR14][R2.64+0x6000] ;  /* 0x0060000e02047981 */ /* 0x000f68000c1e9b00 */
[----:B------:R-:W-:-:S06]  /*25d0*/  DSETP.GEU.AND P1, PT, R24, R6, PT ;  /* 0x000000061800722a */ /* 0x000fcc0003f2e000 */
        /* <DEDUP_REMOVED lines=10> */
[----:B------:R0:W5:Y:S04]  /*2680*/  LDG.E.64.CONSTANT R10, desc[UR14][R2.64+0x7800] ;  /* 0x0078000e020a7981 */ /* 0x000168000c1e9b00 */
[----:B------:R-:W-:-:S06]  /*2690*/  DSETP.GEU.AND P1, PT, R24, R12, PT ;  /* 0x0000000c1800722a */ /* 0x000fcc0003f2e000 */
[----:B------:R-:W-:Y:S02]  /*26a0*/  FSEL R12, R12, R24, !P1 ;  /* 0x000000180c0c7208 */ /* 0x000fe40004800000 */
[----:B------:R-:W-:-:S06]  /*26b0*/  FSEL R13, R13, R25, !P1 ;  /* 0x000000190d0d7208 */ /* 0x000fcc0004800000 */
[----:B------:R-:W-:-:S06]  /*26c0*/  DSETP.GEU.AND P1, PT, R12, R14, PT ;  /* 0x0000000e0c00722a */ /* 0x000fcc0003f2e000 */
[----:B------:R-:W-:Y:S02]  /*26d0*/  FSEL R12, R14, R12, !P1 ;  /* 0x0000000c0e0c7208 */ /* 0x000fe40004800000 */
[----:B------:R-:W-:Y:S01]  /*26e0*/  FSEL R13, R15, R13, !P1 ;  /* 0x0000000d0f0d7208 */ /* 0x000fe20004800000 */
[----:B------:R-:W-:-:S05]  /*26f0*/  VIADD R21, R21, 0x1000 ;  /* 0x0000100015157836 */ /* 0x000fca0000000000 */
[----:B------:R-:W-:Y:S02]  /*2700*/  ISETP.GE.AND P2, PT, R21, R0, PT ;  /* 0x000000001500720c */ /* 0x000fe40003f46270 */
[----:B0-----:R-:W-:-:S05]  /*2710*/  IADD3 R2, P3, PT, R2, 0x8000, RZ ;  /* 0x0000800002027810 */ /* 0x001fca0007f7e0ff */
[----:B------:R-:W-:Y:S01]  /*2720*/  IMAD.X R3, RZ, RZ, R3, P3 ;  /* 0x000000ffff037224 */ /* 0x000fe200018e0603 */
        /* <DEDUP_REMOVED lines=22> */
.L_x_82:
[----:B------:R-:W-:Y:S05]  /*2890*/  BSYNC.RECONVERGENT B2 ;  /* 0x0000000000027941 */ /* 0x000fea0003800200 */
.L_x_81:
[----:B------:R-:W-:Y:S01]  /*28a0*/  IMAD.IADD R0, R20, 0x1, -R21 ;  /* 0x0000000114007824 */ /* 0x000fe200078e0a15 */
[----:B------:R-:W-:Y:S04]  /*28b0*/  BSSY.RECONVERGENT B2, `(.L_x_84) ;  /* 0x0000027000027945 */ /* 0x000fe80003800200 */
[----:B------:R-:W-:-:S13]  /*28c0*/  ISETP.GT.AND P1, PT, R0, 0x400, PT ;  /* 0x000004000000780c */ /* 0x000fda0003f24270 */
[----:B------:R-:W-:Y:S05]  /*28d0*/  @!P1 BRA `(.L_x_85) ;  /* 0x0000000000909947 */ /* 0x000fea0003800000 */
[----:B------:R-:W2:Y:S04]  /*28e0*/  LDG.E.64.CONSTANT R14, desc[UR14][R2.64] ;  /* 0x0000000e020e7981 */ /* 0x000ea8000c1e9b00 */
[----:B------:R-:W3:Y:S04]  /*28f0*/  LDG.E.64.CONSTANT R18, desc[UR14][R2.64+0x800] ;  /* 0x0008000e02127981 */ /* 0x000ee8000c1e9b00 */
[----:B------:R-:W4:Y:S04]  /*2900*/  LDG.E.64.CONSTANT R22, desc[UR14][R2.64+0x1000] ;  /* 0x0010000e02167981 */ /* 0x000f28000c1e9b00 */
[----:B------:R-:W5:Y:S04]  /*2910*/  LDG.E.64.CONSTANT R12, desc[UR14][R2.64+0x1800] ;  /* 0x0018000e020c7981 */ /* 0x000f68000c1e9b00 */
[----:B------:R-:W5:Y:S04]  /*2920*/  LDG.E.64.CONSTANT R10, desc[UR14][R2.64+0x2000] ;  /* 0x0020000e020a7981 */ /* 0x000f68000c1e9b00 */
[----:B------:R-:W5:Y:S04]  /*2930*/  LDG.E.64.CONSTANT R8, desc[UR14][R2.64+0x2800] ;  /* 0x0028000e02087981 */ /* 0x000f68000c1e9b00 */
[----:B------:R-:W5:Y:S04]  /*2940*/  LDG.E.64.CONSTANT R6, desc[UR14][R2.64+0x3000] ;  /* 0x0030000e02067981 */ /* 0x000f68000c1e9b00 */
[----:B------:R0:W5:Y:S01]  /*2950*/  LDG.E.64.CONSTANT R4, desc[UR14][R2.64+0x3800] ;  /* 0x0038000e02047981 */ /* 0x000162000c1e9b00 */
[----:B------:R-:W-:Y:S01]  /*2960*/  VIADD R21, R21, 0x800 ;  /* 0x0000080015157836 */ /* 0x000fe20000000000 */
        /* <DEDUP_REMOVED lines=27> */
.L_x_85:
[----:B------:R-:W-:Y:S05]  /*2b20*/  BSYNC.RECONVERGENT B2 ;  /* 0x0000000000027941 */ /* 0x000fea0003800200 */
.L_x_84:
[----:B------:R-:W-:-:S13]  /*2b30*/  ISETP.LT.OR P0, PT, R21, R20, P0 ;  /* 0x000000141500720c */ /* 0x000fda0000701670 */
[----:B------:R-:W-:Y:S05]  /*2b40*/  @!P0 BRA `(.L_x_77) ;  /* 0x0000000000408947 */ /* 0x000fea0003800000 */
[----:B------:R-:W2:Y:S04]  /*2b50*/  LDG.E.64.CONSTANT R4, desc[UR14][R2.64] ;  /* 0x0000000e02047981 */ /* 0x000ea8000c1e9b00 */
[----:B------:R-:W3:Y:S04]  /*2b60*/  LDG.E.64.CONSTANT R6, desc[UR14][R2.64+0x800] ;  /* 0x0008000e02067981 */ /* 0x000ee8000c1e9b00 */
[----:B------:R-:W4:Y:S04]  /*2b70*/  LDG.E.64.CONSTANT R8, desc[UR14][R2.64+0x1000] ;  /* 0x0010000e02087981 */ /* 0x000f28000c1e9b00 */
[----:B------:R-:W5:Y:S01]  /*2b80*/  LDG.E.64.CONSTANT R10, desc[UR14][R2.64+0x1800] ;  /* 0x0018000e020a7981 */ /* 0x000f62000c1e9b00 */
        /* <DEDUP_REMOVED lines=11> */
[----:B------:R-:W-:-:S07]  /*2c40*/  FSEL R17, R11, R5, !P0 ;  /* 0x000000050b117208 */ /* 0x000fce0004000000 */
.L_x_77:
[----:B------:R-:W-:Y:S05]  /*2c50*/  BSYNC.RECONVERGENT B1 ;  /* 0x0000000000017941 */ /* 0x000fea0003800200 */
.L_x_74:
[----:B------:R-:W0:Y:S01]  /*2c60*/  S2R R6, SR_LANEID ;  /* 0x0000000000067919 */ /* 0x000e220000000000 */
[----:B------:R-:W-:Y:S04]  /*2c70*/  SHFL.DOWN PT, R2, R16, 0x1, 0x1f ;  /* 0x08201f0010027f89 */ /* 0x000fe800000e0000 */
[----:B------:R-:W1:Y:S01]  /*2c80*/  SHFL.DOWN PT, R3, R17, 0x1, 0x1f ;  /* 0x08201f0011037f89 */ /* 0x000e6200000e0000 */
[----:B------:R-:W2:Y:S01]  /*2c90*/  S2R R9, SR_TID.X ;  /* 0x0000000000097919 */ /* 0x000ea20000002100 */
        /* <DEDUP_REMOVED lines=10> */
[----:B------:R-:W-:-:S02]  /*2d40*/  @!P2 MOV R7, 0x400 ;  /* 0x000004000007a802 */ /* 0x000fc40000000f00 */
[----:B------:R-:W0:Y:S01]  /*2d50*/  SHFL.DOWN PT, R3, R5, 0x2, 0x1f ;  /* 0x08401f0005037f89 */ /* 0x000e2200000e0000 */
[----:B------:R-:W1:Y:S02]  /*2d60*/  @!P2 S2R R8, SR_CgaCtaId ;  /* 0x000000000008a919 */ /* 0x000e640000008800 */
[----:B0-----:R-:W-:-:S06]  /*2d70*/  DSETP.GEU.AND P0, PT, R4, R2, PT ;  /* 0x000000020400722a */ /* 0x001fcc0003f0e000 */
[----:B------:R-:W-:Y:S02]  /*2d80*/  @!P1 FSEL R0, R2, R0, !P0 ;  /* 0x0000000002009208 */ /* 0x000fe40004000000 */
[----:B------:R-:W-:Y:S02]  /*2d90*/  @!P1 FSEL R5, R3, R5, !P0 ;  /* 0x0000000503059208 */ /* 0x000fe40004000000 */
[----:B------:R-:W-:Y:S01]  /*2da0*/  ISETP.GT.AND P1, PT, R6, 0x1b, PT ;  /* 0x0000001b0600780c */ /* 0x000fe20003f24270 */
[----:B------:R-:W-:Y:S01]  /*2db0*/  SHFL.DOWN PT, R2, R0, 0x4, 0x1f ;  /* 0x08801f0000027f89 */ /* 0x000fe200000e0000 */
[----:B------:R-:W-:Y:S01]  /*2dc0*/  IMAD.MOV.U32 R4, RZ, RZ, R0 ;  /* 0x000000ffff047224 */ /* 0x000fe200078e0000 */
[----:B-1----:R-:W-:Y:S02]  /*2dd0*/  @!P2 LEA R7, R8, R7, 0x18 ;  /* 0x000000070807a211 */ /* 0x002fe400078ec0ff */
[----:B------:R-:W0:Y:S03]  /*2de0*/  SHFL.DOWN PT, R3, R5, 0x4, 0x1f ;  /* 0x08801f0005037f89 */ /* 0x000e2600000e0000 */
[----:B0-----:R-:W-:-:S06]  /*2df0*/  DSETP.GEU.AND P0, PT, R4, R2, PT ;  /* 0x000000020400722a */ /* 0x001fcc0003f0e000 */
[----:B------:R-:W-:Y:S02]  /*2e00*/  @!P1 FSEL R0, R2, R0, !P0 ;  /* 0x0000000002009208 */ /* 0x000fe40004000000 */
[----:B------:R-:W-:Y:S02]  /*2e10*/  @!P1 FSEL R5, R3, R5, !P0 ;  /* 0x0000000503059208 */ /* 0x000fe40004000000 */
[----:B------:R-:W-:Y:S01]  /*2e20*/  ISETP.GT.AND P1, PT, R6, 0x17, PT ;  /* 0x000000170600780c */ /* 0x000fe20003f24270 */
[----:B------:R-:W-:Y:S01]  /*2e30*/  SHFL.DOWN PT, R2, R0, 0x8, 0x1f ;  /* 0x09001f0000027f89 */ /* 0x000fe200000e0000 */
[----:B------:R-:W-:-:S03]  /*2e40*/  IMAD.MOV.U32 R4, RZ, RZ, R0 ;  /* 0x000000ffff047224 */ /* 0x000fc600078e0000 */
        /* <DEDUP_REMOVED lines=8> */
[----:B0-----:R-:W-:Y:S01]  /*2ed0*/  DSETP.GEU.AND P0, PT, R4, R2, PT ;  /* 0x000000020400722a */ /* 0x001fe20003f0e000 */
[----:B--2---:R-:W-:-:S05]  /*2ee0*/  @!P2 SHF.R.U32.HI R4, RZ, 0x2, R9 ;  /* 0x00000002ff04a819 */ /* 0x004fca0000011609 */
[----:B------:R-:W-:Y:S02]  /*2ef0*/  FSEL R2, R2, R0, !P0 ;  /* 0x0000000002027208 */ /* 0x000fe40004000000 */
[----:B------:R-:W-:Y:S02]  /*2f00*/  FSEL R3, R3, R5, !P0 ;  /* 0x0000000503037208 */ /* 0x000fe40004000000 */
[----:B------:R-:W-:Y:S02]  /*2f10*/  ISETP.NE.AND P0, PT, R9, RZ, PT ;  /* 0x000000ff0900720c */ /* 0x000fe40003f05270 */
[----:B------:R-:W-:Y:S02]  /*2f20*/  @!P2 LOP3.LUT R4, R4, 0xf8, RZ, 0xc0, !PT ;  /* 0x000000f80404a812 */ /* 0x000fe400078ec0ff */
[----:B------:R-:W-:Y:S02]  /*2f30*/  FSEL R0, R0, R2, P1 ;  /* 0x0000000200007208 */ /* 0x000fe40000800000 */
[----:B------:R-:W-:Y:S01]  /*2f40*/  FSEL R5, R5, R3, P1 ;  /* 0x0000000305057208 */ /* 0x000fe20000800000 */
[----:B------:R-:W-:-:S05]  /*2f50*/  @!P2 IMAD.IADD R7, R4, 0x1, R7 ;  /* 0x000000010407a824 */ /* 0x000fca00078e0207 */
[----:B------:R0:W-:Y:S02]  /*2f60*/  @!P2 STS.64 [R7+0x8], R2 ;  /* 0x000008020700a388 */ /* 0x0001e40000000a00 */
[----:B0-----:R-:W-:Y:S02]  /*2f70*/  IMAD.MOV.U32 R2, RZ, RZ, R0 ;  /* 0x000000ffff027224 */ /* 0x001fe400078e0000 */
[----:B------:R-:W-:Y:S01]  /*2f80*/  IMAD.MOV.U32 R3, RZ, RZ, R5 ;  /* 0x000000ffff037224 */ /* 0x000fe200078e0005 */
[----:B------:R-:W-:Y:S06]  /*2f90*/  BAR.SYNC.DEFER_BLOCKING 0x0 ;  /* 0x0000000000007b1d */ /* 0x000fec0000010000 */
[----:B------:R-:W-:Y:S05]  /*2fa0*/  @P0 BRA `(.L_x_73) ;  /* 0x0000003000c00947 */ /* 0x000fea0003800000 */
[----:B------:R-:W0:Y:S01]  /*2fb0*/  S2UR UR5, SR_CgaCtaId ;  /* 0x00000000000579c3 */ /* 0x000e220000008800 */
[----:B------:R-:W-:Y:S02]  /*2fc0*/  UMOV UR4, 0x400 ;  /* 0x0000040000047882 */ /* 0x000fe40000000000 */
[----:B0-----:R-:W-:-:S09]  /*2fd0*/  ULEA UR4, UR5, UR4, 0x18 ;  /* 0x0000000405047291 */ /* 0x001fd2000f8ec0ff */
[----:B------:R-:W0:Y:S04]  /*2fe0*/  LDS.128 R12, [UR4+0x10] ;  /* 0x00001004ff0c7984 */ /* 0x000e280008000c00 */
[----:B------:R-:W1:Y:S04]  /*2ff0*/  LDS.128 R4, [UR4+0x20] ;  /* 0x00002004ff047984 */ /* 0x000e680008000c00 */
        /* <DEDUP_REMOVED lines=24> */
.L_x_58:
[----:B------:R-:W0:Y:S01]  /*3180*/  LDCU.64 UR12, c[0x0][0x3b8] ;  /* 0x00007700ff0c77ac */ /* 0x000e220008000a00 */
[----:B------:R-:W-:-:S04]  /*3190*/  USHF.L.U32 UR6, UR17, 0xb, URZ ;  /* 0x0000000b11067899 */ /* 0x000fc800080006ff */
        /* <DEDUP_REMOVED lines=15> */
[----:B0-----:R-:W-:-:S05]  /*3290*/  IMAD.WIDE.U32 R2, R5, 0x8, R2 ;  /* 0x0000000805027825 */ /* 0x001fca00078e0002 */
[----:B------:R0:W5:Y:S01]  /*32a0*/  LDG.E.64.CONSTANT R8, desc[UR14][R2.64] ;  /* 0x0000000e02087981 */ /* 0x000162000c1e9b00 */
[----:B------:R-:W-:-:S07]  /*32b0*/  VIADD R25, R0, 0x100 ;  /* 0x0000010000197836 */ /* 0x000fce0000000000 */
.L_x_88:
[----:B------:R-:W-:Y:S05]  /*32c0*/  BSYNC.RECONVERGENT B1 ;  /* 0x0000000000017941 */ /* 0x000fea0003800200 */
.L_x_87:
[----:B------:R-:W-:Y:S01]  /*32d0*/  ISETP.GE.AND P0, PT, R25, UR7, PT ;  /* 0x0000000719007c0c */ /* 0x000fe2000bf06270 */
[----:B------:R-:W-:-:S12]  /*32e0*/  BSSY.RECONVERGENT B1, `(.L_x_89) ;  /* 0x00000c7000017945 */ /* 0x000fd80003800200 */
[----:B------:R-:W-:Y:S05]  /*32f0*/  @P0 BRA `(.L_x_90) ;  /* 0x0000000c00140947 */ /* 0x000fea0003800000 */
[----:B0-----:R-:W-:Y:S01]  /*3300*/  LOP3.LUT R2, RZ, R25, RZ, 0x33, !PT ;  /* 0x00000019ff027212 */ /* 0x001fe200078e33ff */
        /* <DEDUP_REMOVED lines=15> */
.L_x_93:
        /* <DEDUP_REMOVED lines=12> */
.L_x_92:
[----:B------:R-:W-:Y:S05]  /*34c0*/  BSYNC.RECONVERGENT B2 ;  /* 0x0000000000027941 */ /* 0x000fea0003800200 */
.L_x_91:
        /* <DEDUP_REMOVED lines=9> */
.L_x_96:
        /* <DEDUP_REMOVED lines=86> */
.L_x_95:
[----:B------:R-:W-:Y:S05]  /*3ac0*/  BSYNC.RECONVERGENT B2 ;  /* 0x0000000000027941 */ /* 0x000fea0003800200 */
.L_x_94:
        /* <DEDUP_REMOVED lines=48> */
.L_x_98:
[----:B------:R-:W-:Y:S05]  /*3dd0*/  BSYNC.RECONVERGENT B2 ;  /* 0x0000000000027941 */ /* 0x000fea0003800200 */
.L_x_97:
        /* <DEDUP_REMOVED lines=23> */
.L_x_90:
[----:B------:R-:W-:Y:S05]  /*3f50*/  BSYNC.RECONVERGENT B1 ;  /* 0x0000000000017941 */ /* 0x000fea0003800200 */
.L_x_89:
[----:B------:R-:W-:-:S09]  /*3f60*/  UISETP.GE.AND UP0, UPT, UR7, 0x100, UPT ;  /* 0x000001000700788c */ /* 0x000fd2000bf06270 */
[----:B------:R-:W-:Y:S05]  /*3f70*/  BRA.U !UP0, `(.L_x_99) ;  /* 0x00000005082c7547 */ /* 0x000fea000b800000 */
[----:B------:R-:W1:Y:S01]  /*3f80*/  S2R R7, SR_LANEID ;  /* 0x0000000000077919 */ /* 0x000e620000000000 */
[----:B0----5:R-:W-:Y:S04]  /*3f90*/  SHFL.DOWN PT, R2, R8, 0x1, 0x1f ;  /* 0x08201f0008027f89 */ /* 0x021fe800000e0000 */
[----:B------:R-:W0:Y:S02]  /*3fa0*/  SHFL.DOWN PT, R3, R9, 0x1, 0x1f ;  /* 0x08201f0009037f89 */ /* 0x000e2400000e0000 */
[----:B0-----:R-:W-:Y:S01]  /*3fb0*/  DSETP.GEU.AND P0, PT, R8, R2, PT ;  /* 0x000000020800722a */ /* 0x001fe20003f0e000 */
[C---:B-1----:R-:W-:Y:S02]  /*3fc0*/  ISETP.GT.AND P1, PT, R7.reuse, 0x1e, PT ;  /* 0x0000001e0700780c */ /* 0x042fe40003f24270 */
        /* <DEDUP_REMOVED lines=44> */
[----:B------:R-:W1:Y:S04]  /*4290*/  LDS.128 R12, [UR4+0x10] ;  /* 0x00001004ff0c7984 */ /* 0x000e680008000c00 */
[----:B0-----:R-:W0:Y:S04]  /*42a0*/  LDS.128 R4, [UR4+0x20] ;  /* 0x00002004ff047984 */ /* 0x001e280008000c00 */
[----:B------:R-:W2:Y:S01]  /*42b0*/  LDS.128 R8, [UR4+0x30] ;  /* 0x00003004ff087984 */ /* 0x000ea20008000c00 */
[----:B-1----:R-:W-:-:S06]  /*42c0*/  DSETP.GEU.AND P1, PT, R2, R12, PT ;  /* 0x0000000c0200722a */ /* 0x002fcc0003f2e000 */
[----:B------:R-:W-:Y:S02]  /*42d0*/  FSEL R2, R12, R2, !P1 ;  /* 0x000000020c027208 */ /* 0x000fe40004800000 */
[----:B------:R-:W-:-:S06]  /*42e0*/  FSEL R3, R13, R3, !P1 ;  /* 0x000000030d037208 */ /* 0x000fcc0004800000 */
[----:B------:R-:W-:-:S06]  /*42f0*/  DSETP.GEU.AND P1, PT, R2, R14, PT ;  /* 0x0000000e0200722a */ /* 0x000fcc0003f2e000 */
[----:B------:R-:W-:Y:S02]  /*4300*/  FSEL R2, R14, R2, !P1 ;  /* 0x000000020e027208 */ /* 0x000fe40004800000 */
[----:B------:R-:W-:-:S06]  /*4310*/  FSEL R3, R15, R3, !P1 ;  /* 0x000000030f037208 */ /* 0x000fcc0004800000 */
[----:B0-----:R-:W-:-:S06]  /*4320*/  DSETP.GEU.AND P1, PT, R2, R4, PT ;  /* 0x000000040200722a */ /* 0x001fcc0003f2e000 */
        /* <DEDUP_REMOVED lines=16> */
.L_x_99:
[----:B0-----:R-:W-:Y:S01]  /*4430*/  LOP3.LUT R2, R0, 0x3e0, RZ, 0xc0, !PT ;  /* 0x000003e000027812 */ /* 0x001fe200078ec0ff */
        /* <DEDUP_REMOVED lines=35> */
[----:B------:R-:W-:Y:S01]  /*4670*/  VIADD R10, R10, 0x10 ;  /* 0x000000100a0a7836 */ /* 0x000fe20000000000 */
[----:B------:R-:W0:Y:S11]  /*4680*/  SHFL.DOWN PT, R7, R5, 0x8, R3 ;  /* 0x0900000005077989 */ /* 0x000e3600000e0003 */
[----:B------:R-:W1:Y:S01]  /*4690*/  @!P0 S2R R9, SR_CgaCtaId ;  /* 0x0000000000098919 */ /* 0x000e620000008800 */
[----:B------:R-:W-:Y:S01]  /*46a0*/  @!P0 MOV R8, 0x400 ;  /* 0x0000040000088802 */ /* 0x000fe20000000f00 */
[----:B0-----:R-:W-:Y:S01]  /*46b0*/  DSETP.GEU.AND P1, PT, R4, R6, PT ;  /* 0x000000060400722a */ /* 0x001fe20003f2e000 */
[----:B------:R-:W-:-:S05]  /*46c0*/  @!P0 SHF.R.U32.HI R4, RZ, 0x2, R0 ;  /* 0x00000002ff048819 */ /* 0x000fca0000011600 */
[----:B------:R-:W-:Y:S02]  /*46d0*/  @!P2 FSEL R2, R6, R2, !P1 ;  /* 0x000000020602a208 */ /* 0x000fe40004800000 */
[----:B------:R-:W-:Y:S02]  /*46e0*/  @!P2 FSEL R5, R7, R5, !P1 ;  /* 0x000000050705a208 */ /* 0x000fe40004800000 */
[----:B------:R-:W-:Y:S01]  /*46f0*/  ISETP.GT.AND P2, PT, R10, R3, PT ;  /* 0x000000030a00720c */ /* 0x000fe20003f44270 */
[----:B------:R-:W-:Y:S01]  /*4700*/  SHFL.DOWN PT, R6, R2, 0x10, R3 ;  /* 0x0a00000002067989 */ /* 0x000fe200000e0003 */
[----:B------:R-:W-:-:S03]  /*4710*/  @!P0 LOP3.LUT R4, R4, 0xf8, RZ, 0xc0, !PT ;  /* 0x000000f804048812 */ /* 0x000fc600078ec0ff */
[----:B------:R0:W2:Y:S01]  /*4720*/  SHFL.DOWN PT, R7, R5, 0x10, R3 ;  /* 0x0a00000005077989 */ /* 0x0000a200000e0003 */
        /* <DEDUP_REMOVED lines=10> */
[----:B0-----:R-:W-:Y:S05]  /*47d0*/  @P0 BRA `(.L_x_73) ;  /* 0x0000001800b40947 */ /* 0x001fea0003800000 */
        /* <DEDUP_REMOVED lines=59> */
.L_x_86:
[----:B------:R-:W0:Y:S01]  /*4b90*/  S2R R0, SR_TID.X ;  /* 0x0000000000007919 */ /* 0x000e220000002100 */
[----:B------:R-:W1:Y:S01]  /*4ba0*/  LDC.64 R2, c[0x0][0x380] ;  /* 0x0000e000ff027b82 */ /* 0x000e620000000a00 */
[----:B0-----:R-:W-:-:S04]  /*4bb0*/  VIADD R17, R0, UR6 ;  /* 0x0000000600117c36 */ /* 0x001fc80008000000 */
[----:B-1----:R-:W-:-:S05]  /*4bc0*/  IMAD.WIDE.U32 R16, R17, 0x8, R2 ;  /* 0x0000000811107825 */ /* 0x002fca00078e0002 */
        /* <DEDUP_REMOVED lines=8> */
[----:B------:R-:W-:-:S02]  /*4c50*/  USHF.R.S32.HI UR7, URZ, 0x1f, UR5 ;  /* 0x0000001fff077899 */ /* 0x000fc40008011405 */
        /* <DEDUP_REMOVED lines=29> */
[----:B------:R-:W-:Y:S01]  /*4e30*/  UIADD3.X UR21, UPT, UPT, UR13, -0x1, URZ, UP1, !UPT ;  /* 0xffffffff0d157890 */ /* 0x000fe20008ffe4ff */
[----:B------:R-:W-:Y:S01]  /*4e40*/  LEA R2, P1, R0, UR10, 0x3 ;  /* 0x0000000a00027c11 */ /* 0x000fe2000f8218ff */
[----:B------:R-:W-:-:S02]  /*4e50*/  UISETP.GT.U32.AND UP0, UPT, UR6, UR20, UPT ;  /* 0x000000140600728c */ /* 0x000fc4000bf04070 */
[----:B------:R-:W-:Y:S01]  /*4e60*/  IMAD.X R3, RZ, RZ, UR7, P0 ;  /* 0x00000007ff037e24 */ /* 0x000fe200080e06ff */
[----:B------:R-:W-:Y:S01]  /*4e70*/  UMOV UR4, URZ ;  /* 0x000000ff00047c82 */ /* 0x000fe20008000000 */
[----:B------:R-:W-:Y:S01]  /*4e80*/  UISETP.GT.U32.AND.EX UP0, UPT, UR7, UR21, UPT, UP0 ;  /* 0x000000150700728c */ /* 0x000fe2000bf04100 */
[----:B------:R-:W-:Y:S01]  /*4e90*/  UMOV UR8, UR6 ;  /* 0x0000000600087c82 */ /* 0x000fe20008000000 */
[----:B------:R-:W-:Y:S01]  /*4ea0*/  UMOV UR9, UR7 ;  /* 0x0000000700097c82 */ /* 0x000fe20008000000 */
[----:B0-----:R-:W-:-:S06]  /*4eb0*/  LEA.HI.X R3, R0, UR11, R3, 0x3, P1 ;  /* 0x0000000b00037c11 */ /* 0x001fcc00088f1c03 */
[----:B------:R-:W-:Y:S05]  /*4ec0*/  BRA.U UP0, `(.L_x_101) ;  /* 0x0000000100ec7547 */ /* 0x000fea000b800000 */
[----:B------:R-:W0:Y:S01]  /*4ed0*/  LDCU.64 UR10, c[0x0][0x380] ;  /* 0x00007000ff0a77ac */ /* 0x000e220008000a00 */
[----:B------:R-:W1:Y:S01]  /*4ee0*/  LDCU.64 UR12, c[0x0][0x3b8] ;  /* 0x00007700ff0c77ac */ /* 0x000e620008000a00 */
[----:B------:R-:W-:Y:S01]  /*4ef0*/  NOP ;  /* 0x0000000000007918 */ /* 0x000fe20000000000 */
.L_x_102:
[----:B------:R-:W2:Y:S02]  /*4f00*/  S2R R0, SR_TID.X ;  /* 0x0000000000007919 */ /* 0x000ea40000002100 */
[----:B--2---:R-:W-:-:S05]  /*4f10*/  IADD3 R0, P0, PT, R0, UR6, RZ ;  /* 0x0000000600007c10 */ /* 0x004fca000ff1e0ff */
[----:B------:R-:W-:Y:S01]  /*4f20*/  IMAD.X R5, RZ, RZ, UR7, P0 ;  /* 0x00000007ff057e24 */ /* 0x000fe200080e06ff */
[----:B0-----:R-:W-:-:S04]  /*4f30*/  LEA R14, P0, R0, UR10, 0x3 ;  /* 0x0000000a000e7c11 */ /* 0x001fc8000f8018ff */
[----:B------:R-:W-:-:S05]  /*4f40*/  LEA.HI.X R15, R0, UR11, R5, 0x3, P0 ;  /* 0x0000000b000f7c11 */ /* 0x000fca00080f1c05 */
[----:B------:R-:W2:Y:S04]  /*4f50*/  LDG.E.64.CONSTANT R16, desc[UR14][R14.64] ;  /* 0x0000000e0e107981 */ /* 0x000ea8000c1e9b00 */
[----:B------:R-:W3:Y:S04]  /*4f60*/  LDG.E.64.CONSTANT R20, desc[UR14][R14.64+0x800] ;  /* 0x0008000e0e147981 */ /* 0x000ee8000c1e9b00 */
[----:B------:R-:W4:Y:S04]  /*4f70*/  LDG.E.64.CONSTANT R22, desc[UR14][R14.64+0x1000] ;  /* 0x0010000e0e167981 */ /* 0x000f28000c1e9b00 */
[----:B------:R-:W5:Y:S04]  /*4f80*/  LDG.E.64.CONSTANT R10, desc[UR14][R14.64+0x1800] ;  /* 0x0018000e0e0a7981 */ /* 0x000f68000c1e9b00 */
[----:B------:R-:W5:Y:S04]  /*4f90*/  LDG.E.64.CONSTANT R8, desc[UR14][R14.64+0x2000] ;  /* 0x0020000e0e087981 */ /* 0x000f68000c1e9b00 */
[----:B------:R-:W5:Y:S04]  /*4fa0*/  LDG.E.64.CONSTANT R6, desc[UR14][R14.64+0x2800] ;  /* 0x0028000e0e067981 */ /* 0x000f68000c1e9b00 */
[----:B------:R-:W5:Y:S04]  /*4fb0*/  LDG.E.64.CONSTANT R4, desc[UR14][R14.64+0x3000] ;  /* 0x0030000e0e047981 */ /* 0x000f68000c1e9b00 */
[----:B------:R-:W5:Y:S01]  /*4fc0*/  LDG.E.64.CONSTANT R12, desc[UR14][R14.64+0x3800] ;  /* 0x0038000e0e0c7981 */ /* 0x000f62000c1e9b00 */
[----:B-1----:R-:W-:Y:S01]  /*4fd0*/  UIADD3 UR18, UP0, UPT, -UR6, UR12, URZ ;  /* 0x0000000c06127290 */ /* 0x002fe2000ff1e1ff */
[----:B------:R-:W-:Y:S01]  /*4fe0*/  IMAD.U32 R0, RZ, RZ, UR5 ;  /* 0x00000005ff007e24 */ /* 0x000fe2000f8e00ff */
[----:B------:R-:W-:-:S02]  /*4ff0*/  USHF.R.S32.HI UR16, URZ, 0x1f, UR5 ;  /* 0x0000001fff107899 */ /* 0x000fc40008011405 */
[----:B------:R-:W-:Y:S02]  /*5000*/  UIADD3.X UR19, UPT, UPT, ~UR7, UR13, URZ, UP0, !UPT ;  /* 0x0000000d07137290 */ /* 0x000fe400087fe5ff */
[----:B------:R-:W-:Y:S02]  /*5010*/  UISETP.GE.U32.AND UP0, UPT, UR18, UR5, UPT ;  /* 0x000000051200728c */ /* 0x000fe4000bf06070 */
[----:B------:R-:W-:Y:S02]  /*5020*/  UIADD3 UR8, UP1, UPT, UR5, UR8, URZ ;  /* 0x0000000805087290 */ /* 0x000fe4000ff3e0ff */
[----:B------:R-:W-:Y:S02]  /*5030*/  UISETP.GE.U32.AND.EX UP0, UPT, UR19, UR16, UPT, UP0 ;  /* 0x000000101300728c */ /* 0x000fe4000bf06100 */
[----:B------:R-:W-:Y:S01]  /*5040*/  UIADD3.X UR9, UPT, UPT, UR16, UR9, URZ, UP1, !UPT ;  /* 0x0000000910097290 */ /* 0x000fe20008ffe4ff */
        /* <DEDUP_REMOVED lines=18> */
[----:B------:R-:W-:-:S05]  /*5170*/  IMAD.U32 R9, RZ, RZ, UR5 ;  /* 0x00000005ff097e24 */ /* 0x000fca000f8e00ff */
[----:B------:R-:W-:Y:S01]  /*5180*/  DSETP.GEU.AND P0, PT, R6, R4, PT ;  /* 0x000000040600722a */ /* 0x000fe20003f0e000 */
[----:B------:R-:W-:-:S05]  /*5190*/  LEA R2, P1, R9, R2, 0x3 ;  /* 0x0000000209027211 */ /* 0x000fca00078218ff */
[----:B------:R-:W-:Y:S01]  /*51a0*/  FSEL R4, R4, R6, !P0 ;  /* 0x0000000604047208 */ /* 0x000fe20004000000 */
[----:B------:R-:W-:Y:S01]  /*51b0*/  IMAD.U32 R6, RZ, RZ, UR16 ;  /* 0x00000010ff067e24 */ /* 0x000fe2000f8e00ff */
[----:B------:R-:W-:-:S04]  /*51c0*/  FSEL R5, R5, R7, !P0 ;  /* 0x0000000705057208 */ /* 0x000fc80004000000 */
[----:B------:R-:W-:Y:S02]  /*51d0*/  LEA.HI.X R3, R0, R3, R6, 0x3, P1 ;  /* 0x0000000300037211 */ /* 0x000fe400008f1c06 */
[----:B------:R-:W-:-:S06]  /*51e0*/  DSETP.GEU.AND P0, PT, R4, R12, PT ;  /* 0x0000000c0400722a */ /* 0x000fcc0003f0e000 */
[----:B------:R-:W-:Y:S02]  /*51f0*/  FSEL R18, R12, R4, !P0 ;  /* 0x000000040c127208 */ /* 0x000fe40004000000 */
[----:B------:R-:W-:Y:S01]  /*5200*/  FSEL R19, R13, R5, !P0 ;  /* 0x000000050d137208 */ /* 0x000fe20004000000 */
[----:B------:R-:W-:Y:S06]  /*5210*/  BRA.U !UP0, `(.L_x_100) ;  /* 0x0000000908e07547 */ /* 0x000fec000b800000 */
[----:B------:R-:W-:Y:S02]  /*5220*/  UIADD3 UR6, UP0, UPT, UR5, UR6, URZ ;  /* 0x0000000605067290 */ /* 0x000fe4000ff1e0ff */
[----:B------:R-:W-:Y:S02]  /*5230*/  UIADD3 UR4, UPT, UPT, UR4, 0x1, URZ ;  /* 0x0000000104047890 */ /* 0x000fe4000fffe0ff */
[----:B------:R-:W-:Y:S02]  /*5240*/  UIADD3.X UR7, UPT, UPT, UR16, UR7, URZ, UP0, !UPT ;  /* 0x0000000710077290 */ /* 0x000fe400087fe4ff */
[----:B------:R-:W-:-:S04]  /*5250*/  UISETP.GT.U32.AND UP0, UPT, UR6, UR20, UPT ;  /* 0x000000140600728c */ /* 0x000fc8000bf04070 */
[----:B------:R-:W-:-:S09]  /*5260*/  UISETP.GT.U32.AND.EX UP0, UPT, UR7, UR21, UPT, UP0 ;  /* 0x000000150700728c */ /* 0x000fd2000bf04100 */
[----:B------:R-:W-:Y:S05]  /*5270*/  BRA.U !UP0, `(.L_x_102) ;  /* 0xfffffffd08207547 */ /* 0x000fea000b83ffff */
.L_x_101:
[----:B------:R-:W-:-:S04]  /*5280*/  UISETP.GE.U32.AND UP0, UPT, UR6, UR12, UPT ;  /* 0x0000000c0600728c */ /* 0x000fc8000bf06070 */
[----:B------:R-:W-:-:S09]  /*5290*/  UISETP.GE.U32.AND.EX UP0, UPT, UR7, UR13, UPT, UP0 ;  /* 0x0000000d0700728c */ /* 0x000fd2000bf06100 */
[----:B------:R-:W-:Y:S05]  /*52a0*/  BRA.U UP0, `(.L_x_100) ;  /* 0x0000000900bc7547 */ /* 0x000fea000b800000 */
[----:B------:R-:W0:Y:S01]  /*52b0*/  S2R R17, SR_TID.X ;  /* 0x0000000000117919 */ /* 0x000e220000002100 */
[----:B------:R-:W-:Y:S01]  /*52c0*/  UIADD3 UR6, UPT, UPT, -UR6, UR12, URZ ;  /* 0x0000000c06067290 */ /* 0x000fe2000fffe1ff */
[----:B------:R-:W-:Y:S05]  /*52d0*/  BSSY.RECONVERGENT B1, `(.L_x_100) ;  /* 0x00000ac000017945 */ /* 0x000fea0003800200 */
[----:B0-----:R-:W-:-:S13]  /*52e0*/  ISETP.GE.AND P0, PT, R17, UR6, PT ;  /* 0x0000000611007c0c */ /* 0x001fda000bf06270 */
[----:B------:R-:W-:Y:S05]  /*52f0*/  @P0 BRA `(.L_x_103) ;  /* 0x0000000800a40947 */ /* 0x000fea0003800000 */
[----:B------:R-:W0:Y:S01]  /*5300*/  LDC R6, c[0x0][0x3c0] ;  /* 0x0000f000ff067b82 */ /* 0x000e220000000800 */
[----:B------:R-:W-:Y:S01]  /*5310*/  LOP3.LUT R0, RZ, R17, RZ, 0x33, !PT ;  /* 0x00000011ff007212 */ /* 0x000fe200078e33ff */
[----:B------:R-:W-:Y:S01]  /*5320*/  USHF.L.U32 UR7, UR17, 0xb, URZ ;  /* 0x0000000b11077899 */ /* 0x000fe200080006ff */
[----:B------:R-:W-:Y:S03]  /*5330*/  BSSY.RECONVERGENT B2, `(.L_x_104) ;  /* 0x0000017000027945 */ /* 0x000fe60003800200 */
[----:B------:R-:W-:Y:S02]  /*5340*/  VIADD R4, R0, UR12 ;  /* 0x0000000c00047c36 */ /* 0x000fe40008000000 */
[----:B------:R-:W-:-:S05]  /*5350*/  IMAD.U32 R5, RZ, RZ, UR7 ;  /* 0x00000007ff057e24 */ /* 0x000fca000f8e00ff */
[----:B------:R-:W-:Y:S01]  /*5360*/  IADD3 R5, PT, PT, R4, -UR5, -R5 ;  /* 0x8000000504057c10 */ /* 0x000fe2000fffe805 */
[----:B0-----:R-:W-:Y:S01]  /*5370*/  IMAD R0, R6, UR4, RZ ;  /* 0x0000000406007c24 */ /* 0x001fe2000f8e02ff */
[C---:B------:R-:W-:Y:S02]  /*5380*/  LOP3.LUT R6, R4.reuse, 0x300, RZ, 0xc0, !PT ;  /* 0x0000030004067812 */ /* 0x040fe400078ec0ff */
[----:B------:R-:W-:Y:S01]  /*5390*/  LEA.HI R4, R4, 0x1, RZ, 0x18 ;  /* 0x0000000104047811 */ /* 0x000fe200078fc0ff */
[----:B------:R-:W-:Y:S01]  /*53a0*/  IMAD R0, R0, -0x800, R5 ;  /* 0xfffff80000007824 */ /* 0x000fe200078e0205 */
[----:B------:R-:W-:-:S04]  /*53b0*/  ISETP.NE.AND P1, PT, R6, 0x300, PT ;  /* 0x000003000600780c */ /* 0x000fc80003f25270 */
[----:B------:R-:W-:-:S09]  /*53c0*/  ISETP.GE.U32.AND P0, PT, R0, 0x300, PT ;  /* 0x000003000000780c */ /* 0x000fd20003f06070 */
[----:B------:R-:W-:Y:S05]  /*53d0*/  @!P1 BRA `(.L_x_105) ;  /* 0x0000000000309947 */ /* 0x000fea0003800000 */
[----:B------:R-:W-:-:S05]  /*53e0*/  LOP3.LUT R4, R4, 0x3, RZ, 0xc0, !PT ;  /* 0x0000000304047812 */ /* 0x000fca00078ec0ff */
[----:B------:R-:W-:-:S07]  /*53f0*/  IMAD.MOV R0, RZ, RZ, -R4 ;  /* 0x000000ffff007224 */ /* 0x000fce00078e0a04 */
.L_x_106:
        /* <DEDUP_REMOVED lines=10> */
.L_x_105:
[----:B------:R-:W-:Y:S05]  /*54a0*/  BSYNC.RECONVERGENT B2 ;  /* 0x0000000000027941 */ /* 0x000fea0003800200 */
.L_x_104:
[----:B------:R-:W-:Y:S05]  /*54b0*/  @!P0 BRA `(.L_x_103) ;  /* 0x0000000800348947 */ /* 0x000fea0003800000 */
[C---:B------:R-:W-:Y:S01]  /*54c0*/  IADD3 R4, PT, PT, -R17.reuse, UR6, RZ ;  /* 0x0000000611047c10 */ /* 0x040fe2000fffe1ff */
[----:B------:R-:W-:Y:S01]  /*54d0*/  BSSY.RECONVERGENT B2, `(.L_x_107) ;  /* 0x0000050000027945 */ /* 0x000fe20003800200 */
[----:B------:R-:W-:Y:S02]  /*54e0*/  IADD3 R0, P0, PT, R17, UR8, RZ ;  /* 0x0000000811007c10 */ /* 0x000fe4000ff1e0ff */
[----:B------:R-:W-:-:S03]  /*54f0*/  ISETP.GT.AND P1, PT, R4, 0xc00, PT ;  /* 0x00000c000400780c */ /* 0x000fc60003f24270 */
[----:B------:R-:W-:Y:S01]  /*5500*/  IMAD.X R3, RZ, RZ, UR9, P0 ;  /* 0x00000009ff037e24 */ /* 0x000fe200080e06ff */
[----:B------:R-:W-:-:S04]  /*5510*/  LEA R2, P0, R0, UR10, 0x3 ;  /* 0x0000000a00027c11 */ /* 0x000fc8000f8018ff */
[----:B------:R-:W-:Y:S02]  /*5520*/  LEA.HI.X R3, R0, UR11, R3, 0x3, P0 ;  /* 0x0000000b00037c11 */ /* 0x000fe400080f1c03 */
[----:B------:R-:W-:-:S03]  /*5530*/  PLOP3.LUT P0, PT, PT, PT, PT, 0x80, 0x8 ;  /* 0x000000000008781c */ /* 0x000fc60003f0f070 */
[----:B------:R-:W-:Y:S10]  /*5540*/  @!P1 BRA `(.L_x_108) ;  /* 0x0000000400209947 */ /* 0x000ff40003800000 */
[----:B------:R-:W-:Y:S01]  /*5550*/  IMAD.U32 R0, RZ, RZ, UR6 ;  /* 0x00000006ff007e24 */ /* 0x000fe2000f8e00ff */
[----:B------:R-:W-:-:S03]  /*5560*/  PLOP3.LUT P0, PT, PT, PT, PT, 0x8, 0x80 ;  /* 0x000000000080781c */ /* 0x000fc60003f0e170 */
[----:B------:R-:W-:-:S10]  /*5570*/  VIADD R0, R0, 0xfffff400 ;  /* 0xfffff40000007836 */ /* 0x000fd40000000000 */
.L_x_109:
        /* <DEDUP_REMOVED lines=69> */
.L_x_108:
[----:B------:R-:W-:Y:S05]  /*59d0*/  BSYNC.RECONVERGENT B2 ;  /* 0x0000000000027941 */ /* 0x000fea0003800200 */
.L_x_107:
[----:B------:R-:W-:Y:S01]  /*59e0*/  IADD3 R0, PT, PT, -R17, UR6, RZ ;  /* 0x0000000611007c10 */ /* 0x000fe2000fffe1ff */
[----:B------:R-:W-:Y:S03]  /*59f0*/  BSSY.RECONVERGENT B2, `(.L_x_110) ;  /* 0x0000027000027945 */ /* 0x000fe60003800200 */
        /* <DEDUP_REMOVED lines=38> */
.L_x_111:
[----:B------:R-:W-:Y:S05]  /*5c60*/  BSYNC.RECONVERGENT B2 ;  /* 0x0000000000027941 */ /* 0x000fea0003800200 */
.L_x_110:
[----:B------:R-:W-:-:S13]  /*5c70*/  ISETP.LT.OR P0, PT, R17, UR6, P0 ;  /* 0x0000000611007c0c */ /* 0x000fda0008701670 */
        /* <DEDUP_REMOVED lines=17> */
.L_x_103:
[----:B------:R-:W-:Y:S05]  /*5d90*/  BSYNC.RECONVERGENT B1 ;  /* 0x0000000000017941 */ /* 0x000fea0003800200 */
.L_x_100:
        /* <DEDUP_REMOVED lines=80> */
[----:B------:R-:W-:-:S07]  /*62a0*/  FSEL R3, R3, R5, !P1 ;  /* 0x0000000503037208 */ /* 0x000fce0004800000 */
.L_x_73:
[----:B------:R-:W-:Y:S05]  /*62b0*/  BSYNC.RECONVERGENT B0 ;  /* 0x0000000000007941 */ /* 0x000fea0003800200 */
.L_x_57:
[----:B------:R-:W-:Y:S05]  /*62c0*/  @P0 EXIT ;  /* 0x000000000000094d */ /* 0x000fea0003800000 */
[----:B------:R-:W2:Y:S02]  /*62d0*/  LDCU.64 UR4, c[0x0][0x388] ;  /* 0x00007100ff0477ac */ /* 0x000ea40008000a00 */
[----:B--2---:R-:W-:-:S06]  /*62e0*/  UIMAD.WIDE.U32 UR4, UR17, 0x8, UR4 ;  /* 0x00000008110478a5 */ /* 0x004fcc000f8e0004 */
[----:B01----:R-:W-:Y:S02]  /*62f0*/  IMAD.U32 R4, RZ, RZ, UR4 ;  /* 0x00000004ff047e24 */ /* 0x003fe4000f8e00ff */
[----:B------:R-:W-:-:S05]  /*6300*/  IMAD.U32 R5, RZ, RZ, UR5 ;  /* 0x00000005ff057e24 */ /* 0x000fca000f8e00ff */
[----:B------:R-:W-:Y:S01]  /*6310*/  STG.E.64 desc[UR14][R4.64], R2 ;  /* 0x0000000204007986 */ /* 0x000fe2000c101b0e */
[----:B------:R-:W-:Y:S05]  /*6320*/  EXIT ;  /* 0x000000000000794d */ /* 0x000fea0003800000 */
.L_x_112:
        /* <DEDUP_REMOVED lines=13> */
.L_x_174:


//--------------------- .text._ZN3cub18CUB_300001_SM_10006detail6reduce28DeviceReduceSingleTileKernelINS2_10policy_hubIdyN4cuda3__47maximumIvEEE10Policy1000EPdSB_yS8_ddNS5_3std3__410__identityEEEvT0_T1_T2_T3_T4_T6_ --------------------------
	.section	.text._ZN3cub18CUB_300001_SM_10006detail6reduce28DeviceReduceSingleTileKernelINS2_10policy_hubIdyN4cuda3__47maximumIvEEE10Policy1000EPdSB_yS8_ddNS5_3std3__410__identityEEEvT0_T1_T2_T3_T4_T6_,"ax",@progbits
	.align	128
        .global         _ZN3cub18CUB_300001_SM_10006detail6reduce28DeviceReduceSingleTileKernelINS2_10policy_hubIdyN4cuda3__47maximumIvEEE10Policy1000EPdSB_yS8_ddNS5_3std3__410__identityEEEvT0_T1_T2_T3_T4_T6_
        .type           _ZN3cub18CUB_300001_SM_10006detail6reduce28DeviceReduceSingleTileKernelINS2_10policy_hubIdyN4cuda3__47maximumIvEEE10Policy1000EPdSB_yS8_ddNS5_3std3__410__identityEEEvT0_T1_T2_T3_T4_T6_,@function
        .size           _ZN3cub18CUB_300001_SM_10006detail6reduce28DeviceReduceSingleTileKernelINS2_10policy_hubIdyN4cuda3__47maximumIvEEE10Policy1000EPdSB_yS8_ddNS5_3std3__410__identityEEEvT0_T1_T2_T3_T4_T6_,(.L_x_175 - _ZN3cub18CUB_300001_SM_10006detail6reduce28DeviceReduceSingleTileKernelINS2_10policy_hubIdyN4cuda3__47maximumIvEEE10Policy1000EPdSB_yS8_ddNS5_3std3__410__identityEEEvT0_T1_T2_T3_T4_T6_)
        .other          _ZN3cub18CUB_300001_SM_10006detail6reduce28DeviceReduceSingleTileKernelINS2_10policy_hubIdyN4cuda3__47maximumIvEEE10Policy1000EPdSB_yS8_ddNS5_3std3__410__identityEEEvT0_T1_T2_T3_T4_T6_,@"STO_CUDA_ENTRY STV_DEFAULT"
_ZN3cub18CUB_300001_SM_10006detail6reduce28DeviceReduceSingleTileKernelINS2_10policy_hubIdyN4cuda3__47maximumIvEEE10Policy1000EPdSB_yS8_ddNS5_3std3__410__identityEEEvT0_T1_T2_T3_T4_T6_:
.text._ZN3cub18CUB_300001_SM_10006detail6reduce28DeviceReduceSingleTileKernelINS2_10policy_hubIdyN4cuda3__47maximumIvEEE10Policy1000EPdSB_yS8_ddNS5_3std3__410__identityEEEvT0_T1_T2_T3_T4_T6_:
[----:B------:R-:W-:Y:S01]  /*0000*/  LDC R1, c[0x0][0x37c] ;  /* 0x0000df00ff017b82 */ /* 0x000fe20000000800 */
[----:B------:R-:W0:Y:S01]  /*0010*/  LDCU.64 UR4, c[0x0][0x390] ;  /* 0x00007200ff0477ac */ /* 0x000e220008000a00 */
[----:B------:R-:W1:Y:S01]  /*0020*/  LDCU.64 UR6, c[0x0][0x358] ;  /* 0x00006b00ff0677ac */ /* 0x000e620008000a00 */
[----:B0-----:R-:W-:Y:S02]  /*0030*/  IMAD.U32 R0, RZ, RZ, UR4 ;  /* 0x00000004ff007e24 */ /* 0x001fe4000f8e00ff */
[----:B------:R-:W-:-:S03]  /*0040*/  IMAD.U32 R2, RZ, RZ, UR5 ;  /* 0x00000005ff027e24 */ /* 0x000fc6000f8e00ff */
[----:B------:R-:W-:-:S04]  /*0050*/  ISETP.NE.U32.AND P0, PT, R0, RZ, PT ;  /* 0x000000ff0000720c */ /* 0x000fc80003f05070 */
[----:B------:R-:W-:-:S13]  /*0060*/  ISETP.NE.AND.EX P0, PT, R2, RZ, PT, P0 ;  /* 0x000000ff0200720c */ /* 0x000fda0003f05300 */
        /* <DEDUP_REMOVED lines=8> */
.L_x_113:
[----:B------:R-:W0:Y:S01]  /*00f0*/  LDCU UR4, c[0x0][0x380] ;  /* 0x00007000ff0477ac */ /* 0x000e220008000800 */
[----:B------:R-:W-:Y:S01]  /*0100*/  BSSY.RECONVERGENT B0, `(.L_x_114) ;  /* 0x00005cd000007945 */ /* 0x000fe20003800200 */
[----:B0-----:R-:W-:-:S09]  /*0110*/  ULOP3.LUT UP0, URZ, UR4, 0x1f, URZ, 0xc0, !UPT ;  /* 0x0000001f04ff7892 */ /* 0x001fd2000f80c0ff */
[----:B------:R-:W-:Y:S05]  /*0120*/  BRA.U UP0, `(.L_x_115) ;  /* 0x0000002d00747547 */ /* 0x000fea000b800000 */
[----:B------:R-:W-:-:S04]  /*0130*/  ISETP.GT.U32.AND P0, PT, R0, 0x7ff, PT ;  /* 0x000007ff0000780c */ /* 0x000fc80003f04070 */
[----:B------:R-:W-:-:S13]  /*0140*/  ISETP.GT.U32.AND.EX P0, PT, R2, RZ, PT, P0 ;  /* 0x000000ff0200720c */ /* 0x000fda0003f04100 */
[----:B------:R-:W-:Y:S05]  /*0150*/  @P0 BRA `(.L_x_116) ;  /* 0x0000001800200947 */ /* 0x000fea0003800000 */
[----:B------:R-:W0:Y:S01]  /*0160*/  S2R R3, SR_TID.X ;  /* 0x0000000000037919 */ /* 0x000e220000002100 */
[----:B------:R-:W-:Y:S01]  /*0170*/  BSSY.RECONVERGENT B1, `(.L_x_117) ;  /* 0x0000009000017945 */ /* 0x000fe20003800200 */
[----:B------:R-:W-:Y:S02]  /*0180*/  CS2R R4, SRZ ;  /* 0x0000000000047805 */ /* 0x000fe4000001ff00 */
[----:B0-----:R-:W-:Y:S01]  /*0190*/  ISETP.GE.U32.AND P0, PT, R3, R0, PT ;  /* 0x000000000300720c */ /* 0x001fe20003f06070 */
[----:B------:R-:W-:-:S12]  /*01a0*/  IMAD.MOV.U32 R43, RZ, RZ, R3 ;  /* 0x000000ffff2b7224 */ /* 0x000fd800078e0003 */
[----:B------:R-:W-:Y:S05]  /*01b0*/  @P0 BRA `(.L_x_118) ;  /* 0x0000000000100947 */ /* 0x000fea0003800000 */
[----:B------:R-:W0:Y:S02]  /*01c0*/  LDC.64 R4, c[0x0][0x380] ;  /* 0x0000e000ff047b82 */ /* 0x000e240000000a00 */
[----:B0-----:R-:W-:-:S06]  /*01d0*/  IMAD.WIDE.U32 R4, R3, 0x8, R4 ;  /* 0x0000000803047825 */ /* 0x001fcc00078e0004 */
[----:B------:R-:W5:Y:S01]  /*01e0*/  LDG.E.64.CONSTANT R4, desc[UR6][R4.64] ;  /* 0x0000000604047981 */ /* 0x000f62000c1e9b00 */
[----:B------:R-:W-:-:S07]  /*01f0*/  VIADD R43, R3, 0x100 ;  /* 0x00000100032b7836 */ /* 0x000fce0000000000 */
.L_x_118:
[----:B------:R-:W-:Y:S05]  /*0200*/  BSYNC.RECONVERGENT B1 ;  /* 0x0000000000017941 */ /* 0x000fea0003800200 */
.L_x_117:
[----:B------:R-:W-:Y:S01]  /*0210*/  ISETP.GE.U32.AND P0, PT, R43, R0, PT ;  /* 0x000000002b00720c */ /* 0x000fe20003f06070 */
        /* <DEDUP_REMOVED lines=16> */
.L_x_123:
        /* <DEDUP_REMOVED lines=12> */
.L_x_122:
[----:B------:R-:W-:Y:S05]  /*03e0*/  BSYNC.RECONVERGENT B2 ;  /* 0x0000000000027941 */ /* 0x000fea0003800200 */
.L_x_121:
        /* <DEDUP_REMOVED lines=9> */
.L_x_126:
        /* <DEDUP_REMOVED lines=74> */
.L_x_125:
[----:B------:R-:W-:Y:S05]  /*0920*/  BSYNC.RECONVERGENT B2 ;  /* 0x0000000000027941 */ /* 0x000fea0003800200 */
.L_x_124:
        /* <DEDUP_REMOVED lines=42> */
.L_x_128:
[----:B------:R-:W-:Y:S05]  /*0bd0*/  BSYNC.RECONVERGENT B2 ;  /* 0x0000000000027941 */ /* 0x000fea0003800200 */
.L_x_127:
        /* <DEDUP_REMOVED lines=20> */
.L_x_120:
[----:B------:R-:W-:Y:S05]  /*0d20*/  BSYNC.RECONVERGENT B1 ;  /* 0x0000000000017941 */ /* 0x000fea0003800200 */
.L_x_119:
[----:B------:R-:W-:-:S04]  /*0d30*/  ISETP.GE.U32.AND P0, PT, R0, 0x100, PT ;  /* 0x000001000000780c */ /* 0x000fc80003f06070 */
[----:B------:R-:W-:-:S13]  /*0d40*/  ISETP.GE.U32.AND.EX P0, PT, R2, RZ, PT, P0 ;  /* 0x000000ff0200720c */ /* 0x000fda0003f06100 */
        /* <DEDUP_REMOVED lines=40> */
[----:B------:R-:W-:-:S03]  /*0fd0*/  @!P0 FSEL R13, R5, R13, !P1 ;  /* 0x0000000d050d8208 */ /* 0x000fc60004800000 */
[----:B------:R-:W-:Y:S01]  /*0fe0*/  SHFL.DOWN PT, R4, R11, 0x10, 0x1f ;  /* 0x0a001f000b047f89 */ /* 0x000fe200000e0000 */
[----:B------:R-:W-:Y:S02]  /*0ff0*/  IMAD.MOV.U32 R6, RZ, RZ, R11 ;  /* 0x000000ffff067224 */ /* 0x000fe400078e000b */
[----:B------:R-:W-:Y:S01]  /*1000*/  IMAD.MOV.U32 R7, RZ, RZ, R13 ;  /* 0x000000ffff077224 */ /* 0x000fe200078e000d */
[----:B------:R-:W0:Y:S05]  /*1010*/  SHFL.DOWN PT, R5, R13, 0x10, 0x1f ;  /* 0x0a001f000d057f89 */ /* 0x000e2a00000e0000 */
[----:B0-----:R-:W-:-:S06]  /*1020*/  DSETP.GEU.AND P0, PT, R6, R4, PT ;  /* 0x000000040600722a */ /* 0x001fcc0003f0e000 */
[----:B------:R-:W-:Y:S02]  /*1030*/  FSEL R6, R4, R11, !P0 ;  /* 0x0000000b04067208 */ /* 0x000fe40004000000 */
[----:B------:R-:W-:Y:S02]  /*1040*/  FSEL R7, R5, R13, !P0 ;  /* 0x0000000d05077208 */ /* 0x000fe40004000000 */
[----:B------:R-:W-:-:S03]  /*1050*/  ISETP.GT.AND P0, PT, R8, 0xf, PT ;  /* 0x0000000f0800780c */ /* 0x000fc60003f04270 */
[----:B------:R2:W-:Y:S01]  /*1060*/  @!P2 STS.64 [R9+0x8], R6 ;  /* 0x000008060900a388 */ /* 0x0005e20000000a00 */
[----:B------:R-:W-:Y:S01]  /*1070*/  BAR.SYNC.DEFER_BLOCKING 0x0 ;  /* 0x0000000000007b1d */ /* 0x000fe20000010000 */
[----:B------:R-:W-:Y:S02]  /*1080*/  ISETP.NE.AND P2, PT, R3, RZ, PT ;  /* 0x000000ff0300720c */ /* 0x000fe40003f45270 */
[----:B------:R-:W-:Y:S02]  /*1090*/  FSEL R4, R11, R6, P0 ;  /* 0x000000060b047208 */ /* 0x000fe40000000000 */
[----:B------:R-:W-:-:S09]  /*10a0*/  FSEL R5, R13, R7, P0 ;  /* 0x000000070d057208 */ /* 0x000fd20000000000 */
[----:B--2---:R-:W-:Y:S05]  /*10b0*/  @P2 BRA `(.L_x_130) ;  /* 0x0000004c00442947 */ /* 0x004fea0003800000 */
[----:B------:R-:W0:Y:S01]  /*10c0*/  S2UR UR5, SR_CgaCtaId ;  /* 0x00000000000579c3 */ /* 0x000e220000008800 */
[----:B------:R-:W-:Y:S02]  /*10d0*/  UMOV UR4, 0x400 ;  /* 0x0000040000047882 */ /* 0x000fe40000000000 */
[----:B0-----:R-:W-:-:S09]  /*10e0*/  ULEA UR4, UR5, UR4, 0x18 ;  /* 0x0000000405047291 */ /* 0x001fd2000f8ec0ff */
[----:B------:R-:W0:Y:S04]  /*10f0*/  LDS.128 R8, [UR4+0x10] ;  /* 0x00001004ff087984 */ /* 0x000e280008000c00 */
        /* <DEDUP_REMOVED lines=25> */
.L_x_129:
[----:B------:R-:W-:Y:S01]  /*1290*/  LOP3.LUT R6, R3, 0x3e0, RZ, 0xc0, !PT ;  /* 0x000003e003067812 */ /* 0x000fe200078ec0ff */
[----:B------:R-:W0:Y:S03]  /*12a0*/  S2R R12, SR_LANEID ;  /* 0x00000000000c7919 */ /* 0x000e260000000000 */
[----:B------:R-:W-:Y:S01]  /*12b0*/  LOP3.LUT R9, RZ, R6, RZ, 0x33, !PT ;  /* 0x00000006ff097212 */ /* 0x000fe200078e33ff */
[----:B------:R-:W-:-:S04]  /*12c0*/  VIADD R7, R6, 0x20 ;  /* 0x0000002006077836 */ /* 0x000fc80000000000 */
[----:B------:R-:W-:Y:S01]  /*12d0*/  IMAD.IADD R9, R9, 0x1, R0 ;  /* 0x0000000109097824 */ /* 0x000fe200078e0200 */
[----:B------:R-:W-:-:S04]  /*12e0*/  ISETP.GT.U32.AND P0, PT, R7, R0, PT ;  /* 0x000000000700720c */ /* 0x000fc80003f04070 */
        /* <DEDUP_REMOVED lines=33> */
[----:B------:R-:W0:Y:S11]  /*1500*/  SHFL.DOWN PT, R5, R11, 0x8, R9 ;  /* 0x090000000b057989 */ /* 0x000e3600000e0009 */
[----:B------:R-:W1:Y:S01]  /*1510*/  @!P0 S2R R8, SR_CgaCtaId ;  /* 0x0000000000088919 */ /* 0x000e620000008800 */
[----:B0-----:R-:W-:Y:S01]  /*1520*/  DSETP.GEU.AND P2, PT, R6, R4, PT ;  /* 0x000000040600722a */ /* 0x001fe20003f4e000 */
[----:B------:R-:W-:-:S05]  /*1530*/  VIADD R6, R12, 0x10 ;  /* 0x000000100c067836 */ /* 0x000fca0000000000 */
        /* <DEDUP_REMOVED lines=9> */
[----:B------:R-:W-:-:S03]  /*15d0*/  @!P0 SHF.R.U32.HI R6, RZ, 0x2, R3 ;  /* 0x00000002ff068819 */ /* 0x000fc60000011603 */
[----:B------:R-:W-:Y:S02]  /*15e0*/  @!P1 FSEL R10, R4, R10, !P2 ;  /* 0x0000000a040a9208 */ /* 0x000fe40005000000 */
[----:B------:R-:W-:Y:S02]  /*15f0*/  @!P1 FSEL R11, R5, R11, !P2 ;  /* 0x0000000b050b9208 */ /* 0x000fe40005000000 */
[----:B------:R-:W-:Y:S01]  /*1600*/  ISETP.NE.AND P2, PT, R3, RZ, PT ;  /* 0x000000ff0300720c */ /* 0x000fe20003f45270 */
[----:B------:R-:W-:Y:S01]  /*1610*/  IMAD.MOV.U32 R4, RZ, RZ, R10 ;  /* 0x000000ffff047224 */ /* 0x000fe200078e000a */
[----:B-1----:R-:W-:Y:S01]  /*1620*/  @!P0 LEA R7, R8, R7, 0x18 ;  /* 0x0000000708078211 */ /* 0x002fe200078ec0ff */
[----:B------:R-:W-:Y:S01]  /*1630*/  IMAD.MOV.U32 R5, RZ, RZ, R11 ;  /* 0x000000ffff057224 */ /* 0x000fe200078e000b */
[----:B------:R-:W-:-:S05]  /*1640*/  @!P0 LOP3.LUT R6, R6, 0xf8, RZ, 0xc0, !PT ;  /* 0x000000f806068812 */ /* 0x000fca00078ec0ff */
[----:B------:R-:W-:-:S05]  /*1650*/  @!P0 IMAD.IADD R7, R6, 0x1, R7 ;  /* 0x0000000106078824 */ /* 0x000fca00078e0207 */
[----:B------:R1:W-:Y:S01]  /*1660*/  @!P0 STS.64 [R7+0x8], R4 ;  /* 0x0000080407008388 */ /* 0x0003e20000000a00 */
[----:B------:R-:W-:Y:S06]  /*1670*/  BAR.SYNC.DEFER_BLOCKING 0x0 ;  /* 0x0000000000007b1d */ /* 0x000fec0000010000 */
[----:B------:R-:W-:Y:S05]  /*1680*/  @P2 BRA `(.L_x_130) ;  /* 0x0000004400d02947 */ /* 0x000fea0003800000 */
[----:B------:R-:W0:Y:S01]  /*1690*/  S2UR UR5, SR_CgaCtaId ;  /* 0x00000000000579c3 */ /* 0x000e220000008800 */
[----:B------:R-:W-:Y:S01]  /*16a0*/  UMOV UR4, 0x400 ;  /* 0x0000040000047882 */ /* 0x000fe20000000000 */
[C---:B------:R-:W-:Y:S02]  /*16b0*/  ISETP.GT.U32.AND P0, PT, R0.reuse, 0x20, PT ;  /* 0x000000200000780c */ /* 0x040fe40003f04070 */
[----:B------:R-:W-:Y:S02]  /*16c0*/  ISETP.GT.U32.AND P1, PT, R0, 0x40, PT ;  /* 0x000000400000780c */ /* 0x000fe40003f24070 */
[C---:B------:R-:W-:Y:S02]  /*16d0*/  ISETP.GT.U32.AND.EX P0, PT, R2.reuse, RZ, PT, P0 ;  /* 0x000000ff0200720c */ /* 0x040fe40003f04100 */
[----:B------:R-:W-:Y:S01]  /*16e0*/  ISETP.GT.U32.AND.EX P1, PT, R2, RZ, PT, P1 ;  /* 0x000000ff0200720c */ /* 0x000fe20003f24110 */
[----:B0-----:R-:W-:-:S09]  /*16f0*/  ULEA UR4, UR5, UR4, 0x18 ;  /* 0x0000000405047291 */ /* 0x001fd2000f8ec0ff */
[----:B------:R-:W0:Y:S04]  /*1700*/  LDS.128 R12, [UR4+0x10] ;  /* 0x00001004ff0c7984 */ /* 0x000e280008000c00 */
[----:B------:R-:W2:Y:S01]  /*1710*/  LDS.128 R8, [UR4+0x20] ;  /* 0x00002004ff087984 */ /* 0x000ea20008000c00 */
[----:B0-----:R-:W-:-:S06]  /*1720*/  DSETP.GEU.AND P3, PT, R4, R12, PT ;  /* 0x0000000c0400722a */ /* 0x001fcc0003f6e000 */
[-C--:B------:R-:W-:Y:S02]  /*1730*/  FSEL R3, R12, R4.reuse, !P3 ;  /* 0x000000040c037208 */ /* 0x080fe40005800000 */
[-C--:B------:R-:W-:Y:S02]  /*1740*/  FSEL R13, R13, R5.reuse, !P3 ;  /* 0x000000050d0d7208 */ /* 0x080fe40005800000 */
[----:B------:R-:W-:Y:S02]  /*1750*/  FSEL R12, R3, R4, P0 ;  /* 0x00000004030c7208 */ /* 0x000fe40000000000 */
[----:B------:R-:W-:Y:S02]  /*1760*/  FSEL R13, R13, R5, P0 ;  /* 0x000000050d0d7208 */ /* 0x000fe40000000000 */
[----:B-1----:R-:W0:Y:S01]  /*1770*/  LDS.128 R4, [UR4+0x30] ;  /* 0x00003004ff047984 */ /* 0x002e220008000c00 */
[----:B------:R-:W-:-:S03]  /*1780*/  ISETP.GT.U32.AND P0, PT, R0, 0x60, PT ;  /* 0x000000600000780c */ /* 0x000fc60003f04070 */
[----:B------:R-:W-:Y:S01]  /*1790*/  DSETP.GEU.AND P3, PT, R12, R14, PT ;  /* 0x0000000e0c00722a */ /* 0x000fe20003f6e000 */
[----:B------:R-:W-:-:S05]  /*17a0*/  ISETP.GT.U32.AND.EX P0, PT, R2, RZ, PT, P0 ;  /* 0x000000ff0200720c */ /* 0x000fca0003f04100 */
[----:B------:R-:W-:Y:S02]  /*17b0*/  @P1 FSEL R12, R14, R12, !P3 ;  /* 0x0000000c0e0c1208 */ /* 0x000fe40005800000 */
[----:B------:R-:W-:Y:S02]  /*17c0*/  @P1 FSEL R13, R15, R13, !P3 ;  /* 0x0000000d0f0d1208 */ /* 0x000fe40005800000 */
[----:B------:R-:W-:-:S04]  /*17d0*/  ISETP.GT.U32.AND P1, PT, R0, 0x80, PT ;  /* 0x000000800000780c */ /* 0x000fc80003f24070 */
[----:B--2---:R-:W-:Y:S01]  /*17e0*/  DSETP.GEU.AND P3, PT, R12, R8, PT ;  /* 0x000000080c00722a */ /* 0x004fe20003f6e000 */
[----:B------:R-:W-:-:S05]  /*17f0*/  ISETP.GT.U32.AND.EX P1, PT, R2, RZ, PT, P1 ;  /* 0x000000ff0200720c */ /* 0x000fca0003f24110 */
[----:B------:R-:W-:Y:S02]  /*1800*/  @P0 FSEL R12, R8, R12, !P3 ;  /* 0x0000000c080c0208 */ /* 0x000fe40005800000 */
[----:B------:R-:W-:Y:S02]  /*1810*/  @P0 FSEL R13, R9, R13, !P3 ;  /* 0x0000000d090d0208 */ /* 0x000fe40005800000 */
[----:B------:R-:W-:Y:S01]  /*1820*/  ISETP.GT.U32.AND P0, PT, R0, 0xa0, PT ;  /* 0x000000a00000780c */ /* 0x000fe20003f04070 */
[----:B------:R-:W1:Y:S03]  /*1830*/  LDS.64 R8, [UR4+0x40] ;  /* 0x00004004ff087984 */ /* 0x000e660008000a00 */
[----:B------:R-:W-:Y:S01]  /*1840*/  DSETP.GEU.AND P3, PT, R12, R10, PT ;  /* 0x0000000a0c00722a */ /* 0x000fe20003f6e000 */
[----:B------:R-:W-:-:S05]  /*1850*/  ISETP.GT.U32.AND.EX P0, PT, R2, RZ, PT, P0 ;  /* 0x000000ff0200720c */ /* 0x000fca0003f04100 */
[----:B------:R-:W-:Y:S02]  /*1860*/  @P1 FSEL R12, R10, R12, !P3 ;  /* 0x0000000c0a0c1208 */ /* 0x000fe40005800000 */
[----:B------:R-:W-:Y:S02]  /*1870*/  @P1 FSEL R13, R11, R13, !P3 ;  /* 0x0000000d0b0d1208 */ /* 0x000fe40005800000 */
[----:B------:R-:W-:Y:S01]  /*1880*/  ISETP.GT.U32.AND P1, PT, R0, 0xc0, PT ;  /* 0x000000c00000780c */ /* 0x000fe20003f24070 */
[----:B------:R-:W-:Y:S02]  /*1890*/  IMAD.MOV.U32 R10, RZ, RZ, R12 ;  /* 0x000000ffff0a7224 */ /* 0x000fe400078e000c */
[----:B------:R-:W-:Y:S01]  /*18a0*/  IMAD.MOV.U32 R11, RZ, RZ, R13 ;  /* 0x000000ffff0b7224 */ /* 0x000fe200078e000d */
[----:B------:R-:W-:-:S05]  /*18b0*/  ISETP.GT.U32.AND.EX P1, PT, R2, RZ, PT, P1 ;  /* 0x000000ff0200720c */ /* 0x000fca0003f24110 */
[----:B0-----:R-:W-:-:S06]  /*18c0*/  DSETP.GEU.AND P3, PT, R10, R4, PT ;  /* 0x000000040a00722a */ /* 0x001fcc0003f6e000 */
[----:B------:R-:W-:Y:S02]  /*18d0*/  @P0 FSEL R12, R4, R12, !P3 ;  /* 0x0000000c040c0208 */ /* 0x000fe40005800000 */
[----:B------:R-:W-:Y:S02]  /*18e0*/  @P0 FSEL R13, R5, R13, !P3 ;  /* 0x0000000d050d0208 */ /* 0x000fe40005800000 */
[----:B------:R-:W-:Y:S01]  /*18f0*/  ISETP.GT.U32.AND P0, PT, R0, 0xe0, PT ;  /* 0x000000e00000780c */ /* 0x000fe20003f04070 */
[----:B------:R-:W-:Y:S02]  /*1900*/  IMAD.MOV.U32 R4, RZ, RZ, R12 ;  /* 0x000000ffff047224 */ /* 0x000fe400078e000c */
[----:B------:R-:W-:Y:S01]  /*1910*/  IMAD.MOV.U32 R5, RZ, RZ, R13 ;  /* 0x000000ffff057224 */ /* 0x000fe200078e000d */
[----:B------:R-:W-:-:S05]  /*1920*/  ISETP.GT.U32.AND.EX P0, PT, R2, RZ, PT, P0 ;  /* 0x000000ff0200720c */ /* 0x000fca0003f04100 */
        /* <DEDUP_REMOVED lines=11> */
.L_x_116:
[----:B------:R-:W0:Y:S01]  /*19e0*/  S2R R3, SR_TID.X ;  /* 0x0000000000037919 */ /* 0x000e220000002100 */
[----:B------:R-:W1:Y:S01]  /*19f0*/  LDC.64 R22, c[0x0][0x380] ;  /* 0x0000e000ff167b82 */ /* 0x000e620000000a00 */
[----:B0-----:R-:W-:-:S04]  /*1a00*/  IMAD.SHL.U32 R5, R3, 0x4, RZ ;  /* 0x0000000403057824 */ /* 0x001fc800078e00ff */
[----:B-1----:R-:W-:-:S05]  /*1a10*/  IMAD.WIDE.U32 R22, R5, 0x8, R22 ;  /* 0x0000000805167825 */ /* 0x002fca00078e0016 */
[----:B------:R-:W2:Y:S04]  /*1a20*/  LDG.E.128.CONSTANT R12, desc[UR6][R22.64] ;  /* 0x00000006160c7981 */ /* 0x000ea8000c1e9d00 */
[----:B------:R-:W3:Y:S04]  /*1a30*/  LDG.E.128.CONSTANT R16, desc[UR6][R22.64+0x10] ;  /* 0x0000100616107981 */ /* 0x000ee8000c1e9d00 */
[----:B------:R-:W4:Y:S04]  /*1a40*/  LDG.E.128.CONSTANT R8, desc[UR6][R22.64+0x2000] ;  /* 0x0020000616087981 */ /* 0x000f28000c1e9d00 */
[----:B------:R-:W5:Y:S01]  /*1a50*/  LDG.E.128.CONSTANT R4, desc[UR6][R22.64+0x2010] ;  /* 0x0020100616047981 */ /* 0x000f62000c1e9d00 */
[----:B------:R-:W-:Y:S01]  /*1a60*/  IADD3 R24, P1, PT, R0, -0x800, RZ ;  /* 0xfffff80000187810 */ /* 0x000fe20007f3e0ff */
[----:B------:R-:W-:-:S02]  /*1a70*/  IMAD.MOV.U32 R29, RZ, RZ, 0x800 ;  /* 0x00000800ff1d7424 */ /* 0x000fc400078e00ff */
[----:B------:R-:W-:Y:S01]  /*1a80*/  IMAD.MOV.U32 R31, RZ, RZ, RZ ;  /* 0x000000ffff1f7224 */ /* 0x000fe200078e00ff */
[----:B------:R-:W-:Y:S01]  /*1a90*/  IADD3.X R25, PT, PT, R2, -0x1, RZ, P1, !PT ;  /* 0xffffffff02197810 */ /* 0x000fe20000ffe4ff */
        /* <DEDUP_REMOVED lines=18> */
[----:B------:R-:W-:-:S04]  /*1bc0*/  ISETP.GE.U32.AND P0, PT, R24, 0x800, PT ;  /* 0x000008001800780c */ /* 0x000fc80003f06070 */
[----:B------:R-:W-:Y:S01]  /*1bd0*/  ISETP.GE.U32.AND.EX P0, PT, R25, RZ, PT, P0 ;  /* 0x000000ff1900720c */ /* 0x000fe20003f06100 */
[----:B------:R-:W-:-:S06]  /*1be0*/  DSETP.GEU.AND P1, PT, R4, R6, PT ;  /* 0x000000060400722a */ /* 0x000fcc0003f2e000 */
[----:B------:R-:W-:Y:S02]  /*1bf0*/  FSEL R20, R6, R4, !P1 ;  /* 0x0000000406147208 */ /* 0x000fe40004800000 */
[----:B------:R-:W-:-:S04]  /*1c00*/  FSEL R21, R7, R5, !P1 ;  /* 0x0000000507157208 */ /* 0x000fc80004800000 */
[----:B------:R-:W-:Y:S05]  /*1c10*/  @!P0 BRA `(.L_x_131) ;  /* 0x0000000000b48947 */ /* 0x000fea0003800000 */
[----:B------:R-:W0:Y:S01]  /*1c20*/  LDC.64 R26, c[0x0][0x390] ;  /* 0x0000e400ff1a7b82 */ /* 0x000e220000000a00 */
[----:B------:R-:W-:Y:S02]  /*1c30*/  IMAD.MOV.U32 R29, RZ, RZ, 0x800 ;  /* 0x00000800ff1d7424 */ /* 0x000fe400078e00ff */
[----:B------:R-:W-:-:S07]  /*1c40*/  IMAD.MOV.U32 R31, RZ, RZ, RZ ;  /* 0x000000ffff1f7224 */ /* 0x000fce00078e00ff */
.L_x_133:
[----:B------:R-:W-:-:S04]  /*1c50*/  LEA R32, P0, R29, R22, 0x3 ;  /* 0x000000161d207211 */ /* 0x000fc800078018ff */
[----:B------:R-:W-:-:S05]  /*1c60*/  LEA.HI.X R33, R29, R23, R31, 0x3, P0 ;  /* 0x000000171d217211 */ /* 0x000fca00000f1c1f */
[----:B------:R-:W2:Y:S04]  /*1c70*/  LDG.E.128.CONSTANT R8, desc[UR6][R32.64] ;  /* 0x0000000620087981 */ /* 0x000ea8000c1e9d00 */
[----:B------:R-:W3:Y:S04]  /*1c80*/  LDG.E.128.CONSTANT R12, desc[UR6][R32.64+0x10] ;  /* 0x00001006200c7981 */ /* 0x000ee8000c1e9d00 */
[----:B------:R-:W4:Y:S04]  /*1c90*/  LDG.E.128.CONSTANT R16, desc[UR6][R32.64+0x2000] ;  /* 0x0020000620107981 */ /* 0x000f28000c1e9d00 */
[----:B------:R-:W5:Y:S01]  /*1ca0*/  LDG.E.128.CONSTANT R4, desc[UR6][R32.64+0x2010] ;  /* 0x0020100620047981 */ /* 0x000f62000c1e9d00 */
[----:B0-----:R-:W-:-:S02]  /*1cb0*/  IMAD.MOV.U32 R0, RZ, RZ, R26 ;  /* 0x000000ffff007224 */ /* 0x001fc400078e001a */
[----:B------:R-:W-:Y:S01]  /*1cc0*/  IMAD.MOV.U32 R2, RZ, RZ, R27 ;  /* 0x000000ffff027224 */ /* 0x000fe200078e001b */
[----:B--2---:R-:W-:-:S06]  /*1cd0*/  DSETP.GEU.AND P0, PT, R20, R8, PT ;  /* 0x000000081400722a */ /* 0x004fcc0003f0e000 */
[----:B------:R-:W-:Y:S02]  /*1ce0*/  FSEL R8, R8, R20, !P0 ;  /* 0x0000001408087208 */ /* 0x000fe40004000000 */
[----:B------:R-:W-:-:S06]  /*1cf0*/  FSEL R9, R9, R21, !P0 ;  /* 0x0000001509097208 */ /* 0x000fcc0004000000 */
[----:B------:R-:W-:-:S06]  /*1d00*/  DSETP.GEU.AND P0, PT, R8, R10, PT ;  /* 0x0000000a0800722a */ /* 0x000fcc0003f0e000 */
[----:B------:R-:W-:Y:S02]  /*1d10*/  FSEL R8, R10, R8, !P0 ;  /* 0x000000080a087208 */ /* 0x000fe40004000000 */
[----:B------:R-:W-:Y:S02]  /*1d20*/  FSEL R9, R11, R9, !P0 ;  /* 0x000000090b097208 */ /* 0x000fe40004000000 */
[----:B------:R-:W-:-:S04]  /*1d30*/  IADD3 R10, P1, PT, -R29, R0, RZ ;  /* 0x000000001d0a7210 */ /* 0x000fc80007f3e1ff */
        /* <DEDUP_REMOVED lines=14> */
[----:B------:R-:W-:Y:S01]  /*1e20*/  IMAD.X R8, R2, 0x1, ~R31, P1 ;  /* 0x0000000102087824 */ /* 0x000fe200008e0e1f */
[----:B------:R-:W-:Y:S02]  /*1e30*/  FSEL R5, R5, R9, !P0 ;  /* 0x0000000905057208 */ /* 0x000fe40004000000 */
[----:B------:R-:W-:-:S04]  /*1e40*/  ISETP.GE.U32.AND P0, PT, R10, 0x800, PT ;  /* 0x000008000a00780c */ /* 0x000fc80003f06070 */
[----:B------:R-:W-:Y:S01]  /*1e50*/  ISETP.GE.U32.AND.EX P0, PT, R8, RZ, PT, P0 ;  /* 0x000000ff0800720c */ /* 0x000fe20003f06100 */
[----:B------:R-:W-:-:S06]  /*1e60*/  DSETP.GEU.AND P1, PT, R4, R6, PT ;  /* 0x000000060400722a */ /* 0x000fcc0003f2e000 */
[----:B------:R-:W-:Y:S02]  /*1e70*/  FSEL R20, R6, R4, !P1 ;  /* 0x0000000406147208 */ /* 0x000fe40004800000 */
[----:B------:R-:W-:-:S04]  /*1e80*/  FSEL R21, R7, R5, !P1 ;  /* 0x0000000507157208 */ /* 0x000fc80004800000 */
[----:B------:R-:W-:Y:S05]  /*1e90*/  @!P0 BRA `(.L_x_132) ;  /* 0x0000000800e48947 */ /* 0x000fea0003800000 */
[----:B------:R-:W-:-:S05]  /*1ea0*/  IADD3 R29, P0, PT, R29, 0x800, RZ ;  /* 0x000008001d1d7810 */ /* 0x000fca0007f1e0ff */
[----:B------:R-:W-:Y:S01]  /*1eb0*/  IMAD.X R31, RZ, RZ, R31, P0 ;  /* 0x000000ffff1f7224 */ /* 0x000fe200000e061f */
[----:B------:R-:W-:-:S04]  /*1ec0*/  ISETP.GT.U32.AND P0, PT, R29, R24, PT ;  /* 0x000000181d00720c */ /* 0x000fc80003f04070 */
[----:B------:R-:W-:-:S13]  /*1ed0*/  ISETP.GT.U32.AND.EX P0, PT, R31, R25, PT, P0 ;  /* 0x000000191f00720c */ /* 0x000fda0003f04100 */
[----:B------:R-:W-:Y:S05]  /*1ee0*/  @!P0 BRA `(.L_x_133) ;  /* 0xfffffffc00588947 */ /* 0x000fea000383ffff */
.L_x_131:
[----:B------:R-:W-:-:S04]  /*1ef0*/  ISETP.GE.U32.AND P0, PT, R29, R0, PT ;  /* 0x000000001d00720c */ /* 0x000fc80003f06070 */
[----:B------:R-:W-:-:S13]  /*1f00*/  ISETP.GE.U32.AND.EX P0, PT, R31, R2, PT, P0 ;  /* 0x000000021f00720c */ /* 0x000fda0003f06100 */
        /* <DEDUP_REMOVED lines=13> */
[----:B------:R-:W0:Y:S01]  /*1fe0*/  LDCU.64 UR4, c[0x0][0x380] ;  /* 0x00007000ff0477ac */ /* 0x000e220008000a00 */
[----:B------:R-:W-:Y:S01]  /*1ff0*/  IADD3 R9, P1, PT, R3, R29, RZ ;  /* 0x0000001d03097210 */ /* 0x000fe20007f3e0ff */
[----:B------:R-:W-:Y:S01]  /*2000*/  IMAD.MOV.U32 R7, RZ, RZ, R3 ;  /* 0x000000ffff077224 */ /* 0x000fe200078e0003 */
[----:B------:R-:W-:-:S03]  /*2010*/  LEA.HI R0, R0, 0x1, RZ, 0x18 ;  /* 0x0000000100007811 */ /* 0x000fc600078fc0ff */
[----:B------:R-:W-:Y:S01]  /*2020*/  IMAD.X R4, RZ, RZ, R31, P1 ;  /* 0x000000ffff047224 */ /* 0x000fe200008e061f */
[----:B------:R-:W-:-:S05]  /*2030*/  LOP3.LUT R0, R0, 0x3, RZ, 0xc0, !PT ;  /* 0x0000000300007812 */ /* 0x000fca00078ec0ff */
[----:B------:R-:W-:Y:S01]  /*2040*/  IMAD.MOV R0, RZ, RZ, -R0 ;  /* 0x000000ffff007224 */ /* 0x000fe200078e0a00 */
[----:B0-----:R-:W-:-:S04]  /*2050*/  LEA R6, P2, R9, UR4, 0x3 ;  /* 0x0000000409067c11 */ /* 0x001fc8000f8418ff */
[----:B------:R-:W-:-:S09]  /*2060*/  LEA.HI.X R9, R9, UR5, R4, 0x3, P2 ;  /* 0x0000000509097c11 */ /* 0x000fd200090f1c04 */
.L_x_137:
        /* <DEDUP_REMOVED lines=8> */
[----:B--2---:R-:W-:-:S06]  /*20f0*/  DSETP.GEU.AND P1, PT, R20, R4, PT ;  /* 0x000000041400722a */ /* 0x004fcc0003f2e000 */
[----:B------:R-:W-:Y:S02]  /*2100*/  FSEL R20, R4, R20, !P1 ;  /* 0x0000001404147208 */ /* 0x000fe40004800000 */
[----:B------:R-:W-:-:S03]  /*2110*/  FSEL R21, R5, R21, !P1 ;  /* 0x0000001505157208 */ /* 0x000fc60004800000 */
[----:B------:R-:W-:Y:S05]  /*2120*/  @P2 BRA `(.L_x_137) ;  /* 0xfffffffc00d02947 */ /* 0x000fea000383ffff */
.L_x_136:
[----:B------:R-:W-:Y:S05]  /*2130*/  BSYNC.RECONVERGENT B2 ;  /* 0x0000000000027941 */ /* 0x000fea0003800200 */
.L_x_135:
[----:B------:R-:W-:Y:S05]  /*2140*/  @!P0 BRA `(.L_x_134) ;  /* 0x0000000800348947 */ /* 0x000fea0003800000 */
[----:B------:R-:W0:Y:S01]  /*2150*/  LDCU.64 UR4, c[0x0][0x380] ;  /* 0x00007000ff0477ac */ /* 0x000e220008000a00 */
[----:B------:R-:W-:Y:S01]  /*2160*/  IMAD.IADD R5, R2, 0x1, -R7 ;  /* 0x0000000102057824 */ /* 0x000fe200078e0a07 */
[----:B------:R-:W-:Y:S01]  /*2170*/  IADD3 R29, P0, PT, R7, R29, RZ ;  /* 0x0000001d071d7210 */ /* 0x000fe20007f1e0ff */
[----:B------:R-:W-:Y:S03]  /*2180*/  BSSY.RECONVERGENT B2, `(.L_x_138) ;  /* 0x000004e000027945 */ /* 0x000fe60003800200 */
[----:B------:R-:W-:Y:S01]  /*2190*/  ISETP.GT.AND P1, PT, R5, 0xc00, PT ;  /* 0x00000c000500780c */ /* 0x000fe20003f24270 */
[----:B------:R-:W-:Y:S01]  /*21a0*/  IMAD.X R0, RZ, RZ, R31, P0 ;  /* 0x000000ffff007224 */ /* 0x000fe200000e061f */
[----:B0-----:R-:W-:-:S04]  /*21b0*/  LEA R4, P0, R29, UR4, 0x3 ;  /* 0x000000041d047c11 */ /* 0x001fc8000f8018ff */
[----:B------:R-:W-:Y:S02]  /*21c0*/  LEA.HI.X R5, R29, UR5, R0, 0x3, P0 ;  /* 0x000000051d057c11 */ /* 0x000fe400080f1c00 */
[----:B------:R-:W-:-:S05]  /*21d0*/  PLOP3.LUT P0, PT, PT, PT, PT, 0x80, 0x8 ;  /* 0x000000000008781c */ /* 0x000fca0003f0f070 */
[----:B------:R-:W-:Y:S08]  /*21e0*/  @!P1 BRA `(.L_x_139) ;  /* 0x00000004001c9947 */ /* 0x000ff00003800000 */
[----:B------:R-:W-:Y:S01]  /*21f0*/  PLOP3.LUT P0, PT, PT, PT, PT, 0x8, 0x80 ;  /* 0x000000000080781c */ /* 0x000fe20003f0e170 */
[----:B------:R-:W-:-:S12]  /*2200*/  VIADD R0, R2, 0xfffff400 ;  /* 0xfffff40002007836 */ /* 0x000fd80000000000 */
.L_x_140:
        /* <DEDUP_REMOVED lines=15> */
[----:B------:R0:W5:Y:S01]  /*2300*/  LDG.E.64.CONSTANT R8, desc[UR6][R4.64+0x7800] ;  /* 0x0078000604087981 */ /* 0x000162000c1e9b00 */
        /* <DEDUP_REMOVED lines=53> */
.L_x_139:
[----:B------:R-:W-:Y:S05]  /*2660*/  BSYNC.RECONVERGENT B2 ;  /* 0x0000000000027941 */ /* 0x000fea0003800200 */
.L_x_138:
        /* <DEDUP_REMOVED lines=40> */
.L_x_142:
[----:B------:R-:W-:Y:S05]  /*28f0*/  BSYNC.RECONVERGENT B2 ;  /* 0x0000000000027941 */ /* 0x000fea0003800200 */
.L_x_141:
        /* <DEDUP_REMOVED lines=18> */
.L_x_134:
[----:B------:R-:W-:Y:S05]  /*2a20*/  BSYNC.RECONVERGENT B1 ;  /* 0x0000000000017941 */ /* 0x000fea0003800200 */
.L_x_132:
        /* <DEDUP_REMOVED lines=33> */
[----:B------:R-:W-:-:S03]  /*2c40*/  @!P1 FSEL R7, R5, R7, !P0 ;  /* 0x0000000705079208 */ /* 0x000fc60004000000 */
[----:B------:R-:W-:Y:S04]  /*2c50*/  SHFL.DOWN PT, R4, R6, 0x10, 0x1f ;  /* 0x0a001f0006047f89 */ /* 0x000fe800000e0000 */
[----:B------:R-:W0:Y:S02]  /*2c60*/  SHFL.DOWN PT, R5, R7, 0x10, 0x1f ;  /* 0x0a001f0007057f89 */ /* 0x000e2400000e0000 */
        /* <DEDUP_REMOVED lines=8> */
[----:B------:R-:W-:-:S03]  /*2cf0*/  FSEL R3, R7, R5, P0 ;  /* 0x0000000507037208 */ /* 0x000fc60000000000 */
[----:B0-----:R-:W-:Y:S02]  /*2d00*/  IMAD.MOV.U32 R4, RZ, RZ, R0 ;  /* 0x000000ffff047224 */ /* 0x001fe400078e0000 */
[----:B------:R-:W-:-:S04]  /*2d10*/  IMAD.MOV.U32 R5, RZ, RZ, R3 ;  /* 0x000000ffff057224 */ /* 0x000fc800078e0003 */
[----:B------:R-:W-:Y:S05]  /*2d20*/  @P2 BRA `(.L_x_130) ;  /* 0x0000003000282947 */ /* 0x000fea0003800000 */
        /* <DEDUP_REMOVED lines=29> */
.L_x_115:
        /* <DEDUP_REMOVED lines=13> */
.L_x_145:
[----:B------:R-:W-:Y:S05]  /*2fd0*/  BSYNC.RECONVERGENT B1 ;  /* 0x0000000000017941 */ /* 0x000fea0003800200 */
.L_x_144:
        /* <DEDUP_REMOVED lines=17> */
.L_x_150:
        /* <DEDUP_REMOVED lines=12> */
.L_x_149:
[----:B------:R-:W-:Y:S05]  /*31b0*/  BSYNC.RECONVERGENT B2 ;  /* 0x0000000000027941 */ /* 0x000fea0003800200 */
.L_x_148:
        /* <DEDUP_REMOVED lines=9> */
.L_x_153:
        /* <DEDUP_REMOVED lines=74> */
.L_x_152:
[----:B------:R-:W-:Y:S05]  /*36f0*/  BSYNC.RECONVERGENT B2 ;  /* 0x0000000000027941 */ /* 0x000fea0003800200 */
.L_x_151:
        /* <DEDUP_REMOVED lines=42> */
.L_x_155:
[----:B------:R-:W-:Y:S05]  /*39a0*/  BSYNC.RECONVERGENT B2 ;  /* 0x0000000000027941 */ /* 0x000fea0003800200 */
.L_x_154:
        /* <DEDUP_REMOVED lines=20> */
.L_x_147:
[----:B------:R-:W-:Y:S05]  /*3af0*/  BSYNC.RECONVERGENT B1 ;  /* 0x0000000000017941 */ /* 0x000fea0003800200 */
.L_x_146:
        /* <DEDUP_REMOVED lines=88> */
.L_x_156:
        /* <DEDUP_REMOVED lines=64> */
[----:B------:R-:W1:Y:S01]  /*4480*/  S2UR UR5, SR_CgaCtaId ;  /* 0x00000000000579c3 */ /* 0x000e620000008800 */
[----:B------:R-:W-:Y:S01]  /*4490*/  UMOV UR4, 0x400 ;  /* 0x0000040000047882 */ /* 0x000fe20000000000 */
[C---:B------:R-:W-:Y:S02]  /*44a0*/  ISETP.GT.U32.AND P0, PT, R0.reuse, 0x20, PT ;  /* 0x000000200000780c */ /* 0x040fe40003f04070 */
[----:B------:R-:W-:Y:S02]  /*44b0*/  ISETP.GT.U32.AND P1, PT, R0, 0x40, PT ;  /* 0x000000400000780c */ /* 0x000fe40003f24070 */
[C---:B------:R-:W-:Y:S02]  /*44c0*/  ISETP.GT.U32.AND.EX P0, PT, R2.reuse, RZ, PT, P0 ;  /* 0x000000ff0200720c */ /* 0x040fe40003f04100 */
[----:B------:R-:W-:Y:S01]  /*44d0*/  ISETP.GT.U32.AND.EX P1, PT, R2, RZ, PT, P1 ;  /* 0x000000ff0200720c */ /* 0x000fe20003f24110 */
[----:B-1----:R-:W-:-:S09]  /*44e0*/  ULEA UR4, UR5, UR4, 0x18 ;  /* 0x0000000405047291 */ /* 0x002fd2000f8ec0ff */
[----:B------:R-:W1:Y:S04]  /*44f0*/  LDS.128 R12, [UR4+0x10] ;  /* 0x00001004ff0c7984 */ /* 0x000e680008000c00 */
[----:B------:R-:W2:Y:S01]  /*4500*/  LDS.128 R8, [UR4+0x20] ;  /* 0x00002004ff087984 */ /* 0x000ea20008000c00 */
[----:B-1----:R-:W-:-:S06]  /*4510*/  DSETP.GEU.AND P3, PT, R4, R12, PT ;  /* 0x0000000c0400722a */ /* 0x002fcc0003f6e000 */
[-C--:B------:R-:W-:Y:S02]  /*4520*/  FSEL R3, R12, R4.reuse, !P3 ;  /* 0x000000040c037208 */ /* 0x080fe40005800000 */
[-C--:B------:R-:W-:Y:S02]  /*4530*/  FSEL R13, R13, R5.reuse, !P3 ;  /* 0x000000050d0d7208 */ /* 0x080fe40005800000 */
[----:B------:R-:W-:Y:S02]  /*4540*/  FSEL R12, R3, R4, P0 ;  /* 0x00000004030c7208 */ /* 0x000fe40000000000 */
[----:B------:R-:W-:Y:S02]  /*4550*/  FSEL R13, R13, R5, P0 ;  /* 0x000000050d0d7208 */ /* 0x000fe40000000000 */
[----:B0-----:R-:W0:Y:S01]  /*4560*/  LDS.128 R4, [UR4+0x30] ;  /* 0x00003004ff047984 */ /* 0x001e220008000c00 */
        /* <DEDUP_REMOVED lines=38> */
.L_x_143:
        /* <DEDUP_REMOVED lines=11> */
[----:B--2---:R-:W-:-:S06]  /*4880*/  DSETP.GEU.AND P0, PT, R20, R4, PT ;  /* 0x000000041400722a */ /* 0x004fcc0003f0e000 */
[----:B------:R-:W-:Y:S02]  /*4890*/  FSEL R4, R4, R20, !P0 ;  /* 0x0000001404047208 */ /* 0x000fe40004000000 */
[----:B------:R-:W-:-:S06]  /*48a0*/  FSEL R5, R5, R21, !P0 ;  /* 0x0000001505057208 */ /* 0x000fcc0004000000 */
[----:B---3--:R-:W-:-:S06]  /*48b0*/  DSETP.GEU.AND P0, PT, R4, R8, PT ;  /* 0x000000080400722a */ /* 0x008fcc0003f0e000 */
[----:B------:R-:W-:Y:S02]  /*48c0*/  FSEL R4, R8, R4, !P0 ;  /* 0x0000000408047208 */ /* 0x000fe40004000000 */
[----:B------:R-:W-:Y:S02]  /*48d0*/  FSEL R5, R9, R5, !P0 ;  /* 0x0000000509057208 */ /* 0x000fe40004000000 */
[----:B------:R-:W-:-:S04]  /*48e0*/  IADD3 R8, P1, PT, R0, -0x800, RZ ;  /* 0xfffff80000087810 */ /* 0x000fc80007f3e0ff */
[----:B----4-:R-:W-:Y:S01]  /*48f0*/  DSETP.GEU.AND P0, PT, R4, R10, PT ;  /* 0x0000000a0400722a */ /* 0x010fe20003f0e000 */
[----:B------:R-:W-:-:S05]  /*4900*/  IADD3.X R9, PT, PT, R2, -0x1, RZ, P1, !PT ;  /* 0xffffffff02097810 */ /* 0x000fca0000ffe4ff */
        /* <DEDUP_REMOVED lines=11> */
[----:B------:R-:W-:Y:S01]  /*49c0*/  IMAD.MOV.U32 R17, RZ, RZ, 0x800 ;  /* 0x00000800ff117424 */ /* 0x000fe200078e00ff */
[----:B------:R-:W-:-:S04]  /*49d0*/  ISETP.GE.U32.AND P0, PT, R8, 0x800, PT ;  /* 0x000008000800780c */ /* 0x000fc80003f06070 */
[----:B------:R-:W-:Y:S01]  /*49e0*/  ISETP.GE.U32.AND.EX P0, PT, R9, RZ, PT, P0 ;  /* 0x000000ff0900720c */ /* 0x000fe20003f06100 */
[----:B------:R-:W-:-:S06]  /*49f0*/  DSETP.GEU.AND P1, PT, R4, R18, PT ;  /* 0x000000120400722a */ /* 0x000fcc0003f2e000 */
[----:B------:R-:W-:Y:S01]  /*4a00*/  FSEL R5, R19, R5, !P1 ;  /* 0x0000000513057208 */ /* 0x000fe20004800000 */
[----:B------:R-:W-:Y:S01]  /*4a10*/  IMAD.MOV.U32 R19, RZ, RZ, RZ ;  /* 0x000000ffff137224 */ /* 0x000fe200078e00ff */
[----:B------:R-:W-:-:S04]  /*4a20*/  FSEL R4, R18, R4, !P1 ;  /* 0x0000000412047208 */ /* 0x000fc80004800000 */
[----:B------:R-:W-:Y:S05]  /*4a30*/  @!P0 BRA `(.L_x_157) ;  /* 0x0000000000c48947 */ /* 0x000fea0003800000 */
[----:B------:R-:W0:Y:S01]  /*4a40*/  LDC.64 R10, c[0x0][0x390] ;  /* 0x0000e400ff0a7b82 */ /* 0x000e220000000a00 */
[----:B------:R-:W-:Y:S02]  /*4a50*/  IMAD.MOV.U32 R17, RZ, RZ, 0x800 ;  /* 0x00000800ff117424 */ /* 0x000fe400078e00ff */
[----:B------:R-:W-:-:S07]  /*4a60*/  IMAD.MOV.U32 R19, RZ, RZ, RZ ;  /* 0x000000ffff137224 */ /* 0x000fce00078e00ff */
.L_x_159:
[----:B------:R-:W-:-:S04]  /*4a70*/  LEA R20, P0, R17, R6, 0x3 ;  /* 0x0000000611147211 */ /* 0x000fc800078018ff */
[----:B------:R-:W-:-:S05]  /*4a80*/  LEA.HI.X R21, R17, R7, R19, 0x3, P0 ;  /* 0x0000000711157211 */ /* 0x000fca00000f1c13 */
        /* <DEDUP_REMOVED lines=8> */
[----:B0-----:R-:W-:-:S02]  /*4b10*/  IMAD.MOV.U32 R0, RZ, RZ, R10 ;  /* 0x000000ffff007224 */ /* 0x001fc400078e000a */
[----:B------:R-:W-:Y:S01]  /*4b20*/  IMAD.MOV.U32 R2, RZ, RZ, R11 ;  /* 0x000000ffff027224 */ /* 0x000fe200078e000b */
        /* <DEDUP_REMOVED lines=20> */
[----:B------:R-:W-:Y:S02]  /*4c70*/  IADD3 R12, P1, PT, -R17, R0, RZ ;  /* 0x00000000110c7210 */ /* 0x000fe40007f3e1ff */
[----:B------:R-:W-:Y:S02]  /*4c80*/  FSEL R5, R13, R5, !P0 ;  /* 0x000000050d057208 */ /* 0x000fe40004000000 */
[----:B------:R-:W-:Y:S01]  /*4c90*/  ISETP.GE.U32.AND P0, PT, R12, 0x800, PT ;  /* 0x000008000c00780c */ /* 0x000fe20003f06070 */
[----:B------:R-:W-:-:S03]  /*4ca0*/  IMAD.X R12, R2, 0x1, ~R19, P1 ;  /* 0x00000001020c7824 */ /* 0x000fc600008e0e13 */
[----:B------:R-:W-:Y:S02]  /*4cb0*/  DSETP.GEU.AND P1, PT, R4, R14, PT ;  /* 0x0000000e0400722a */ /* 0x000fe40003f2e000 */
[----:B------:R-:W-:-:S04]  /*4cc0*/  ISETP.GE.U32.AND.EX P0, PT, R12, RZ, PT, P0 ;  /* 0x000000ff0c00720c */ /* 0x000fc80003f06100 */
[----:B------:R-:W-:Y:S02]  /*4cd0*/  FSEL R4, R14, R4, !P1 ;  /* 0x000000040e047208 */ /* 0x000fe40004800000 */
[----:B------:R-:W-:-:S07]  /*4ce0*/  FSEL R5, R15, R5, !P1 ;  /* 0x000000050f057208 */ /* 0x000fce0004800000 */
[----:B------:R-:W-:Y:S05]  /*4cf0*/  @!P0 BRA `(.L_x_158) ;  /* 0x0000000800e48947 */ /* 0x000fea0003800000 */
[----:B------:R-:W-:-:S05]  /*4d00*/  IADD3 R17, P0, PT, R17, 0x800, RZ ;  /* 0x0000080011117810 */ /* 0x000fca0007f1e0ff */
[----:B------:R-:W-:Y:S01]  /*4d10*/  IMAD.X R19, RZ, RZ, R19, P0 ;  /* 0x000000ffff137224 */ /* 0x000fe200000e0613 */
[----:B------:R-:W-:-:S04]  /*4d20*/  ISETP.GT.U32.AND P0, PT, R17, R8, PT ;  /* 0x000000081100720c */ /* 0x000fc80003f04070 */
[----:B------:R-:W-:-:S13]  /*4d30*/  ISETP.GT.U32.AND.EX P0, PT, R19, R9, PT, P0 ;  /* 0x000000091300720c */ /* 0x000fda0003f04100 */
[----:B------:R-:W-:Y:S05]  /*4d40*/  @!P0 BRA `(.L_x_159) ;  /* 0xfffffffc00488947 */ /* 0x000fea000383ffff */
.L_x_157:
        /* <DEDUP_REMOVED lines=24> */
.L_x_163:
        /* <DEDUP_REMOVED lines=12> */
.L_x_162:
[----:B------:R-:W-:Y:S05]  /*4f90*/  BSYNC.RECONVERGENT B2 ;  /* 0x0000000000027941 */ /* 0x000fea0003800200 */
.L_x_161:
        /* <DEDUP_REMOVED lines=13> */
.L_x_166:
        /* <DEDUP_REMOVED lines=69> */
.L_x_165:
[----:B------:R-:W-:Y:S05]  /*54c0*/  BSYNC.RECONVERGENT B2 ;  /* 0x0000000000027941 */ /* 0x000fea0003800200 */
.L_x_164:
        /* <DEDUP_REMOVED lines=40> */
.L_x_168:
[----:B------:R-:W-:Y:S05]  /*5750*/  BSYNC.RECONVERGENT B2 ;  /* 0x0000000000027941 */ /* 0x000fea0003800200 */
.L_x_167:
        /* <DEDUP_REMOVED lines=18> */
.L_x_160:
[----:B------:R-:W-:Y:S05]  /*5880*/  BSYNC.RECONVERGENT B1 ;  /* 0x0000000000017941 */ /* 0x000fea0003800200 */
.L_x_158:
        /* <DEDUP_REMOVED lines=84> */
.L_x_130:
[----:B------:R-:W-:Y:S05]  /*5dd0*/  BSYNC.RECONVERGENT B0 ;  /* 0x0000000000007941 */ /* 0x000fea0003800200 */
.L_x_114:
[----:B------:R-:W-:Y:S05]  /*5de0*/  @P2 EXIT ;  /* 0x000000000000294d */ /* 0x000fea0003800000 */
[----:B------:R-:W2:Y:S01]  /*5df0*/  LDCU.64 UR8, c[0x0][0x3a0] ;  /* 0x00007400ff0877ac */ /* 0x000ea20008000a00 */
[----:B01----:R-:W0:Y:S01]  /*5e00*/  LDC.64 R6, c[0x0][0x388] ;  /* 0x0000e200ff067b82 */ /* 0x003e220000000a00 */
[----:B------:R-:W1:Y:S01]  /*5e10*/  LDCU.64 UR4, c[0x0][0x3a0] ;  /* 0x00007400ff0477ac */ /* 0x000e620008000a00 */
[----:B--2---:R-:W-:-:S06]  /*5e20*/  DSETP.GT.AND P0, PT, R4, UR8, PT ;  /* 0x0000000804007e2a */ /* 0x004fcc000bf04000 */
[----:B-1----:R-:W-:Y:S02]  /*5e30*/  FSEL R2, R4, UR4, P0 ;  /* 0x0000000404027c08 */ /* 0x002fe40008000000 */
[----:B------:R-:W-:-:S05]  /*5e40*/  FSEL R3, R5, UR5, P0 ;  /* 0x0000000505037c08 */ /* 0x000fca0008000000 */
[----:B0-----:R-:W-:Y:S01]  /*5e50*/  STG.E.64 desc[UR6][R6.64], R2 ;  /* 0x0000000206007986 */ /* 0x001fe2000c101b06 */
[----:B------:R-:W-:Y:S05]  /*5e60*/  EXIT ;  /* 0x000000000000794d */ /* 0x000fea0003800000 */
.L_x_169:
        /* <DEDUP_REMOVED lines=9> */
.L_x_175:


//--------------------- .text._ZN3cub18CUB_300001_SM_10006detail11EmptyKernelIvEEvv --------------------------
	.section	.text._ZN3cub18CUB_300001_SM_10006detail11EmptyKernelIvEEvv,"ax",@progbits
	.align	128
        .global         _ZN3cub18CUB_300001_SM_10006detail11EmptyKernelIvEEvv
        .type           _ZN3cub18CUB_300001_SM_10006detail11EmptyKernelIvEEvv,@function
        .size           _ZN3cub18CUB_300001_SM_10006detail11EmptyKernelIvEEvv,(.L_x_176 - _ZN3cub18CUB_300001_SM_10006detail11EmptyKernelIvEEvv)
        .other          _ZN3cub18CUB_300001_SM_10006detail11EmptyKernelIvEEvv,@"STO_CUDA_ENTRY STV_DEFAULT"
_ZN3cub18CUB_300001_SM_10006detail11EmptyKernelIvEEvv:
.text._ZN3cub18CUB_300001_SM_10006detail11EmptyKernelIvEEvv:
[----:B------:R-:W-:Y:S01]  /*0000*/  LDC R1, c[0x0][0x37c] ;  /* 0x0000df00ff017b82 */ /* 0x000fe20000000800 */
[----:B------:R-:W-:Y:S05]  /*0010*/  EXIT ;  /* 0x000000000000794d */ /* 0x000fea0003800000 */
.L_x_170:
        /* <DEDUP_REMOVED lines=14> */
.L_x_176:


//--------------------- .text._Z9get_errorPdS_S_  --------------------------
	.section	.text._Z9get_errorPdS_S_,"ax",@progbits
	.align	128
        .global         _Z9get_errorPdS_S_
        .type           _Z9get_errorPdS_S_,@function
        .size           _Z9get_errorPdS_S_,(.L_x_177 - _Z9get_errorPdS_S_)
        .other          _Z9get_errorPdS_S_,@"STO_CUDA_ENTRY STV_DEFAULT"
_Z9get_errorPdS_S_:
.text._Z9get_errorPdS_S_:
[----:B------:R-:W-:Y:S01]  /*0000*/  LDC R1, c[0x0][0x37c] ;  /* 0x0000df00ff017b82 */ /* 0x000fe20000000800 */
[----:B------:R-:W0:Y:S07]  /*0010*/  S2R R0, SR_TID.X ;  /* 0x0000000000007919 */ /* 0x000e2e0000002100 */
[----:B------:R-:W0:Y:S08]  /*0020*/  S2UR UR4, SR_CTAID.X ;  /* 0x00000000000479c3 */ /* 0x000e300000002500 */
[----:B------:R-:W0:Y:S02]  /*0030*/  LDC R13, c[0x0][0x360] ;  /* 0x0000d800ff0d7b82 */ /* 0x000e240000000800 */
[----:B0-----:R-:W-:-:S05]  /*0040*/  IMAD R13, R13, UR4, R0 ;  /* 0x000000040d0d7c24 */ /* 0x001fca000f8e0200 */
[----:B------:R-:W-:-:S13]  /*0050*/  ISETP.NE.AND P0, PT, R13, RZ, PT ;  /* 0x000000ff0d00720c */ /* 0x000fda0003f05270 */
[----:B------:R-:W-:Y:S05]  /*0060*/  @!P0 EXIT ;  /* 0x000000000000894d */ /* 0x000fea0003800000 */
[----:B------:R-:W0:Y:S01]  /*0070*/  LDC.64 R2, c[0x0][0x388] ;  /* 0x0000e200ff027b82 */ /* 0x000e220000000a00 */
[----:B------:R-:W1:Y:S07]  /*0080*/  LDCU.64 UR4, c[0x0][0x358] ;  /* 0x00006b00ff0477ac */ /* 0x000e6e0008000a00 */
[----:B------:R-:W2:Y:S08]  /*0090*/  LDC.64 R4, c[0x0][0x380] ;  /* 0x0000e000ff047b82 */ /* 0x000eb00000000a00 */
[----:B------:R-:W3:Y:S01]  /*00a0*/  LDC.64 R8, c[0x0][0x390] ;  /* 0x0000e400ff087b82 */ /* 0x000ee20000000a00 */
[----:B0-----:R-:W-:-:S06]  /*00b0*/  IMAD.WIDE.U32 R2, R13, 0x8, R2 ;  /* 0x000000080d027825 */ /* 0x001fcc00078e0002 */
[----:B-1----:R-:W4:Y:S01]  /*00c0*/  LDG.E.64 R2, desc[UR4][R2.64] ;  /* 0x0000000402027981 */ /* 0x002f22000c1e1b00 */
[----:B--2---:R-:W-:-:S06]  /*00d0*/  IMAD.WIDE.U32 R4, R13, 0x8, R4 ;  /* 0x000000080d047825 */ /* 0x004fcc00078e0004 */
[----:B------:R-:W4:Y:S02]  /*00e0*/  LDG.E.64 R4, desc[UR4][R4.64] ;  /* 0x0000000404047981 */ /* 0x000f24000c1e1b00 */
[----:B----4-:R-:W-:-:S08]  /*00f0*/  DADD R6, R2, -R4 ;  /* 0x0000000002067229 */ /* 0x010fd00000000804 */
[----:B------:R-:W-:Y:S01]  /*0100*/  DADD R10, -RZ, |R6| ;  /* 0x00000000ff0a7229 */ /* 0x000fe20000000506 */
[----:B---3--:R-:W-:-:S06]  /*0110*/  IMAD.WIDE.U32 R6, R13, 0x8, R8 ;  /* 0x000000080d067825 */ /* 0x008fcc00078e0008 */
[----:B------:R-:W-:Y:S01]  /*0120*/  STG.E.64 desc[UR4][R6.64], R10 ;  /* 0x0000000a06007986 */ /* 0x000fe2000c101b04 */
[----:B------:R-:W-:Y:S05]  /*0130*/  EXIT ;  /* 0x000000000000794d */ /* 0x000fea0003800000 */
.L_x_171:
        /* <DEDUP_REMOVED lines=12> */
.L_x_177:


//--------------------- .text._Z13heat_equationPdS_di --------------------------
	.section	.text._Z13heat_equationPdS_di,"ax",@progbits
	.align	128
        .global         _Z13heat_equationPdS_di
        .type           _Z13heat_equationPdS_di,@function
        .size           _Z13heat_equationPdS_di,(.L_x_178 - _Z13heat_equationPdS_di)
        .other          _Z13heat_equationPdS_di,@"STO_CUDA_ENTRY STV_DEFAULT"
_Z13heat_equationPdS_di:
.text._Z13heat_equationPdS_di:
[----:B------:R-:W-:Y:S01]  /*0000*/  LDC R1, c[0x0][0x37c] ;  /* 0x0000df00ff017b82 */ /* 0x000fe20000000800 */
[----:B------:R-:W0:Y:S07]  /*0010*/  S2R R2, SR_TID.X ;  /* 0x0000000000027919 */ /* 0x000e2e0000002100 */
[----:B------:R-:W1:Y:S01]  /*0020*/  S2UR UR6, SR_CTAID.X ;  /* 0x00000000000679c3 */ /* 0x000e620000002500 */
[----:B0-----:R-:W-:-:S04]  /*0030*/  ISETP.NE.AND P0, PT, R2, RZ, PT ;  /* 0x000000ff0200720c */ /* 0x001fc80003f05270 */
[----:B-1----:R-:W-:-:S13]  /*0040*/  ISETP.EQ.OR P0, PT, RZ, UR6, !P0 ;  /* 0x00000006ff007c0c */ /* 0x002fda000c702670 */
[----:B------:R-:W-:Y:S05]  /*0050*/  @P0 EXIT ;  /* 0x000000000000094d */ /* 0x000fea0003800000 */
[----:B------:R-:W0:Y:S01]  /*0060*/  LDC R19, c[0x0][0x398] ;  /* 0x0000e600ff137b82 */ /* 0x000e220000000800 */
[----:B------:R-:W-:Y:S01]  /*0070*/  UIADD3 UR4, UP0, UPT, UR6, -0x1, URZ ;  /* 0xffffffff06047890 */ /* 0x000fe2000ff1e0ff */
[----:B------:R-:W-:Y:S01]  /*0080*/  IMAD.MOV.U32 R3, RZ, RZ, RZ ;  /* 0x000000ffff037224 */ /* 0x000fe200078e00ff */
[----:B------:R-:W1:Y:S02]  /*0090*/  LDCU.128 UR8, c[0x0][0x380] ;  /* 0x00007000ff0877ac */ /* 0x000e640008000c00 */
[----:B------:R-:W-:Y:S01]  /*00a0*/  UIADD3.X UR5, UPT, UPT, URZ, -0x1, URZ, UP0, !UPT ;  /* 0xffffffffff057890 */ /* 0x000fe200087fe4ff */
[----:B0-----:R-:W-:-:S05]  /*00b0*/  SHF.R.S32.HI R0, RZ, 0x1f, R19 ;  /* 0x0000001fff007819 */ /* 0x001fca0000011413 */
[C---:B------:R-:W-:Y:S02]  /*00c0*/  IMAD R5, R19.reuse, UR5, RZ ;  /* 0x0000000513057c24 */ /* 0x040fe4000f8e02ff */
[----:B------:R-:W-:-:S04]  /*00d0*/  IMAD.WIDE.U32 R2, R19, UR4, R2 ;  /* 0x0000000413027c25 */ /* 0x000fc8000f8e0002 */
[----:B------:R-:W-:Y:S01]  /*00e0*/  IMAD R5, R0, UR4, R5 ;  /* 0x0000000400057c24 */ /* 0x000fe2000f8e0205 */
[----:B------:R-:W0:Y:S01]  /*00f0*/  LDCU.64 UR4, c[0x0][0x358] ;  /* 0x00006b00ff0477ac */ /* 0x000e220008000a00 */
[----:B-1----:R-:W-:Y:S02]  /*0100*/  LEA R4, P0, R2, UR8, 0x3 ;  /* 0x0000000802047c11 */ /* 0x002fe4000f8018ff */
[----:B------:R-:W-:-:S05]  /*0110*/  IMAD.IADD R17, R3, 0x1, R5 ;  /* 0x0000000103117824 */ /* 0x000fca00078e0205 */
[C---:B------:R-:W-:Y:S01]  /*0120*/  LEA.HI.X R5, R2.reuse, UR9, R17, 0x3, P0 ;  /* 0x0000000902057c11 */ /* 0x040fe200080f1c11 */
[----:B------:R-:W1:Y:S02]  /*0130*/  LDCU.64 UR8, c[0x0][0x390] ;  /* 0x00007200ff0877ac */ /* 0x000e640008000a00 */
[C-C-:B------:R-:W-:Y:S02]  /*0140*/  IMAD.WIDE R8, R19.reuse, 0x10, R4.reuse ;  /* 0x0000001013087825 */ /* 0x140fe400078e0204 */
[----:B0-----:R-:W2:Y:S02]  /*0150*/  LDG.E.64 R6, desc[UR4][R4.64] ;  /* 0x0000000404067981 */ /* 0x001ea4000c1e1b00 */
[----:B------:R-:W-:Y:S02]  /*0160*/  IMAD.WIDE R10, R19, 0x8, R4 ;  /* 0x00000008130a7825 */ /* 0x000fe400078e0204 */
[----:B------:R-:W2:Y:S04]  /*0170*/  LDG.E.64 R8, desc[UR4][R8.64] ;  /* 0x0000000408087981 */ /* 0x000ea8000c1e1b00 */
[----:B------:R-:W3:Y:S04]  /*0180*/  LDG.E.64 R12, desc[UR4][R10.64+-0x8] ;  /* 0xfffff8040a0c7981 */ /* 0x000ee8000c1e1b00 */
[----:B------:R-:W4:Y:S01]  /*0190*/  LDG.E.64 R14, desc[UR4][R10.64+0x8] ;  /* 0x000008040a0e7981 */ /* 0x000f22000c1e1b00 */
[----:B------:R-:W-:-:S05]  /*01a0*/  IADD3 R3, P0, PT, R2, R19, RZ ;  /* 0x0000001302037210 */ /* 0x000fca0007f1e0ff */
[----:B------:R-:W-:Y:S01]  /*01b0*/  IMAD.X R0, R0, 0x1, R17, P0 ;  /* 0x0000000100007824 */ /* 0x000fe200000e0611 */
[----:B------:R-:W-:-:S04]  /*01c0*/  LEA R2, P0, R3, UR10, 0x3 ;  /* 0x0000000a03027c11 */ /* 0x000fc8000f8018ff */
[----:B------:R-:W-:Y:S01]  /*01d0*/  LEA.HI.X R3, R3, UR11, R0, 0x3, P0 ;  /* 0x0000000b03037c11 */ /* 0x000fe200080f1c00 */
[----:B--2---:R-:W-:-:S08]  /*01e0*/  DADD R6, R6, R8 ;  /* 0x0000000006067229 */ /* 0x004fd00000000008 */
[----:B---3--:R-:W-:-:S08]  /*01f0*/  DADD R6, R6, R12 ;  /* 0x0000000006067229 */ /* 0x008fd0000000000c */
[----:B----4-:R-:W-:-:S08]  /*0200*/  DADD R6, R6, R14 ;  /* 0x0000000006067229 */ /* 0x010fd0000000000e */
[----:B-1----:R-:W-:-:S07]  /*0210*/  DMUL R6, R6, UR8 ;  /* 0x0000000806067c28 */ /* 0x002fce0008000000 */
[----:B------:R-:W-:Y:S01]  /*0220*/  STG.E.64 desc[UR4][R2.64], R6 ;  /* 0x0000000602007986 */ /* 0x000fe2000c101b04 */
[----:B------:R-:W-:Y:S05]  /*0230*/  EXIT ;  /* 0x000000000000794d */ /* 0x000fea0003800000 */
.L_x_172:
        /* <DEDUP_REMOVED lines=12> */
.L_x_178:


//--------------------- .nv.shared._ZN3cub18CUB_300001_SM_10006detail6reduce28DeviceReduceSingleTileKernelINS2_10policy_hubIdyN4cuda3__47maximumIvEEE10Policy1000EPdSB_iS8_ddNS5_3std3__410__identityEEEvT0_T1_T2_T3_T4_T6_ --------------------------
	.section	.nv.shared._ZN3cub18CUB_300001_SM_10006detail6reduce28DeviceReduceSingleTileKernelINS2_10policy_hubIdyN4cuda3__47maximumIvEEE10Policy1000EPdSB_iS8_ddNS5_3std3__410__identityEEEvT0_T1_T2_T3_T4_T6_,"aw",@nobits
	.sectionflags	@""
	.align	8
.nv.shared._ZN3cub18CUB_300001_SM_10006detail6reduce28DeviceReduceSingleTileKernelINS2_10policy_hubIdyN4cuda3__47maximumIvEEE10Policy1000EPdSB_iS8_ddNS5_3std3__410__identityEEEvT0_T1_T2_T3_T4_T6_:
	.zero		1104


//--------------------- .nv.shared.reserved.0     --------------------------
	.section	.nv.shared.reserved.0,"aw",@nobits
	.weak		__nv_reservedSMEM_offset_0_alias
	.size		__nv_reservedSMEM_offset_0_alias, 0, 64
	.other		__nv_reservedSMEM_offset_0_alias,@"STO_CUDA_RESERVED_SHARED STV_DEFAULT"
__nv_reservedSMEM_offset_0_alias:
	.zero		0
	.zero		64


//--------------------- .nv.global                --------------------------
	.section	.nv.global,"aw",@nobits
.nv.global:
	.type		_ZN34_INTERNAL_23f3a88f_4_k_cu_d2da85856thrust24THRUST_300001_SM_1000_NS12placeholders2_5E,@object
	.size		_ZN34_INTERNAL_23f3a88f_4_k_cu_d2da85856thrust24THRUST_300001_SM_1000_NS12placeholders2_5E,(_ZN34_INTERNAL_23f3a88f_4_k_cu_d2da85854cuda3std3__45__cpo6cbeginE - _ZN34_INTERNAL_23f3a88f_4_k_cu_d2da85856thrust24THRUST_300001_SM_1000_NS12placeholders2_5E)
_ZN34_INTERNAL_23f3a88f_4_k_cu_d2da85856thrust24THRUST_300001_SM_1000_NS12placeholders2_5E:
	.zero		1
	.type		_ZN34_INTERNAL_23f3a88f_4_k_cu_d2da85854cuda3std3__45__cpo6cbeginE,@object
	.size		_ZN34_INTERNAL_23f3a88f_4_k_cu_d2da85854cuda3std3__45__cpo6cbeginE,(_ZN34_INTERNAL_23f3a88f_4_k_cu_d2da85854cuda3std6ranges3__45__cpo6cbeginE - _ZN34_INTERNAL_23f3a88f_4_k_cu_d2da85854cuda3std3__45__cpo6cbeginE)
_ZN34_INTERNAL_23f3a88f_4_k_cu_d2da85854cuda3std3__45__cpo6cbeginE:
	.zero		1
	.type		_ZN34_INTERNAL_23f3a88f_4_k_cu_d2da85854cuda3std6ranges3__45__cpo6cbeginE,@object
	.size		_ZN34_INTERNAL_23f3a88f_4_k_cu_d2da85854cuda3std6ranges3__45__cpo6cbeginE,(_ZN34_INTERNAL_23f3a88f_4_k_cu_d2da85854cuda3std3__48in_placeE - _ZN34_INTERNAL_23f3a88f_4_k_cu_d2da85854cuda3std6ranges3__45__cpo6cbeginE)
_ZN34_INTERNAL_23f3a88f_4_k_cu_d2da85854cuda3std6ranges3__45__cpo6cbeginE:
	.zero		1
	.type		_ZN34_INTERNAL_23f3a88f_4_k_cu_d2da85854cuda3std3__48in_placeE,@object
	.size		_ZN34_INTERNAL_23f3a88f_4_k_cu_d2da85854cuda3std3__48in_placeE,(_ZN34_INTERNAL_23f3a88f_4_k_cu_d2da85854cuda3std6ranges3__45__cpo4sizeE - _ZN34_INTERNAL_23f3a88f_4_k_cu_d2da85854cuda3std3__48in_placeE)
_ZN34_INTERNAL_23f3a88f_4_k_cu_d2da85854cuda3std3__48in_placeE:
	.zero		1
	.type		_ZN34_INTERNAL_23f3a88f_4_k_cu_d2da85854cuda3std6ranges3__45__cpo4sizeE,@object
	.size		_ZN34_INTERNAL_23f3a88f_4_k_cu_d2da85854cuda3std6ranges3__45__cpo4sizeE,(_ZN34_INTERNAL_23f3a88f_4_k_cu_d2da85856thrust24THRUST_300001_SM_1000_NS12placeholders2_9E - _ZN34_INTERNAL_23f3a88f_4_k_cu_d2da85854cuda3std6ranges3__45__cpo4sizeE)
_ZN34_INTERNAL_23f3a88f_4_k_cu_d2da85854cuda3std6ranges3__45__cpo4sizeE:
	.zero		1
	.type		_ZN34_INTERNAL_23f3a88f_4_k_cu_d2da85856thrust24THRUST_300001_SM_1000_NS12placeholders2_9E,@object
	.size		_ZN34_INTERNAL_23f3a88f_4_k_cu_d2da85856thrust24THRUST_300001_SM_1000_NS12placeholders2_9E,(_ZN34_INTERNAL_23f3a88f_4_k_cu_d2da85854cuda3std3__45__cpo7crbeginE - _ZN34_INTERNAL_23f3a88f_4_k_cu_d2da85856thrust24THRUST_300001_SM_1000_NS12placeholders2_9E)
_ZN34_INTERNAL_23f3a88f_4_k_cu_d2da85856thrust24THRUST_300001_SM_1000_NS12placeholders2_9E:
	.zero		1
	.type		_ZN34_INTERNAL_23f3a88f_4_k_cu_d2da85854cuda3std3__45__cpo7crbeginE,@object
	.size		_ZN34_INTERNAL_23f3a88f_4_k_cu_d2da85854cuda3std3__45__cpo7crbeginE,(_ZN34_INTERNAL_23f3a88f_4_k_cu_d2da85854cuda3std6ranges3__45__cpo4nextE - _ZN34_INTERNAL_23f3a88f_4_k_cu_d2da85854cuda3std3__45__cpo7crbeginE)
_ZN34_INTERNAL_23f3a88f_4_k_cu_d2da85854cuda3std3__45__cpo7crbeginE:
	.zero		1
	.type		_ZN34_INTERNAL_23f3a88f_4_k_cu_d2da85854cuda3std6ranges3__45__cpo4nextE,@object
	.size		_ZN34_INTERNAL_23f3a88f_4_k_cu_d2da85854cuda3std6ranges3__45__cpo4nextE,(_ZN34_INTERNAL_23f3a88f_4_k_cu_d2da85854cuda3std6ranges3__45__cpo4swapE - _ZN34_INTERNAL_23f3a88f_4_k_cu_d2da85854cuda3std6ranges3__45__cpo4nextE)
_ZN34_INTERNAL_23f3a88f_4_k_cu_d2da85854cuda3std6ranges3__45__cpo4nextE:
	.zero		1
	.type		_ZN34_INTERNAL_23f3a88f_4_k_cu_d2da85854cuda3std6ranges3__45__cpo4swapE,@object
	.size		_ZN34_INTERNAL_23f3a88f_4_k_cu_d2da85854cuda3std6ranges3__45__cpo4swapE,(_ZN34_INTERNAL_23f3a88f_4_k_cu_d2da85856thrust24THRUST_300001_SM_1000_NS12placeholders2_1E - _ZN34_INTERNAL_23f3a88f_4_k_cu_d2da85854cuda3std6ranges3__45__cpo4swapE)
_ZN34_INTERNAL_23f3a88f_4_k_cu_d2da85854cuda3std6ranges3__45__cpo4swapE:
	.zero		1
	.type		_ZN34_INTERNAL_23f3a88f_4_k_cu_d2da85856thrust24THRUST_300001_SM_1000_NS12placeholders2_1E,@object
	.size		_ZN34_INTERNAL_23f3a88f_4_k_cu_d2da85856thrust24THRUST_300001_SM_1000_NS12placeholders2_1E,(_ZN34_INTERNAL_23f3a88f_4_k_cu_d2da85856thrust24THRUST_300001_SM_1000_NS12placeholders2_3E - _ZN34_INTERNAL_23f3a88f_4_k_cu_d2da85856thrust24THRUST_300001_SM_1000_NS12placeholders2_1E)
_ZN34_INTERNAL_23f3a88f_4_k_cu_d2da85856thrust24THRUST_300001_SM_1000_NS12placeholders2_1E:
	.zero		1
	.type		_ZN34_INTERNAL_23f3a88f_4_k_cu_d2da85856thrust24THRUST_300001_SM_1000_NS12placeholders2_3E,@object
	.size		_ZN34_INTERNAL_23f3a88f_4_k_cu_d2da85856thrust24THRUST_300001_SM_1000_NS12placeholders2_3E,(_ZN34_INTERNAL_23f3a88f_4_k_cu_d2da85854cuda3std3__45__cpo5beginE - _ZN34_INTERNAL_23f3a88f_4_k_cu_d2da85856thrust24THRUST_300001_SM_1000_NS12placeholders2_3E)
_ZN34_INTERNAL_23f3a88f_4_k_cu_d2da85856thrust24THRUST_300001_SM_1000_NS12placeholders2_3E:
	.zero		1
	.type		_ZN34_INTERNAL_23f3a88f_4_k_cu_d2da85854cuda3std3__45__cpo5beginE,@object
	.size		_ZN34_INTERNAL_23f3a88f_4_k_cu_d2da85854cuda3std3__45__cpo5beginE,(_ZN34_INTERNAL_23f3a88f_4_k_cu_d2da85854cuda3std6ranges3__45__cpo5beginE - _ZN34_INTERNAL_23f3a88f_4_k_cu_d2da85854cuda3std3__45__cpo5beginE)
_ZN34_INTERNAL_23f3a88f_4_k_cu_d2da85854cuda3std3__45__cpo5beginE:
	.zero		1
	.type		_ZN34_INTERNAL_23f3a88f_4_k_cu_d2da85854cuda3std6ranges3__45__cpo5beginE,@object
	.size		_ZN34_INTERNAL_23f3a88f_4_k_cu_d2da85854cuda3std6ranges3__45__cpo5beginE,(_ZN34_INTERNAL_23f3a88f_4_k_cu_d2da85854cuda3std3__436_GLOBAL__N__23f3a88f_4_k_cu_d2da85856ignoreE - _ZN34_INTERNAL_23f3a88f_4_k_cu_d2da85854cuda3std6ranges3__45__cpo5beginE)
_ZN34_INTERNAL_23f3a88f_4_k_cu_d2da85854cuda3std6ranges3__45__cpo5beginE:
	.zero		1
	.type		_ZN34_INTERNAL_23f3a88f_4_k_cu_d2da85854cuda3std3__436_GLOBAL__N__23f3a88f_4_k_cu_d2da85856ignoreE,@object
	.size		_ZN34_INTERNAL_23f3a88f_4_k_cu_d2da85854cuda3std3__436_GLOBAL__N__23f3a88f_4_k_cu_d2da85856ignoreE,(_ZN34_INTERNAL_23f3a88f_4_k_cu_d2da85854cuda3std6ranges3__45__cpo4dataE - _ZN34_INTERNAL_23f3a88f_4_k_cu_d2da85854cuda3std3__436_GLOBAL__N__23f3a88f_4_k_cu_d2da85856ignoreE)
_ZN34_INTERNAL_23f3a88f_4_k_cu_d2da85854cuda3std3__436_GLOBAL__N__23f3a88f_4_k_cu_d2da85856ignoreE:
	.zero		1
	.type		_ZN34_INTERNAL_23f3a88f_4_k_cu_d2da85854cuda3std6ranges3__45__cpo4dataE,@object
	.size		_ZN34_INTERNAL_23f3a88f_4_k_cu_d2da85854cuda3std6ranges3__45__cpo4dataE,(_ZN34_INTERNAL_23f3a88f_4_k_cu_d2da85856thrust24THRUST_300001_SM_1000_NS12placeholders2_7E - _ZN34_INTERNAL_23f3a88f_4_k_cu_d2da85854cuda3std6ranges3__45__cpo4dataE)
_ZN34_INTERNAL_23f3a88f_4_k_cu_d2da85854cuda3std6ranges3__45__cpo4dataE:
	.zero		1
	.type		_ZN34_INTERNAL_23f3a88f_4_k_cu_d2da85856thrust24THRUST_300001_SM_1000_NS12placeholders2_7E,@object
	.size		_ZN34_INTERNAL_23f3a88f_4_k_cu_d2da85856thrust24THRUST_300001_SM_1000_NS12placeholders2_7E,(_ZN34_INTERNAL_23f3a88f_4_k_cu_d2da85854cuda3std3__45__cpo6rbeginE - _ZN34_INTERNAL_23f3a88f_4_k_cu_d2da85856thrust24THRUST_300001_SM_1000_NS12placeholders2_7E)
_ZN34_INTERNAL_23f3a88f_4_k_cu_d2da85856thrust24THRUST_300001_SM_1000_NS12placeholders2_7E:
	.zero		1
	.type		_ZN34_INTERNAL_23f3a88f_4_k_cu_d2da85854cuda3std3__45__cpo6rbeginE,@object
	.size		_ZN34_INTERNAL_23f3a88f_4_k_cu_d2da85854cuda3std3__45__cpo6rbeginE,(_ZN34_INTERNAL_23f3a88f_4_k_cu_d2da85854cuda3std6ranges3__45__cpo7advanceE - _ZN34_INTERNAL_23f3a88f_4_k_cu_d2da85854cuda3std3__45__cpo6rbeginE)
_ZN34_INTERNAL_23f3a88f_4_k_cu_d2da85854cuda3std3__45__cpo6rbeginE:
	.zero		1
	.type		_ZN34_INTERNAL_23f3a88f_4_k_cu_d2da85854cuda3std6ranges3__45__cpo7advanceE,@object
	.size		_ZN34_INTERNAL_23f3a88f_4_k_cu_d2da85854cuda3std6ranges3__45__cpo7advanceE,(_ZN34_INTERNAL_23f3a88f_4_k_cu_d2da85854cuda3std3__47nulloptE - _ZN34_INTERNAL_23f3a88f_4_k_cu_d2da85854cuda3std6ranges3__45__cpo7advanceE)
_ZN34_INTERNAL_23f3a88f_4_k_cu_d2da85854cuda3std6ranges3__45__cpo7advanceE:
	.zero		1
	.type		_ZN34_INTERNAL_23f3a88f_4_k_cu_d2da85854cuda3std3__47nulloptE,@object
	.size		_ZN34_INTERNAL_23f3a88f_4_k_cu_d2da85854cuda3std3__47nulloptE,(_ZN34_INTERNAL_23f3a88f_4_k_cu_d2da85854cuda3std6ranges3__45__cpo8distanceE - _ZN34_INTERNAL_23f3a88f_4_k_cu_d2da85854cuda3std3__47nulloptE)
_ZN34_INTERNAL_23f3a88f_4_k_cu_d2da85854cuda3std3__47nulloptE:
	.zero		1
	.type		_ZN34_INTERNAL_23f3a88f_4_k_cu_d2da85854cuda3std6ranges3__45__cpo8distanceE,@object
	.size		_ZN34_INTERNAL_23f3a88f_4_k_cu_d2da85854cuda3std6ranges3__45__cpo8distanceE,(_ZN34_INTERNAL_23f3a88f_4_k_cu_d2da85856thrust24THRUST_300001_SM_1000_NS12placeholders2_6E - _ZN34_INTERNAL_23f3a88f_4_k_cu_d2da85854cuda3std6ranges3__45__cpo8distanceE)
_ZN34_INTERNAL_23f3a88f_4_k_cu_d2da85854cuda3std6ranges3__45__cpo8distanceE:
	.zero		1
	.type		_ZN34_INTERNAL_23f3a88f_4_k_cu_d2da85856thrust24THRUST_300001_SM_1000_NS12placeholders2_6E,@object
	.size		_ZN34_INTERNAL_23f3a88f_4_k_cu_d2da85856thrust24THRUST_300001_SM_1000_NS12placeholders2_6E,(_ZN34_INTERNAL_23f3a88f_4_k_cu_d2da85854cuda3std3__45__cpo4cendE - _ZN34_INTERNAL_23f3a88f_4_k_cu_d2da85856thrust24THRUST_300001_SM_1000_NS12placeholders2_6E)
_ZN34_INTERNAL_23f3a88f_4_k_cu_d2da85856thrust24THRUST_300001_SM_1000_NS12placeholders2_6E:
	.zero		1
	.type		_ZN34_INTERNAL_23f3a88f_4_k_cu_d2da85854cuda3std3__45__cpo4cendE,@object
	.size		_ZN34_INTERNAL_23f3a88f_4_k_cu_d2da85854cuda3std3__45__cpo4cendE,(_ZN34_INTERNAL_23f3a88f_4_k_cu_d2da85854cuda3std6ranges3__45__cpo4cendE - _ZN34_INTERNAL_23f3a88f_4_k_cu_d2da85854cuda3std3__45__cpo4cendE)
_ZN34_INTERNAL_23f3a88f_4_k_cu_d2da85854cuda3std3__45__cpo4cendE:
	.zero		1
	.type		_ZN34_INTERNAL_23f3a88f_4_k_cu_d2da85854cuda3std6ranges3__45__cpo4cendE,@object
	.size		_ZN34_INTERNAL_23f3a88f_4_k_cu_d2da85854cuda3std6ranges3__45__cpo4cendE,(_ZN34_INTERNAL_23f3a88f_4_k_cu_d2da85854cuda3std3__420unreachable_sentinelE - _ZN34_INTERNAL_23f3a88f_4_k_cu_d2da85854cuda3std6ranges3__45__cpo4cendE)
_ZN34_INTERNAL_23f3a88f_4_k_cu_d2da85854cuda3std6ranges3__45__cpo4cendE:
	.zero		1
	.type		_ZN34_INTERNAL_23f3a88f_4_k_cu_d2da85854cuda3std3__420unreachable_sentinelE,@object
	.size		_ZN34_INTERNAL_23f3a88f_4_k_cu_d2da85854cuda3std3__420unreachable_sentinelE,(_ZN34_INTERNAL_23f3a88f_4_k_cu_d2da85854cuda3std6ranges3__45__cpo5ssizeE - _ZN34_INTERNAL_23f3a88f_4_k_cu_d2da85854cuda3std3__420unreachable_sentinelE)
_ZN34_INTERNAL_23f3a88f_4_k_cu_d2da85854cuda3std3__420unreachable_sentinelE:
	.zero		1
	.type		_ZN34_INTERNAL_23f3a88f_4_k_cu_d2da85854cuda3std6ranges3__45__cpo5ssizeE,@object
	.size		_ZN34_INTERNAL_23f3a88f_4_k_cu_d2da85854cuda3std6ranges3__45__cpo5ssizeE,(_ZN34_INTERNAL_23f3a88f_4_k_cu_d2da85856thrust24THRUST_300001_SM_1000_NS12placeholders3_10E - _ZN34_INTERNAL_23f3a88f_4_k_cu_d2da85854cuda3std6ranges3__45__cpo5ssizeE)
_ZN34_INTERNAL_23f3a88f_4_k_cu_d2da85854cuda3std6ranges3__45__cpo5ssizeE:
	.zero		1
	.type		_ZN34_INTERNAL_23f3a88f_4_k_cu_d2da85856thrust24THRUST_300001_SM_1000_NS12placeholders3_10E,@object
	.size		_ZN34_INTERNAL_23f3a88f_4_k_cu_d2da85856thrust24THRUST_300001_SM_1000_NS12placeholders3_10E,(_ZN34_INTERNAL_23f3a88f_4_k_cu_d2da85854cuda3std3__45__cpo5crendE - _ZN34_INTERNAL_23f3a88f_4_k_cu_d2da85856thrust24THRUST_300001_SM_1000_NS12placeholders3_10E)
_ZN34_INTERNAL_23f3a88f_4_k_cu_d2da85856thrust24THRUST_300001_SM_1000_NS12placeholders3_10E:
	.zero		1
	.type		_ZN34_INTERNAL_23f3a88f_4_k_cu_d2da85854cuda3std3__45__cpo5crendE,@object
	.size		_ZN34_INTERNAL_23f3a88f_4_k_cu_d2da85854cuda3std3__45__cpo5crendE,(_ZN34_INTERNAL_23f3a88f_4_k_cu_d2da85854cuda3std6ranges3__45__cpo4prevE - _ZN34_INTERNAL_23f3a88f_4_k_cu_d2da85854cuda3std3__45__cpo5crendE)
_ZN34_INTERNAL_23f3a88f_4_k_cu_d2da85854cuda3std3__45__cpo5crendE:
	.zero		1
	.type		_ZN34_INTERNAL_23f3a88f_4_k_cu_d2da85854cuda3std6ranges3__45__cpo4prevE,@object
	.size		_ZN34_INTERNAL_23f3a88f_4_k_cu_d2da85854cuda3std6ranges3__45__cpo4prevE,(_ZN34_INTERNAL_23f3a88f_4_k_cu_d2da85854cuda3std6ranges3__45__cpo9iter_moveE - _ZN34_INTERNAL_23f3a88f_4_k_cu_d2da85854cuda3std6ranges3__45__cpo4prevE)
_ZN34_INTERNAL_23f3a88f_4_k_cu_d2da85854cuda3std6ranges3__45__cpo4prevE:
	.zero		1
	.type		_ZN34_INTERNAL_23f3a88f_4_k_cu_d2da85854cuda3std6ranges3__45__cpo9iter_moveE,@object
	.size		_ZN34_INTERNAL_23f3a88f_4_k_cu_d2da85854cuda3std6ranges3__45__cpo9iter_moveE,(_ZN34_INTERNAL_23f3a88f_4_k_cu_d2da85856thrust24THRUST_300001_SM_1000_NS12placeholders2_2E - _ZN34_INTERNAL_23f3a88f_4_k_cu_d2da85854cuda3std6ranges3__45__cpo9iter_moveE)
_ZN34_INTERNAL_23f3a88f_4_k_cu_d2da85854cuda3std6ranges3__45__cpo9iter_moveE:
	.zero		1
	.type		_ZN34_INTERNAL_23f3a88f_4_k_cu_d2da85856thrust24THRUST_300001_SM_1000_NS12placeholders2_2E,@object
	.size		_ZN34_INTERNAL_23f3a88f_4_k_cu_d2da85856thrust24THRUST_300001_SM_1000_NS12placeholders2_2E,(_ZN34_INTERNAL_23f3a88f_4_k_cu_d2da85856thrust24THRUST_300001_SM_1000_NS12placeholders2_4E - _ZN34_INTERNAL_23f3a88f_4_k_cu_d2da85856thrust24THRUST_300001_SM_1000_NS12placeholders2_2E)
_ZN34_INTERNAL_23f3a88f_4_k_cu_d2da85856thrust24THRUST_300001_SM_1000_NS12placeholders2_2E:
	.zero		1
	.type		_ZN34_INTERNAL_23f3a88f_4_k_cu_d2da85856thrust24THRUST_300001_SM_1000_NS12placeholders2_4E,@object
	.size		_ZN34_INTERNAL_23f3a88f_4_k_cu_d2da85856thrust24THRUST_300001_SM_1000_NS12placeholders2_4E,(_ZN34_INTERNAL_23f3a88f_4_k_cu_d2da85854cuda3std3__45__cpo3endE - _ZN34_INTERNAL_23f3a88f_4_k_cu_d2da85856thrust24THRUST_300001_SM_1000_NS12placeholders2_4E)
_ZN34_INTERNAL_23f3a88f_4_k_cu_d2da85856thrust24THRUST_300001_SM_1000_NS12placeholders2_4E:
	.zero		1
	.type		_ZN34_INTERNAL_23f3a88f_4_k_cu_d2da85854cuda3std3__45__cpo3endE,@object
	.size		_ZN34_INTERNAL_23f3a88f_4_k_cu_d2da85854cuda3std3__45__cpo3endE,(_ZN34_INTERNAL_23f3a88f_4_k_cu_d2da85854cuda3std6ranges3__45__cpo3endE - _ZN34_INTERNAL_23f3a88f_4_k_cu_d2da85854cuda3std3__45__cpo3endE)
_ZN34_INTERNAL_23f3a88f_4_k_cu_d2da85854cuda3std3__45__cpo3endE:
	.zero		1
	.type		_ZN34_INTERNAL_23f3a88f_4_k_cu_d2da85854cuda3std6ranges3__45__cpo3endE,@object
	.size		_ZN34_INTERNAL_23f3a88f_4_k_cu_d2da85854cuda3std6ranges3__45__cpo3endE,(_ZN34_INTERNAL_23f3a88f_4_k_cu_d2da85854cuda3std3__419piecewise_constructE - _ZN34_INTERNAL_23f3a88f_4_k_cu_d2da85854cuda3std6ranges3__45__cpo3endE)
_ZN34_INTERNAL_23f3a88f_4_k_cu_d2da85854cuda3std6ranges3__45__cpo3endE:
	.zero		1
	.type		_ZN34_INTERNAL_23f3a88f_4_k_cu_d2da85854cuda3std3__419piecewise_constructE,@object
	.size		_ZN34_INTERNAL_23f3a88f_4_k_cu_d2da85854cuda3std3__419piecewise_constructE,(_ZN34_INTERNAL_23f3a88f_4_k_cu_d2da85854cuda3std6ranges3__45__cpo5cdataE - _ZN34_INTERNAL_23f3a88f_4_k_cu_d2da85854cuda3std3__419piecewise_constructE)
_ZN34_INTERNAL_23f3a88f_4_k_cu_d2da85854cuda3std3__419piecewise_constructE:
	.zero		1
	.type		_ZN34_INTERNAL_23f3a88f_4_k_cu_d2da85854cuda3std6ranges3__45__cpo5cdataE,@object
	.size		_ZN34_INTERNAL_23f3a88f_4_k_cu_d2da85854cuda3std6ranges3__45__cpo5cdataE,(_ZN34_INTERNAL_23f3a88f_4_k_cu_d2da85856thrust24THRUST_300001_SM_1000_NS12placeholders2_8E - _ZN34_INTERNAL_23f3a88f_4_k_cu_d2da85854cuda3std6ranges3__45__cpo5cdataE)
_ZN34_INTERNAL_23f3a88f_4_k_cu_d2da85854cuda3std6ranges3__45__cpo5cdataE:
	.zero		1
	.type		_ZN34_INTERNAL_23f3a88f_4_k_cu_d2da85856thrust24THRUST_300001_SM_1000_NS12placeholders2_8E,@object
	.size		_ZN34_INTERNAL_23f3a88f_4_k_cu_d2da85856thrust24THRUST_300001_SM_1000_NS12placeholders2_8E,(_ZN34_INTERNAL_23f3a88f_4_k_cu_d2da85854cuda3std3__45__cpo4rendE - _ZN34_INTERNAL_23f3a88f_4_k_cu_d2da85856thrust24THRUST_300001_SM_1000_NS12placeholders2_8E)
_ZN34_INTERNAL_23f3a88f_4_k_cu_d2da85856thrust24THRUST_300001_SM_1000_NS12placeholders2_8E:
	.zero		1
	.type		_ZN34_INTERNAL_23f3a88f_4_k_cu_d2da85854cuda3std3__45__cpo4rendE,@object
	.size		_ZN34_INTERNAL_23f3a88f_4_k_cu_d2da85854cuda3std3__45__cpo4rendE,(_ZN34_INTERNAL_23f3a88f_4_k_cu_d2da85854cuda3std6ranges3__45__cpo9iter_swapE - _ZN34_INTERNAL_23f3a88f_4_k_cu_d2da85854cuda3std3__45__cpo4rendE)
_ZN34_INTERNAL_23f3a88f_4_k_cu_d2da85854cuda3std3__45__cpo4rendE:
	.zero		1
	.type		_ZN34_INTERNAL_23f3a88f_4_k_cu_d2da85854cuda3std6ranges3__45__cpo9iter_swapE,@object
	.size		_ZN34_INTERNAL_23f3a88f_4_k_cu_d2da85854cuda3std6ranges3__45__cpo9iter_swapE,(_ZN34_INTERNAL_23f3a88f_4_k_cu_d2da85854cuda3std3__48unexpectE - _ZN34_INTERNAL_23f3a88f_4_k_cu_d2da85854cuda3std6ranges3__45__cpo9iter_swapE)
_ZN34_INTERNAL_23f3a88f_4_k_cu_d2da85854cuda3std6ranges3__45__cpo9iter_swapE:
	.zero		1
	.type		_ZN34_INTERNAL_23f3a88f_4_k_cu_d2da85854cuda3std3__48unexpectE,@object
	.size		_ZN34_INTERNAL_23f3a88f_4_k_cu_d2da85854cuda3std3__48unexpectE,(_ZN34_INTERNAL_23f3a88f_4_k_cu_d2da85856thrust24THRUST_300001_SM_1000_NS6system6detail10sequential3seqE - _ZN34_INTERNAL_23f3a88f_4_k_cu_d2da85854cuda3std3__48unexpectE)
_ZN34_INTERNAL_23f3a88f_4_k_cu_d2da85854cuda3std3__48unexpectE:
	.zero		1
	.type		_ZN34_INTERNAL_23f3a88f_4_k_cu_d2da85856thrust24THRUST_300001_SM_1000_NS6system6detail10sequential3seqE,@object
	.size		_ZN34_INTERNAL_23f3a88f_4_k_cu_d2da85856thrust24THRUST_300001_SM_1000_NS6system6detail10sequential3seqE,(.L_29 - _ZN34_INTERNAL_23f3a88f_4_k_cu_d2da85856thrust24THRUST_300001_SM_1000_NS6system6detail10sequential3seqE)
_ZN34_INTERNAL_23f3a88f_4_k_cu_d2da85856thrust24THRUST_300001_SM_1000_NS6system6detail10sequential3seqE:
	.zero		1
.L_29:


//--------------------- .nv.shared._ZN3cub18CUB_300001_SM_10006detail6reduce18DeviceReduceKernelINS2_10policy_hubIdyN4cuda3__47maximumIvEEE10Policy1000EPdyS8_dNS5_3std3__410__identityEEEvT0_PT3_T1_NS0_13GridEvenShareISI_EET2_T4_ --------------------------
	.section	.nv.shared._ZN3cub18CUB_300001_SM_10006detail6reduce18DeviceReduceKernelINS2_10policy_hubIdyN4cuda3__47maximumIvEEE10Policy1000EPdyS8_dNS5_3std3__410__identityEEEvT0_PT3_T1_NS0_13GridEvenShareISI_EET2_T4_,"aw",@nobits
	.sectionflags	@""
	.align	8
.nv.shared._ZN3cub18CUB_300001_SM_10006detail6reduce18DeviceReduceKernelINS2_10policy_hubIdyN4cuda3__47maximumIvEEE10Policy1000EPdyS8_dNS5_3std3__410__identityEEEvT0_PT3_T1_NS0_13GridEvenShareISI_EET2_T4_:
	.zero		1104


//--------------------- .nv.shared._ZN3cub18CUB_300001_SM_10006detail6reduce28DeviceReduceSingleTileKernelINS2_10policy_hubIdyN4cuda3__47maximumIvEEE10Policy1000EPdSB_yS8_ddNS5_3std3__410__identityEEEvT0_T1_T2_T3_T4_T6_ --------------------------
	.section	.nv.shared._ZN3cub18CUB_300001_SM_10006detail6reduce28DeviceReduceSingleTileKernelINS2_10policy_hubIdyN4cuda3__47maximumIvEEE10Policy1000EPdSB_yS8_ddNS5_3std3__410__identityEEEvT0_T1_T2_T3_T4_T6_,"aw",@nobits
	.sectionflags	@""
	.align	8
.nv.shared._ZN3cub18CUB_300001_SM_10006detail6reduce28DeviceReduceSingleTileKernelINS2_10policy_hubIdyN4cuda3__47maximumIvEEE10Policy1000EPdSB_yS8_ddNS5_3std3__410__identityEEEvT0_T1_T2_T3_T4_T6_:
	.zero		1104


//--------------------- .nv.constant0._ZN3cub18CUB_300001_SM_10006detail6reduce28DeviceReduceSingleTileKernelINS2_10policy_hubIdyN4cuda3__47maximumIvEEE10Policy1000EPdSB_iS8_ddNS5_3std3__410__identityEEEvT0_T1_T2_T3_T4_T6_ --------------------------
	.section	.nv.constant0._ZN3cub18CUB_300001_SM_10006detail6reduce28DeviceReduceSingleTileKernelINS2_10policy_hubIdyN4cuda3__47maximumIvEEE10Policy1000EPdSB_iS8_ddNS5_3std3__410__identityEEEvT0_T1_T2_T3_T4_T6_,"a",@progbits
	.sectionflags	@""
	.align	4
.nv.constant0._ZN3cub18CUB_300001_SM_10006detail6reduce28DeviceReduceSingleTileKernelINS2_10policy_hubIdyN4cuda3__47maximumIvEEE10Policy1000EPdSB_iS8_ddNS5_3std3__410__identityEEEvT0_T1_T2_T3_T4_T6_:
	.zero		929


//--------------------- .nv.constant0._ZN3cub18CUB_300001_SM_10006detail6reduce18DeviceReduceKernelINS2_10policy_hubIdyN4cuda3__47maximumIvEEE10Policy1000EPdyS8_dNS5_3std3__410__identityEEEvT0_PT3_T1_NS0_13GridEvenShareISI_EET2_T4_ --------------------------
	.section	.nv.constant0._ZN3cub18CUB_300001_SM_10006detail6reduce18DeviceReduceKernelINS2_10policy_hubIdyN4cuda3__47maximumIvEEE10Policy1000EPdyS8_dNS5_3std3__410__identityEEEvT0_PT3_T1_NS0_13GridEvenShareISI_EET2_T4_,"a",@progbits
	.sectionflags	@""
	.align	4
.nv.constant0._ZN3cub18CUB_300001_SM_10006detail6reduce18DeviceReduceKernelINS2_10policy_hubIdyN4cuda3__47maximumIvEEE10Policy1000EPdyS8_dNS5_3std3__410__identityEEEvT0_PT3_T1_NS0_13GridEvenShareISI_EET2_T4_:
	.zero		994


//--------------------- .nv.constant0._ZN3cub18CUB_300001_SM_10006detail6reduce28DeviceReduceSingleTileKernelINS2_10policy_hubIdyN4cuda3__47maximumIvEEE10Policy1000EPdSB_yS8_ddNS5_3std3__410__identityEEEvT0_T1_T2_T3_T4_T6_ --------------------------
	.section	.nv.constant0._ZN3cub18CUB_300001_SM_10006detail6reduce28DeviceReduceSingleTileKernelINS2_10policy_hubIdyN4cuda3__47maximumIvEEE10Policy1000EPdSB_yS8_ddNS5_3std3__410__identityEEEvT0_T1_T2_T3_T4_T6_,"a",@progbits
	.sectionflags	@""
	.align	4
.nv.constant0._ZN3cub18CUB_300001_SM_10006detail6reduce28DeviceReduceSingleTileKernelINS2_10policy_hubIdyN4cuda3__47maximumIvEEE10Policy1000EPdSB_yS8_ddNS5_3std3__410__identityEEEvT0_T1_T2_T3_T4_T6_:
	.zero		937


//--------------------- .nv.constant0._ZN3cub18CUB_300001_SM_10006detail11EmptyKernelIvEEvv --------------------------
	.section	.nv.constant0._ZN3cub18CUB_300001_SM_10006detail11EmptyKernelIvEEvv,"a",@progbits
	.sectionflags	@""
	.align	4
.nv.constant0._ZN3cub18CUB_300001_SM_10006detail11EmptyKernelIvEEvv:
	.zero		896


//--------------------- .nv.constant0._Z9get_errorPdS_S_ --------------------------
	.section	.nv.constant0._Z9get_errorPdS_S_,"a",@progbits
	.sectionflags	@""
	.align	4
.nv.constant0._Z9get_errorPdS_S_:
	.zero		920


//--------------------- .nv.constant0._Z13heat_equationPdS_di --------------------------
	.section	.nv.constant0._Z13heat_equationPdS_di,"a",@progbits
	.sectionflags	@""
	.align	4
.nv.constant0._Z13heat_equationPdS_di:
	.zero		924


//--------------------- SYMBOLS --------------------------

	.type		.nv.reservedSmem.offset0,@object
	.size		.nv.reservedSmem.offset0,0x4
	.type		.nv.reservedSmem.cap,@object
	.size		.nv.reservedSmem.cap,0x4
